def matmul_kernel(
    a_ptr,
    b_ptr,
    c_ptr,
    M,
    N,
    K,
    stride_am,
    stride_ak,
    stride_bk,
    stride_bn,
    stride_cm,
    stride_cn,
    BLOCK_M: tl.constexpr,
    BLOCK_N: tl.constexpr,
    BLOCK_K: tl.constexpr,
    GROUP_M: tl.constexpr,
):
    pid = tl.program_id(axis=0)
    num_pid_m = tl.cdiv(M, BLOCK_M)
    num_pid_n = tl.cdiv(N, BLOCK_N)
    num_pid_in_group = GROUP_M * num_pid_n
    group_id = pid // num_pid_in_group
    first_pid_m = group_id * GROUP_M
    group_size_m = min(num_pid_m - first_pid_m, GROUP_M)
    pid_m = first_pid_m + ((pid % num_pid_in_group) % group_size_m)
    pid_n = (pid % num_pid_in_group) // group_size_m

    offs_am = (pid_m * BLOCK_M + tl.arange(0, BLOCK_M)) % M
    offs_bn = (pid_n * BLOCK_N + tl.arange(0, BLOCK_N)) % N
    offs_k = tl.arange(0, BLOCK_K)
    a_ptrs = a_ptr + offs_am[:, None] * stride_am + offs_k[None, :] * stride_ak
    b_ptrs = b_ptr + offs_k[:, None] * stride_bk + offs_bn[None, :] * stride_bn

    acc = tl.zeros((BLOCK_M, BLOCK_N), dtype=tl.float32)
    for kk in range(0, tl.cdiv(K, BLOCK_K)):
        a = tl.load(a_ptrs, mask=offs_k[None, :] < K - kk * BLOCK_K, other=0.0)
        b = tl.load(b_ptrs, mask=offs_k[:, None] < K - kk * BLOCK_K, other=0.0)
        acc = tl.dot(a, b, acc)
        a_ptrs += BLOCK_K * stride_ak
        b_ptrs += BLOCK_K * stride_bk

    c = acc.to(c_ptr.dtype.element_ty)
    offs_cm = pid_m * BLOCK_M + tl.arange(0, BLOCK_M)
    offs_cn = pid_n * BLOCK_N + tl.arange(0, BLOCK_N)
    c_ptrs = c_ptr + offs_cm[:, None] * stride_cm + offs_cn[None, :] * stride_cn
    mask = (offs_cm[:, None] < M) & (offs_cn[None, :] < N)
    tl.store(c_ptrs, c, mask=mask)

# config = {"BLOCK_K": 128, "BLOCK_M": 64, "BLOCK_N": 512, "GROUP_M": 8, "arch": "sm_100", "dtype": "fp32", "num_ctas": 1, "num_stages": 5, "num_warps": 4}
# arch = sm_100


// ===== COMPILED SASS (sm_100a) =====

	.target	sm_100a

	.elftype	@"ET_EXEC"


//--------------------- .note.nv.tkinfo           --------------------------
	.section	.note.nv.tkinfo,"",@"SHT_NOTE"
	.sectionflags	@"SHF_NOTE_NV_TKINFO"
	.tkinfo
        /*0018*/ 	.word	0x00000081
        /*0030*/ 	.string	""
        /*0030*/ 	.string	"ptxas-blackwell"
        /*0030*/ 	.string	"Cuda compilation tools, release 12.9, V12.9.86"
        /*0030*/ 	.string	"Build cuda_12.9.r12.9/compiler.36037853_0"
        /*0030*/ 	.string	"-v  -suppress-debug-info  -lineinfo  -arch sm_100a "



//--------------------- .note.nv.cuver            --------------------------
	.section	.note.nv.cuver,"",@"SHT_NOTE"
	.sectionflags	@"SHF_NOTE_NV_CUVER"
        /*0018*/ 	.short	0x0001
        /*001a*/ 	.short	0x0064
        /*001c*/ 	.short	0x0001
        /*001e*/ 	.short	0x0000
        /*0020*/ 	.short	0x0001
        /*0022*/ 	.short	0x0000


//--------------------- .nv.info                  --------------------------
	.section	.nv.info,"",@"SHT_CUDA_INFO"
	.align	4


	//----- nvinfo : EIATTR_REGCOUNT
	.align		4
        /*0000*/ 	.byte	0x04, 0x2f
        /*0002*/ 	.short	(.L_4 - .L_3)
	.align		4
.L_3:
        /*0004*/ 	.word	index@(matmul_kernel)
        /*0008*/ 	.word	0x000000ff


	//----- nvinfo : EIATTR_FRAME_SIZE
	.align		4
.L_4:
        /*000c*/ 	.byte	0x04, 0x11
        /*000e*/ 	.short	(.L_6 - .L_5)
	.align		4
.L_5:
        /*0010*/ 	.word	index@($__internal_2_$__cuda_sm10x_tcgen05_guardrail_trap_unallocated_columns_being_dealloced)
        /*0014*/ 	.word	0x00002060


	//----- nvinfo : EIATTR_FRAME_SIZE
	.align		4
.L_6:
        /*0018*/ 	.byte	0x04, 0x11
        /*001a*/ 	.short	(.L_8 - .L_7)
	.align		4
.L_7:
        /*001c*/ 	.word	index@($__internal_1_$__cuda_sm10x_tcgen05_guardrail_trap_phase_invalid_during_alloc)
        /*0020*/ 	.word	0x00002060


	//----- nvinfo : EIATTR_FRAME_SIZE
	.align		4
.L_8:
        /*0024*/ 	.byte	0x04, 0x11
        /*0026*/ 	.short	(.L_10 - .L_9)
	.align		4
.L_9:
        /*0028*/ 	.word	index@($__internal_0_$__cuda_sm10x_tcgen05_guardrail_trap_col_being_dealloced_not_returned_by_alloc)
        /*002c*/ 	.word	0x00002060


	//----- nvinfo : EIATTR_FRAME_SIZE
	.align		4
.L_10:
        /*0030*/ 	.byte	0x04, 0x11
        /*0032*/ 	.short	(.L_12 - .L_11)
	.align		4
.L_11:
        /*0034*/ 	.word	index@(matmul_kernel)
        /*0038*/ 	.word	0x00002060


	//----- nvinfo : EIATTR_MIN_STACK_SIZE
	.align		4
.L_12:
        /*003c*/ 	.byte	0x04, 0x12
        /*003e*/ 	.short	(.L_14 - .L_13)
	.align		4
.L_13:
        /*0040*/ 	.word	index@(matmul_kernel)
        /*0044*/ 	.word	0x00002060
.L_14:


//--------------------- .nv.info.matmul_kernel    --------------------------
	.section	.nv.info.matmul_kernel,"",@"SHT_CUDA_INFO"
	.sectionflags	@""
	.align	4


	//----- nvinfo : EIATTR_CUDA_API_VERSION
	.align		4
        /*0000*/ 	.byte	0x04, 0x37
        /*0002*/ 	.short	(.L_16 - .L_15)
.L_15:
        /*0004*/ 	.word	0x00000081


	//----- nvinfo : EIATTR_KPARAM_INFO
	.align		4
.L_16:
        /*0008*/ 	.byte	0x04, 0x17
        /*000a*/ 	.short	(.L_18 - .L_17)
.L_17:
        /*000c*/ 	.word	0x00000000
        /*0010*/ 	.short	0x000d
        /*0012*/ 	.short	0x0048
        /*0014*/ 	.byte	0x00, 0xf4, 0x21, 0x00


	//----- nvinfo : EIATTR_KPARAM_INFO
	.align		4
.L_18:
        /*0018*/ 	.byte	0x04, 0x17
        /*001a*/ 	.short	(.L_20 - .L_19)
.L_19:
        /*001c*/ 	.word	0x00000000
        /*0020*/ 	.short	0x000c
        /*0022*/ 	.short	0x0040
        /*0024*/ 	.byte	0x00, 0xf4, 0x21, 0x00


	//----- nvinfo : EIATTR_KPARAM_INFO
	.align		4
.L_20:
        /*0028*/ 	.byte	0x04, 0x17
        /*002a*/ 	.short	(.L_22 - .L_21)
.L_21:
        /*002c*/ 	.word	0x00000000
        /*0030*/ 	.short	0x000b
        /*0032*/ 	.short	0x0038
        /*0034*/ 	.byte	0x00, 0xf0, 0x11, 0x00


	//----- nvinfo : EIATTR_KPARAM_INFO
	.align		4
.L_22:
        /*0038*/ 	.byte	0x04, 0x17
        /*003a*/ 	.short	(.L_24 - .L_23)
.L_23:
        /*003c*/ 	.word	0x00000000
        /*0040*/ 	.short	0x000a
        /*0042*/ 	.short	0x0034
        /*0044*/ 	.byte	0x00, 0xf0, 0x11, 0x00


	//----- nvinfo : EIATTR_KPARAM_INFO
	.align		4
.L_24:
        /*0048*/ 	.byte	0x04, 0x17
        /*004a*/ 	.short	(.L_26 - .L_25)
.L_25:
        /*004c*/ 	.word	0x00000000
        /*0050*/ 	.short	0x0009
        /*0052*/ 	.short	0x0030
        /*0054*/ 	.byte	0x00, 0xf0, 0x11, 0x00


	//----- nvinfo : EIATTR_KPARAM_INFO
	.align		4
.L_26:
        /*0058*/ 	.byte	0x04, 0x17
        /*005a*/ 	.short	(.L_28 - .L_27)
.L_27:
        /*005c*/ 	.word	0x00000000
        /*0060*/ 	.short	0x0008
        /*0062*/ 	.short	0x002c
        /*0064*/ 	.byte	0x00, 0xf0, 0x11, 0x00


	//----- nvinfo : EIATTR_KPARAM_INFO
	.align		4
.L_28:
        /*0068*/ 	.byte	0x04, 0x17
        /*006a*/ 	.short	(.L_30 - .L_29)
.L_29:
        /*006c*/ 	.word	0x00000000
        /*0070*/ 	.short	0x0007
        /*0072*/ 	.short	0x0028
        /*0074*/ 	.byte	0x00, 0xf0, 0x11, 0x00


	//----- nvinfo : EIATTR_KPARAM_INFO
	.align		4
.L_30:
        /*0078*/ 	.byte	0x04, 0x17
        /*007a*/ 	.short	(.L_32 - .L_31)
.L_31:
        /*007c*/ 	.word	0x00000000
        /*0080*/ 	.short	0x0006
        /*0082*/ 	.short	0x0024
        /*0084*/ 	.byte	0x00, 0xf0, 0x11, 0x00


	//----- nvinfo : EIATTR_KPARAM_INFO
	.align		4
.L_32:
        /*0088*/ 	.byte	0x04, 0x17
        /*008a*/ 	.short	(.L_34 - .L_33)
.L_33:
        /*008c*/ 	.word	0x00000000
        /*0090*/ 	.short	0x0005
        /*0092*/ 	.short	0x0020
        /*0094*/ 	.byte	0x00, 0xf0, 0x11, 0x00


	//----- nvinfo : EIATTR_KPARAM_INFO
	.align		4
.L_34:
        /*0098*/ 	.byte	0x04, 0x17
        /*009a*/ 	.short	(.L_36 - .L_35)
.L_35:
        /*009c*/ 	.word	0x00000000
        /*00a0*/ 	.short	0x0004
        /*00a2*/ 	.short	0x001c
        /*00a4*/ 	.byte	0x00, 0xf0, 0x11, 0x00


	//----- nvinfo : EIATTR_KPARAM_INFO
	.align		4
.L_36:
        /*00a8*/ 	.byte	0x04, 0x17
        /*00aa*/ 	.short	(.L_38 - .L_37)
.L_37:
        /*00ac*/ 	.word	0x00000000
        /*00b0*/ 	.short	0x0003
        /*00b2*/ 	.short	0x0018
        /*00b4*/ 	.byte	0x00, 0xf0, 0x11, 0x00


	//----- nvinfo : EIATTR_KPARAM_INFO
	.align		4
.L_38:
        /*00b8*/ 	.byte	0x04, 0x17
        /*00ba*/ 	.short	(.L_40 - .L_39)
.L_39:
        /*00bc*/ 	.word	0x00000000
        /*00c0*/ 	.short	0x0002
        /*00c2*/ 	.short	0x0010
        /*00c4*/ 	.byte	0x00, 0xf4, 0x21, 0x00


	//----- nvinfo : EIATTR_KPARAM_INFO
	.align		4
.L_40:
        /*00c8*/ 	.byte	0x04, 0x17
        /*00ca*/ 	.short	(.L_42 - .L_41)
.L_41:
        /*00cc*/ 	.word	0x00000000
        /*00d0*/ 	.short	0x0001
        /*00d2*/ 	.short	0x0008
        /*00d4*/ 	.byte	0x00, 0xf4, 0x21, 0x00


	//----- nvinfo : EIATTR_KPARAM_INFO
	.align		4
.L_42:
        /*00d8*/ 	.byte	0x04, 0x17
        /*00da*/ 	.short	(.L_44 - .L_43)
.L_43:
        /*00dc*/ 	.word	0x00000000
        /*00e0*/ 	.short	0x0000
        /*00e2*/ 	.short	0x0000
        /*00e4*/ 	.byte	0x00, 0xf4, 0x21, 0x00


	//----- nvinfo : EIATTR_AT_ENTRY_FRAGMENTS
	.align		4
.L_44:
        /*00e8*/ 	.byte	0x04, 0x4f
        /*00ea*/ 	.short	(.L_46 - .L_45)


	//   ....[0]....
.L_45:
        /*00ec*/ 	.word	0x00000004


	//----- nvinfo : EIATTR_RESERVED_SMEM_USED
	.align		4
.L_46:
        /*00f0*/ 	.byte	0x01, 0x41
	.zero		2


	//----- nvinfo : EIATTR_SPARSE_MMA_MASK
	.align		4
        /*00f4*/ 	.byte	0x03, 0x50
        /*00f6*/ 	.short	0x0000


	//----- nvinfo : EIATTR_TCGEN05_1CTA_USED
	.align		4
        /*00f8*/ 	.byte	0x01, 0x51
	.zero		2


	//----- nvinfo : EIATTR_MAXREG_COUNT
	.align		4
        /*00fc*/ 	.byte	0x03, 0x1b
        /*00fe*/ 	.short	0x00ff


	//----- nvinfo : EIATTR_NUM_BARRIERS
	.align		4
        /*0100*/ 	.byte	0x02, 0x4c
        /*0102*/ 	.byte	0x01
	.zero		1


	//----- nvinfo : EIATTR_ANNOTATIONS
	.align		4
        /*0104*/ 	.byte	0x04, 0x55
        /*0106*/ 	.short	(.L_48 - .L_47)


	//   ....[0]....
.L_47:
        /*0108*/ 	.word	0x00000001
        /*010c*/ 	.byte	0x10, 0x04, 0x00, 0x00, 0x01, 0x00, 0x00, 0x00, 0xb0, 0x0d, 0x00, 0x00, 0x01, 0x00, 0x00, 0x00
        /* <DEDUP_REMOVED lines=1237> */
        /*4e6c*/ 	.byte	0x30, 0x14, 0x03, 0x00


	//----- nvinfo : EIATTR_INT_WARP_WIDE_INSTR_OFFSETS
	.align		4
.L_48:
        /*4e70*/ 	.byte	0x04, 0x31
        /*4e72*/ 	.short	(.L_50 - .L_49)


	//   ....[0]....
.L_49:
        /*4e74*/ 	.word	0x0002cbf0


	//   ....[1]....
        /*4e78*/ 	.word	0x0002cc20


	//   ....[2]....
        /*4e7c*/ 	.word	0x0002cd40


	//   ....[3]....
        /*4e80*/ 	.word	0x000859c0


	//   ....[4]....
        /*4e84*/ 	.word	0x00085a10


	//----- nvinfo : EIATTR_COOP_GROUP_MASK_REGIDS
	.align		4
.L_50:
        /*4e88*/ 	.byte	0x04, 0x29
        /*4e8a*/ 	.short	(.L_52 - .L_51)


	//   ....[0]....
.L_51:
        /*4e8c*/ 	.word	0xffffffff


	//   ....[1]....
        /*4e90*/ 	.word	0xffffffff


	//   ....[2]....
        /*4e94*/ 	.word	0xffffffff


	//   ....[3]....
        /*4e98*/ 	.word	0xffffffff


	//----- nvinfo : EIATTR_COOP_GROUP_INSTR_OFFSETS
	.align		4
.L_52:
        /*4e9c*/ 	.byte	0x04, 0x28
        /*4e9e*/ 	.short	(.L_54 - .L_53)


	//   ....[0]....
.L_53:
        /*4ea0*/ 	.word	0x00000070


	//   ....[1]....
        /*4ea4*/ 	.word	0x00000330


	//   ....[2]....
        /*4ea8*/ 	.word	0x00085850


	//   ....[3]....
        /*4eac*/ 	.word	0x00085ac0


	//----- nvinfo : EIATTR_VRC_CTA_INIT_COUNT
	.align		4
.L_54:
        /*4eb0*/ 	.byte	0x02, 0x4a
        /*4eb2*/ 	.byte	0x80
	.zero		1


	//----- nvinfo : EIATTR_MBARRIER_INSTR_OFFSETS
	.align		4
        /*4eb4*/ 	.byte	0x04, 0x39
        /*4eb6*/ 	.short	(.L_56 - .L_55)


	//   ....[0]....
.L_55:
        /*4eb8*/ 	.word	0x0002cd70
        /*4ebc*/ 	.word	0x000000ff
        /*4ec0*/ 	.word	0x00000000
        /*4ec4*/ 	.short	0x0100
        /*4ec6*/ 	.byte	0x08
	.zero		1


	//   ....[1]....
        /*4ec8*/ 	.word	0x0002cdb0
        /*4ecc*/ 	.word	0x000000ff
        /*4ed0*/ 	.word	0x00168008
        /*4ed4*/ 	.short	0x0100
        /*4ed6*/ 	.byte	0x07
	.zero		1


	//   ....[2]....
        /*4ed8*/ 	.word	0x000685e0
        /*4edc*/ 	.word	0x000000ff
        /*4ee0*/ 	.word	0x00000000
        /*4ee4*/ 	.short	0x010a
        /*4ee6*/ 	.byte	0x10
	.zero		1


	//   ....[3]....
        /*4ee8*/ 	.word	0x0007c740
        /*4eec*/ 	.word	0x000000ff
        /*4ef0*/ 	.word	0x00000000
        /*4ef4*/ 	.short	0x010a
        /*4ef6*/ 	.byte	0x08
	.zero		1


	//   ....[4]....
        /*4ef8*/ 	.word	0x0007c7e0
        /*4efc*/ 	.word	0x000000ff
        /*4f00*/ 	.word	0x00168000
        /*4f04*/ 	.short	0x0108
        /*4f06*/ 	.byte	0x07
	.zero		1


	//   ....[5]....
        /*4f08*/ 	.word	0x0007c880
        /*4f0c*/ 	.word	0x000000ff
        /*4f10*/ 	.word	0x00168008
        /*4f14*/ 	.short	0x0108
        /*4f16*/ 	.byte	0x07
	.zero		1


	//   ....[6]....
        /*4f18*/ 	.word	0x00085ae0
        /*4f1c*/ 	.word	0x000000ff
        /*4f20*/ 	.word	0x00000000
        /*4f24*/ 	.short	0x010a
        /*4f26*/ 	.byte	0x10
	.zero		1


	//   ....[7]....
        /*4f28*/ 	.word	0x00085b10
        /*4f2c*/ 	.word	0x000000ff
        /*4f30*/ 	.word	0x00000000
        /*4f34*/ 	.short	0x010a
        /*4f36*/ 	.byte	0x08
	.zero		1


	//----- nvinfo : EIATTR_NUM_MBARRIERS
	.align		4
.L_56:
        /*4f38*/ 	.byte	0x03, 0x38
        /*4f3a*/ 	.short	0x0002


	//----- nvinfo : EIATTR_EXIT_INSTR_OFFSETS
	.align		4
        /*4f3c*/ 	.byte	0x04, 0x1c
        /*4f3e*/ 	.short	(.L_58 - .L_57)


	//   ....[0]....
.L_57:
        /*4f40*/ 	.word	0x00085ad0


	//----- nvinfo : EIATTR_REQNTID
	.align		4
.L_58:
        /*4f44*/ 	.byte	0x04, 0x10
        /*4f46*/ 	.short	(.L_60 - .L_59)
.L_59:
        /*4f48*/ 	.word	0x00000080
        /*4f4c*/ 	.word	0x00000001
        /*4f50*/ 	.word	0x00000001


	//----- nvinfo : EIATTR_CRS_STACK_SIZE
	.align		4
.L_60:
        /*4f54*/ 	.byte	0x04, 0x1e
        /*4f56*/ 	.short	(.L_62 - .L_61)
.L_61:
        /*4f58*/ 	.word	0x00000000


	//----- nvinfo : EIATTR_CBANK_PARAM_SIZE
	.align		4
.L_62:
        /*4f5c*/ 	.byte	0x03, 0x19
        /*4f5e*/ 	.short	0x0050


	//----- nvinfo : EIATTR_PARAM_CBANK
	.align		4
        /*4f60*/ 	.byte	0x04, 0x0a
        /*4f62*/ 	.short	(.L_64 - .L_63)
	.align		4
.L_63:
        /*4f64*/ 	.word	index@(.nv.constant0.matmul_kernel)
        /*4f68*/ 	.short	0x0380
        /*4f6a*/ 	.short	0x0050


	//----- nvinfo : EIATTR_SW_WAR
	.align		4
.L_64:
        /*4f6c*/ 	.byte	0x04, 0x36
        /*4f6e*/ 	.short	(.L_66 - .L_65)
.L_65:
        /*4f70*/ 	.word	0x00000008
.L_66:


//--------------------- .nv.compat                --------------------------
	.section	.nv.compat,"",@"SHT_CUDA_COMPAT_INFO"
	.align	4
        /*0000*/ 	.byte	0x02, 0x02, 0x02, 0x00, 0x02, 0x05, 0x05, 0x00, 0x02, 0x03, 0x00, 0x00, 0x02, 0x06, 0x01, 0x00


//--------------------- .nv.callgraph             --------------------------
	.section	.nv.callgraph,"",@"SHT_CUDA_CALLGRAPH"
	.align	4
	.sectionentsize	8
	.align		4
        /*0000*/ 	.word	0x00000000
	.align		4
        /*0004*/ 	.word	0xffffffff
	.align		4
        /*0008*/ 	.word	0x00000000
	.align		4
        /*000c*/ 	.word	0xfffffffe
	.align		4
        /*0010*/ 	.word	0x00000000
	.align		4
        /*0014*/ 	.word	0xfffffffd
	.align		4
        /*0018*/ 	.word	0x00000000
	.align		4
        /*001c*/ 	.word	0xfffffffc


//--------------------- .text.matmul_kernel       --------------------------
	.section	.text.matmul_kernel,"ax",@progbits
	.align	128
        .global         matmul_kernel
        .type           matmul_kernel,@function
        .size           matmul_kernel,(.L_x_20 - matmul_kernel)
        .other          matmul_kernel,@"STO_CUDA_ENTRY STV_DEFAULT"
matmul_kernel:
.text.matmul_kernel:
[----:B------:R-:W1:Y:S01]  /*0000*/  LDC R1, c[0x0][0x37c] ;  /* 0x0000df00ff017b82 */ /* 0x000e620000000800 */
[----:B------:R-:W2:Y:S01]  /*0010*/  S2R R0, SR_TID.X ;  /* 0x0000000000007919 */ /* 0x000ea20000002100 */
[----:B-1----:R-:W-:Y:S01]  /*0020*/  VIADD R1, R1, 0xffffdfa0 ;  /* 0xffffdfa001017836 */ /* 0x002fe20000000000 */
[----:B--2---:R-:W-:-:S13]  /*0030*/  ISETP.GE.U32.AND P0, PT, R0, 0x20, PT ;  /* 0x000000200000780c */ /* 0x004fda0003f06070 */
[----:B------:R-:W-:Y:S02]  /*0040*/  VOTEU.ANY UP0, P0 ;  /* 0x0000000000ff7886 */ /* 0x000fe40000000100 */
[----:B------:R-:W-:Y:S05]  /*0050*/  BRA.U UP0, `(.L_x_0) ;  /* 0x0000000100b87547 */ /* 0x000fea000b800000 */
[----:B------:R-:W1:Y:S01]  /*0060*/  S2UR UR6, SR_CgaCtaId ;  /* 0x00000000000679c3 */ /* 0x000e620000008800 */
[----:B------:R-:W-:Y:S01]  /*0070*/  NOP ;  /* 0x0000000000007918 */ /* 0x000fe20000000000 */
[----:B------:R-:W-:Y:S02]  /*0080*/  UMOV UR4, 0x40 ;  /* 0x0000004000047882 */ /* 0x000fe40000000000 */
[----:B-1----:R-:W-:-:S09]  /*0090*/  ULEA UR4, UR6, UR4, 0x18 ;  /* 0x0000000406047291 */ /* 0x002fd2000f8ec0ff */
[----:B------:R-:W1:Y:S01]  /*00a0*/  LDS.U8 R0, [UR4] ;  /* 0x00000004ff007984 */ /* 0x000e620008000000 */
[----:B------:R-:W-:Y:S02]  /*00b0*/  UMOV UR4, 0x400 ;  /* 0x0000040000047882 */ /* 0x000fe40000000000 */
[----:B------:R-:W-:Y:S01]  /*00c0*/  ULEA UR4, UR6, UR4, 0x18 ;  /* 0x0000000406047291 */ /* 0x000fe2000f8ec0ff */
[----:B-1----:R-:W-:-:S13]  /*00d0*/  ISETP.NE.AND P0, PT, R0, RZ, PT ;  /* 0x000000ff0000720c */ /* 0x002fda0003f05270 */
[----:B------:R-:W-:Y:S05]  /*00e0*/  @P0 BRA `(.L_x_1) ;  /* 0x00000000007c0947 */ /* 0x000fea0003800000 */
[----:B------:R-:W-:-:S13]  /*00f0*/  ELECT P0, URZ, PT ;  /* 0x0000000000ff782f */ /* 0x000fda0003800000 */
[----:B------:R-:W-:Y:S05]  /*0100*/  @!P0 BRA `(.L_x_2) ;  /* 0x0000000000848947 */ /* 0x000fea0003800000 */
[----:B------:R-:W-:Y:S01]  /*0110*/  UMOV UR5, 0x8 ;  /* 0x0000000800057882 */ /* 0x000fe20000000000 */
[----:B------:R-:W-:Y:S02]  /*0120*/  IMAD.MOV.U32 R4, RZ, RZ, 0x1 ;  /* 0x00000001ff047424 */ /* 0x000fe400078e00ff */
[----:B------:R-:W-:Y:S02]  /*0130*/  IMAD.MOV.U32 R5, RZ, RZ, 0xff ;  /* 0x000000ffff057424 */ /* 0x000fe400078e00ff */
[----:B------:R-:W-:Y:S04]  /*0140*/  DEPBAR.LE SB1, 0x36 ;  /* 0x00009d800000791a */ /* 0x000fe80000000000 */
[----:B------:R-:W1:Y:S02]  /*0150*/  UTCATOMSWS.FIND_AND_SET.ALIGN UP1, UR5, UR5 ;  /* 0x00000005000575e3 */ /* 0x000e640008020800 */
[----:B-1----:R-:W-:-:S04]  /*0160*/  PLOP3.LUT P0, PT, PT, PT, UP1, 0x80, 0x8 ;  /* 0x000000000008781c */ /* 0x002fc80003f0f018 */
[----:B------:R-:W-:-:S04]  /*0170*/  SEL R0, RZ, 0xffffffff, !P0 ;  /* 0xffffffffff007807 */ /* 0x000fc80004000000 */
[----:B------:R-:W-:Y:S01]  /*0180*/  ISETP.NE.AND P0, PT, R0, RZ, PT ;  /* 0x000000ff0000720c */ /* 0x000fe20003f05270 */
[----:B------:R-:W-:-:S12]  /*0190*/  IMAD.U32 R0, RZ, RZ, UR5 ;  /* 0x00000005ff007e24 */ /* 0x000fd8000f8e00ff */
[----:B------:R-:W-:Y:S05]  /*01a0*/  @P0 BRA `(.L_x_3) ;  /* 0x0000000000240947 */ /* 0x000fea0003800000 */
.L_x_4:
[----:B------:R-:W-:Y:S05]  /*01b0*/  NANOSLEEP 0x64 ;  /* 0x000000640000795d */ /* 0x000fea0003800000 */
[----:B------:R-:W-:-:S05]  /*01c0*/  UMOV UR5, 0x8 ;  /* 0x0000000800057882 */ /* 0x000fca0000000000 */
[----:B------:R-:W-:Y:S04]  /*01d0*/  DEPBAR.LE SB1, 0x36 ;  /* 0x00009d800000791a */ /* 0x000fe80000000000 */
[----:B------:R-:W1:Y:S02]  /*01e0*/  UTCATOMSWS.FIND_AND_SET.ALIGN UP1, UR5, UR5 ;  /* 0x00000005000575e3 */ /* 0x000e640008020800 */
[----:B-1----:R-:W-:-:S04]  /*01f0*/  PLOP3.LUT P0, PT, PT, PT, UP1, 0x80, 0x8 ;  /* 0x000000000008781c */ /* 0x002fc80003f0f018 */
[----:B------:R-:W-:-:S04]  /*0200*/  SEL R0, RZ, 0xffffffff, !P0 ;  /* 0xffffffffff007807 */ /* 0x000fc80004000000 */
[----:B------:R-:W-:Y:S01]  /*0210*/  ISETP.NE.AND P0, PT, R0, RZ, PT ;  /* 0x000000ff0000720c */ /* 0x000fe20003f05270 */
[----:B------:R-:W-:-:S12]  /*0220*/  IMAD.U32 R0, RZ, RZ, UR5 ;  /* 0x00000005ff007e24 */ /* 0x000fd8000f8e00ff */
[----:B------:R-:W-:Y:S05]  /*0230*/  @!P0 BRA `(.L_x_4) ;  /* 0xfffffffc00dc8947 */ /* 0x000fea000383ffff */
.L_x_3:
[C---:B------:R-:W-:Y:S01]  /*0240*/  VIADD R3, R0.reuse, 0x10 ;  /* 0x0000001000037836 */ /* 0x040fe20000000000 */
[----:B------:R-:W-:Y:S01]  /*0250*/  UMOV UR5, 0x50 ;  /* 0x0000005000057882 */ /* 0x000fe20000000000 */
[----:B------:R-:W-:Y:S01]  /*0260*/  SHF.L.U32 R2, R5, R0, RZ ;  /* 0x0000000005027219 */ /* 0x000fe200000006ff */
[----:B------:R-:W-:Y:S01]  /*0270*/  ULEA UR5, UR6, UR5, 0x18 ;  /* 0x0000000506057291 */ /* 0x000fe2000f8ec0ff */
[----:B------:R-:W-:Y:S01]  /*0280*/  IMAD.SHL.U32 R0, R0, 0x20, RZ ;  /* 0x0000002000007824 */ /* 0x000fe200078e00ff */
[----:B------:R-:W-:-:S04]  /*0290*/  SHF.L.U32 R3, R4, R3, RZ ;  /* 0x0000000304037219 */ /* 0x000fc800000006ff */
[----:B------:R-:W-:-:S05]  /*02a0*/  LOP3.LUT R2, R3, R2, RZ, 0xfc, !PT ;  /* 0x0000000203027212 */ /* 0x000fca00078efcff */
[----:B------:R1:W-:Y:S04]  /*02b0*/  ATOMS.OR RZ, [UR5], R2 ;  /* 0x00000002ffff798c */ /* 0x0003e8000b000005 */
[----:B------:R1:W-:Y:S01]  /*02c0*/  STS [UR4], R0 ;  /* 0x00000000ff007988 */ /* 0x0003e20008000804 */
[----:B------:R-:W-:Y:S05]  /*02d0*/  BRA `(.L_x_2) ;  /* 0x0000000000107947 */ /* 0x000fea0003800000 */
.L_x_1:
[----:B------:R-:W-:Y:S01]  /*02e0*/  IMAD.MOV.U32 R0, RZ, RZ, -0x1 ;  /* 0xffffffffff007424 */ /* 0x000fe200078e00ff */
[----:B------:R-:W-:-:S04]  /*02f0*/  MOV R2, 0x320 ;  /* 0x0000032000027802 */ /* 0x000fc80000000f00 */
[----:B------:R1:W-:Y:S03]  /*0300*/  STS [UR4], R0 ;  /* 0x00000000ff007988 */ /* 0x0003e60008000804 */
[----:B-1----:R-:W-:Y:S05]  /*0310*/  CALL.REL.NOINC `($__internal_1_$__cuda_sm10x_tcgen05_guardrail_trap_phase_invalid_during_alloc) ;  /* 0x0000085800147944 */ /* 0x002fea0003c00000 */
.L_x_2:
[----:B------:R-:W-:Y:S05]  /*0320*/  WARPSYNC.ALL ;  /* 0x0000000000007948 */ /* 0x000fea0003800000 */
[----:B------:R-:W-:Y:S01]  /*0330*/  NOP ;  /* 0x0000000000007918 */ /* 0x000fe20000000000 */
.L_x_0:
[----:B-1----:R-:W1:Y:S01]  /*0340*/  LDC.64 R2, c[0x0][0x398] ;  /* 0x0000e600ff027b82 */ /* 0x002e620000000a00 */
[----:B------:R-:W2:Y:S01]  /*0350*/  S2R R7, SR_CTAID.X ;  /* 0x0000000000077919 */ /* 0x000ea20000002500 */
[----:B------:R-:W-:Y:S01]  /*0360*/  UMOV UR7, 0x400 ;  /* 0x0000040000077882 */ /* 0x000fe20000000000 */
[----:B------:R-:W3:Y:S01]  /*0370*/  LDCU UR68, c[0x0][0x39c] ;  /* 0x00007380ff4477ac */ /* 0x000ee20008000800 */
[----:B------:R-:W4:Y:S01]  /*0380*/  S2R R19, SR_TID.X ;  /* 0x0000000000137919 */ /* 0x000f220000002100 */
[----:B------:R-:W1:Y:S03]  /*0390*/  LDCU.64 UR14, c[0x0][0x3a8] ;  /* 0x00007500ff0e77ac */ /* 0x000e660008000a00 */
[----:B------:R-:W1:Y:S01]  /*03a0*/  S2UR UR4, SR_CgaCtaId ;  /* 0x00000000000479c3 */ /* 0x000e620000008800 */
[----:B------:R-:W1:Y:S01]  /*03b0*/  LDCU.128 UR16, c[0x0][0x380] ;  /* 0x00007000ff1077ac */ /* 0x000e620008000c00 */
[----:B------:R-:W1:Y:S01]  /*03c0*/  LDCU UR67, c[0x0][0x3b0] ;  /* 0x00007600ff4377ac */ /* 0x000e620008000800 */
[----:B------:R-:W1:Y:S01]  /*03d0*/  LDCU UR66, c[0x0][0x3b0] ;  /* 0x00007600ff4277ac */ /* 0x000e620008000800 */
[----:B------:R-:W1:Y:S02]  /*03e0*/  LDCU UR65, c[0x0][0x3b0] ;  /* 0x00007600ff4177ac */ /* 0x000e640008000800 */
[----:B-1----:R-:W-:Y:S01]  /*03f0*/  VIADD R0, R3, 0x1ff ;  /* 0x000001ff03007836 */ /* 0x002fe20000000000 */
[----:B------:R-:W-:Y:S01]  /*0400*/  IABS R13, R2 ;  /* 0x00000002000d7213 */ /* 0x000fe20000000000 */
[----:B------:R-:W-:Y:S01]  /*0410*/  STL [R1+0x1d14], R2 ;  /* 0x001d140201007387 */ /* 0x000fe20000100800 */
[----:B------:R-:W1:Y:S02]  /*0420*/  LDCU UR64, c[0x0][0x3b0] ;  /* 0x00007600ff4077ac */ /* 0x000e640008000800 */
[----:B------:R-:W-:Y:S01]  /*0430*/  SHF.R.S32.HI R5, RZ, 0x1f, R0 ;  /* 0x0000001fff057819 */ /* 0x000fe20000011400 */
[----:B------:R-:W1:Y:S03]  /*0440*/  LDCU UR63, c[0x0][0x3b0] ;  /* 0x00007600ff3f77ac */ /* 0x000e660008000800 */
[----:B------:R-:W-:-:S02]  /*0450*/  LEA.HI R5, R5, R0, RZ, 0x9 ;  /* 0x0000000005057211 */ /* 0x000fc400078f48ff */
[----:B--2---:R-:W-:Y:S01]  /*0460*/  IABS R10, R7 ;  /* 0x00000007000a7213 */ /* 0x004fe20000000000 */
[----:B------:R-:W-:Y:S01]  /*0470*/  ULEA UR7, UR4, UR7, 0x18 ;  /* 0x0000000704077291 */ /* 0x000fe2000f8ec0ff */
[----:B------:R-:W-:Y:S01]  /*0480*/  SHF.R.S32.HI R5, RZ, 0x9, R5 ;  /* 0x00000009ff057819 */ /* 0x000fe20000011405 */
[----:B------:R-:W-:Y:S01]  /*0490*/  BAR.SYNC.DEFER_BLOCKING 0x0 ;  /* 0x0000000000007b1d */ /* 0x000fe20000010000 */
[----:B----4-:R-:W-:Y:S02]  /*04a0*/  LOP3.LUT R14, R19, 0x3f, RZ, 0xc0, !PT ;  /* 0x0000003f130e7812 */ /* 0x010fe400078ec0ff */
[----:B------:R-:W-:Y:S01]  /*04b0*/  SHF.R.U32.HI R18, RZ, 0x5, R19 ;  /* 0x00000005ff127819 */ /* 0x000fe20000011613 */
[----:B------:R-:W-:Y:S02]  /*04c0*/  IMAD.SHL.U32 R6, R5, 0x8, RZ ;  /* 0x0000000805067824 */ /* 0x000fe400078e00ff */
[----:B------:R-:W2:Y:S01]  /*04d0*/  LDCU UR62, c[0x0][0x3b0] ;  /* 0x00007600ff3e77ac */ /* 0x000ea20008000800 */
[----:B------:R-:W-:-:S02]  /*04e0*/  R2UR UR20, R18 ;  /* 0x00000000121472ca */ /* 0x000fc400000e0000 */
[-C--:B------:R-:W-:Y:S01]  /*04f0*/  IABS R9, R6.reuse ;  /* 0x0000000600097213 */ /* 0x080fe20000000000 */
[----:B------:R-:W4:Y:S01]  /*0500*/  LDCU UR61, c[0x0][0x3b0] ;  /* 0x00007600ff3d77ac */ /* 0x000f220008000800 */
[----:B------:R-:W-:Y:S02]  /*0510*/  IABS R12, R6 ;  /* 0x00000006000c7213 */ /* 0x000fe40000000000 */
[----:B------:R-:W1:Y:S01]  /*0520*/  I2F.RP R0, R9 ;  /* 0x0000000900007306 */ /* 0x000e620000209400 */
[----:B------:R-:W2:Y:S01]  /*0530*/  LDCU UR60, c[0x0][0x3b0] ;  /* 0x00007600ff3c77ac */ /* 0x000ea20008000800 */
[----:B------:R-:W2:Y:S01]  /*0540*/  LDCU UR59, c[0x0][0x3b0] ;  /* 0x00007600ff3b77ac */ /* 0x000ea20008000800 */
[----:B------:R-:W2:Y:S01]  /*0550*/  LDCU UR58, c[0x0][0x3b0] ;  /* 0x00007600ff3a77ac */ /* 0x000ea20008000800 */
[----:B------:R-:W2:Y:S01]  /*0560*/  LDS R17, [UR7] ;  /* 0x00000007ff117984 */ /* 0x000ea20008000800 */
[----:B------:R-:W2:Y:S03]  /*0570*/  LDCU UR57, c[0x0][0x3b0] ;  /* 0x00007600ff3977ac */ /* 0x000ea60008000800 */
[----:B-1----:R-:W1:Y:S01]  /*0580*/  MUFU.RCP R0, R0 ;  /* 0x0000000000007308 */ /* 0x002e620000001000 */
[----:B------:R-:W2:Y:S01]  /*0590*/  LDCU UR56, c[0x0][0x3b0] ;  /* 0x00007600ff3877ac */ /* 0x000ea20008000800 */
[----:B------:R-:W2:Y:S01]  /*05a0*/  LDCU UR55, c[0x0][0x3b0] ;  /* 0x00007600ff3777ac */ /* 0x000ea20008000800 */
[----:B------:R-:W2:Y:S01]  /*05b0*/  LDCU UR54, c[0x0][0x3b0] ;  /* 0x00007600ff3677ac */ /* 0x000ea20008000800 */
[----:B------:R-:W2:Y:S01]  /*05c0*/  LDCU UR53, c[0x0][0x3b0] ;  /* 0x00007600ff3577ac */ /* 0x000ea20008000800 */
[----:B-1----:R-:W-:Y:S01]  /*05d0*/  VIADD R4, R0, 0xffffffe ;  /* 0x0ffffffe00047836 */ /* 0x002fe20000000000 */
[----:B------:R-:W1:Y:S01]  /*05e0*/  LDCU UR52, c[0x0][0x3b0] ;  /* 0x00007600ff3477ac */ /* 0x000e620008000800 */
[----:B------:R-:W-:-:S02]  /*05f0*/  IMAD.MOV R0, RZ, RZ, -R12 ;  /* 0x000000ffff007224 */ /* 0x000fc400078e0a0c */
[----:B------:R2:W1:Y:S01]  /*0600*/  F2I.FTZ.U32.TRUNC.NTZ R5, R4 ;  /* 0x0000000400057305 */ /* 0x000462000021f000 */
[----:B------:R-:W3:Y:S01]  /*0610*/  LDCU UR51, c[0x0][0x3b0] ;  /* 0x00007600ff3377ac */ /* 0x000ee20008000800 */
[----:B------:R-:W3:Y:S01]  /*0620*/  LDCU UR50, c[0x0][0x3b0] ;  /* 0x00007600ff3277ac */ /* 0x000ee20008000800 */
[----:B--2---:R-:W-:Y:S01]  /*0630*/  IMAD.MOV.U32 R4, RZ, RZ, RZ ;  /* 0x000000ffff047224 */ /* 0x004fe200078e00ff */
[----:B------:R-:W2:Y:S01]  /*0640*/  LDCU UR49, c[0x0][0x3b0] ;  /* 0x00007600ff3177ac */ /* 0x000ea20008000800 */
[----:B------:R-:W2:Y:S01]  /*0650*/  LDCU UR48, c[0x0][0x3b0] ;  /* 0x00007600ff3077ac */ /* 0x000ea20008000800 */
[----:B-1----:R-:W-:Y:S01]  /*0660*/  IMAD.MOV R8, RZ, RZ, -R5 ;  /* 0x000000ffff087224 */ /* 0x002fe200078e0a05 */
[----:B------:R-:W-:Y:S01]  /*0670*/  R2UR UR10, R17 ;  /* 0x00000000110a72ca */ /* 0x000fe200000e0000 */
[----:B------:R-:W1:Y:S02]  /*0680*/  LDCU UR47, c[0x0][0x3b0] ;  /* 0x00007600ff2f77ac */ /* 0x000e640008000800 */
[----:B------:R-:W-:-:S02]  /*0690*/  IMAD R11, R8, R9, RZ ;  /* 0x00000009080b7224 */ /* 0x000fc400078e02ff */
[----:B------:R-:W-:Y:S01]  /*06a0*/  IMAD.MOV.U32 R8, RZ, RZ, R10 ;  /* 0x000000ffff087224 */ /* 0x000fe200078e000a */
[----:B------:R-:W1:Y:S01]  /*06b0*/  LDCU UR46, c[0x0][0x3b0] ;  /* 0x00007600ff2e77ac */ /* 0x000e620008000800 */
[----:B------:R-:W-:Y:S01]  /*06c0*/  IMAD.HI.U32 R5, R5, R11, R4 ;  /* 0x0000000b05057227 */ /* 0x000fe200078e0004 */
[----:B------:R-:W1:Y:S05]  /*06d0*/  LDCU UR45, c[0x0][0x3b0] ;  /* 0x00007600ff2d77ac */ /* 0x000e6a0008000800 */
[----:B------:R-:W-:Y:S01]  /*06e0*/  IMAD.HI.U32 R5, R5, R8, RZ ;  /* 0x0000000805057227 */ /* 0x000fe200078e00ff */
[----:B------:R-:W1:Y:S03]  /*06f0*/  LDCU UR44, c[0x0][0x3b0] ;  /* 0x00007600ff2c77ac */ /* 0x000e660008000800 */
[----:B------:R-:W-:Y:S01]  /*0700*/  IMAD R0, R5, R0, R8 ;  /* 0x0000000005007224 */ /* 0x000fe200078e0208 */
[----:B------:R-:W1:Y:S04]  /*0710*/  LDCU UR43, c[0x0][0x3b0] ;  /* 0x00007600ff2b77ac */ /* 0x000e680008000800 */
[----:B------:R-:W-:Y:S01]  /*0720*/  ISETP.GT.U32.AND P1, PT, R9, R0, PT ;  /* 0x000000000900720c */ /* 0x000fe20003f24070 */
[----:B------:R-:W1:Y:S01]  /*0730*/  LDCU UR42, c[0x0][0x3b0] ;  /* 0x00007600ff2a77ac */ /* 0x000e620008000800 */
[----:B------:R-:W1:Y:S01]  /*0740*/  LDCU UR41, c[0x0][0x3b0] ;  /* 0x00007600ff2977ac */ /* 0x000e620008000800 */
[----:B------:R-:W1:Y:S10]  /*0750*/  LDCU UR40, c[0x0][0x3b0] ;  /* 0x00007600ff2877ac */ /* 0x000e740008000800 */
[----:B------:R-:W-:Y:S01]  /*0760*/  @!P1 IMAD.IADD R0, R0, 0x1, -R9 ;  /* 0x0000000100009824 */ /* 0x000fe200078e0a09 */
[----:B------:R-:W1:Y:S01]  /*0770*/  LDCU UR39, c[0x0][0x3b0] ;  /* 0x00007600ff2777ac */ /* 0x000e620008000800 */
[----:B------:R-:W-:Y:S01]  /*0780*/  @!P1 VIADD R5, R5, 0x1 ;  /* 0x0000000105059836 */ /* 0x000fe20000000000 */
[----:B------:R-:W-:-:S02]  /*0790*/  ISETP.NE.AND P1, PT, R6, RZ, PT ;  /* 0x000000ff0600720c */ /* 0x000fc40003f25270 */
[----:B------:R-:W-:Y:S01]  /*07a0*/  ISETP.GE.U32.AND P0, PT, R0, R9, PT ;  /* 0x000000090000720c */ /* 0x000fe20003f06070 */
[----:B------:R-:W1:Y:S01]  /*07b0*/  LDCU UR38, c[0x0][0x3b0] ;  /* 0x00007600ff2677ac */ /* 0x000e620008000800 */
[-C--:B------:R-:W-:Y:S01]  /*07c0*/  LOP3.LUT R0, R7, R6.reuse, RZ, 0x3c, !PT ;  /* 0x0000000607007212 */ /* 0x080fe200078e3cff */
[----:B------:R-:W1:Y:S03]  /*07d0*/  LDCU UR37, c[0x0][0x3b0] ;  /* 0x00007600ff2577ac */ /* 0x000e660008000800 */
[----:B------:R-:W-:Y:S01]  /*07e0*/  ISETP.GE.AND P2, PT, R0, RZ, PT ;  /* 0x000000ff0000720c */ /* 0x000fe20003f46270 */
[----:B------:R-:W-:Y:S01]  /*07f0*/  VIADD R0, R2, 0x3f ;  /* 0x0000003f02007836 */ /* 0x000fe20000000000 */
[----:B------:R-:W1:Y:S05]  /*0800*/  LDCU UR36, c[0x0][0x3b0] ;  /* 0x00007600ff2477ac */ /* 0x000e6a0008000800 */
[----:B------:R-:W-:Y:S01]  /*0810*/  @P0 VIADD R5, R5, 0x1 ;  /* 0x0000000105050836 */ /* 0x000fe20000000000 */
[----:B------:R-:W1:Y:S03]  /*0820*/  LDCU UR35, c[0x0][0x3b0] ;  /* 0x00007600ff2377ac */ /* 0x000e660008000800 */
[----:B------:R-:W-:Y:S01]  /*0830*/  IMAD.MOV.U32 R4, RZ, RZ, R5 ;  /* 0x000000ffff047224 */ /* 0x000fe200078e0005 */
[----:B------:R-:W-:Y:S01]  /*0840*/  SHF.R.S32.HI R5, RZ, 0x1f, R0 ;  /* 0x0000001fff057819 */ /* 0x000fe20000011400 */
[----:B------:R-:W1:Y:S02]  /*0850*/  LDCU UR34, c[0x0][0x3b0] ;  /* 0x00007600ff2277ac */ /* 0x000e640008000800 */
[----:B------:R-:W-:Y:S01]  /*0860*/  @!P2 IMAD.MOV R4, RZ, RZ, -R4 ;  /* 0x000000ffff04a224 */ /* 0x000fe200078e0a04 */
[----:B------:R-:W-:Y:S01]  /*0870*/  @!P1 LOP3.LUT R4, RZ, R6, RZ, 0x33, !PT ;  /* 0x00000006ff049212 */ /* 0x000fe200078e33ff */
[----:B------:R-:W1:Y:S01]  /*0880*/  LDCU UR33, c[0x0][0x3b0] ;  /* 0x00007600ff2177ac */ /* 0x000e620008000800 */
[----:B------:R-:W-:-:S03]  /*0890*/  LEA.HI R5, R5, R0, RZ, 0x6 ;  /* 0x0000000005057211 */ /* 0x000fc600078f30ff */
[----:B------:R-:W-:Y:S01]  /*08a0*/  IMAD.SHL.U32 R10, R4, 0x8, RZ ;  /* 0x00000008040a7824 */ /* 0x000fe200078e00ff */
[----:B------:R-:W1:Y:S01]  /*08b0*/  LDCU UR32, c[0x0][0x3b0] ;  /* 0x00007600ff2077ac */ /* 0x000e620008000800 */
[----:B------:R-:W-:-:S03]  /*08c0*/  IMAD.MOV R4, RZ, RZ, -R4 ;  /* 0x000000ffff047224 */ /* 0x000fc600078e0a04 */
[----:B------:R-:W-:Y:S01]  /*08d0*/  LEA.HI.SX32 R5, R5, -R10, 0x1a ;  /* 0x8000000a05057211 */ /* 0x000fe200078fd2ff */
[----:B------:R-:W-:Y:S01]  /*08e0*/  IMAD R12, R6, R4, R7 ;  /* 0x00000004060c7224 */ /* 0x000fe200078e0207 */
[----:B------:R-:W1:Y:S02]  /*08f0*/  LDCU UR31, c[0x0][0x3b0] ;  /* 0x00007600ff1f77ac */ /* 0x000e640008000800 */
[----:B------:R-:W-:Y:S02]  /*0900*/  VIMNMX R15, PT, PT, R5, 0x8, PT ;  /* 0x00000008050f7848 */ /* 0x000fe40003fe0100 */
[----:B------:R-:W-:Y:S01]  /*0910*/  IABS R11, R12 ;  /* 0x0000000c000b7213 */ /* 0x000fe20000000000 */
[----:B------:R-:W1:Y:S01]  /*0920*/  LDCU UR30, c[0x0][0x3b0] ;  /* 0x00007600ff1e77ac */ /* 0x000e620008000800 */
[-C--:B------:R-:W-:Y:S02]  /*0930*/  IABS R9, R15.reuse ;  /* 0x0000000f00097213 */ /* 0x080fe40000000000 */
[----:B------:R-:W-:Y:S01]  /*0940*/  IABS R6, R15 ;  /* 0x0000000f00067213 */ /* 0x000fe20000000000 */
[----:B------:R-:W1:Y:S01]  /*0950*/  LDCU UR29, c[0x0][0x3b0] ;  /* 0x00007600ff1d77ac */ /* 0x000e620008000800 */
[----:B------:R-:W2:Y:S01]  /*0960*/  I2F.RP R0, R9 ;  /* 0x0000000900007306 */ /* 0x000ea20000209400 */
[----:B------:R-:W1:Y:S01]  /*0970*/  LDCU UR28, c[0x0][0x3b0] ;  /* 0x00007600ff1c77ac */ /* 0x000e620008000800 */
[----:B------:R-:W1:Y:S01]  /*0980*/  LDCU UR27, c[0x0][0x3b0] ;  /* 0x00007600ff1b77ac */ /* 0x000e620008000800 */
[----:B------:R-:W1:Y:S05]  /*0990*/  LDCU UR26, c[0x0][0x3b0] ;  /* 0x00007600ff1a77ac */ /* 0x000e6a0008000800 */
[----:B--2---:R-:W2:Y:S01]  /*09a0*/  MUFU.RCP R0, R0 ;  /* 0x0000000000007308 */ /* 0x004ea20000001000 */
[----:B------:R-:W1:Y:S01]  /*09b0*/  LDCU UR25, c[0x0][0x3b0] ;  /* 0x00007600ff1977ac */ /* 0x000e620008000800 */
[----:B------:R-:W1:Y:S01]  /*09c0*/  LDCU UR24, c[0x0][0x3b0] ;  /* 0x00007600ff1877ac */ /* 0x000e620008000800 */
[----:B------:R-:W1:Y:S01]  /*09d0*/  LDCU UR23, c[0x0][0x3b0] ;  /* 0x00007600ff1777ac */ /* 0x000e620008000800 */
[----:B------:R-:W1:Y:S01]  /*09e0*/  LDCU UR22, c[0x0][0x3b0] ;  /* 0x00007600ff1677ac */ /* 0x000e620008000800 */
[----:B--2---:R-:W-:Y:S01]  /*09f0*/  VIADD R5, R0, 0xffffffe ;  /* 0x0ffffffe00057836 */ /* 0x004fe20000000000 */
[----:B------:R-:W2:Y:S01]  /*0a00*/  LDCU UR21, c[0x0][0x3b0] ;  /* 0x00007600ff1577ac */ /* 0x000ea20008000800 */
[----:B------:R-:W-:Y:S01]  /*0a10*/  IMAD.MOV R0, RZ, RZ, -R6 ;  /* 0x000000ffff007224 */ /* 0x000fe200078e0a06 */
[----:B------:R-:W1:Y:S03]  /*0a20*/  LDCU UR13, c[0x0][0x3b0] ;  /* 0x00007600ff0d77ac */ /* 0x000e660008000800 */
[----:B------:R-:W1:Y:S01]  /*0a30*/  F2I.FTZ.U32.TRUNC.NTZ R5, R5 ;  /* 0x0000000500057305 */ /* 0x000e62000021f000 */
[----:B------:R-:W2:Y:S01]  /*0a40*/  LDCU UR12, c[0x0][0x3b0] ;  /* 0x00007600ff0c77ac */ /* 0x000ea20008000800 */
[----:B------:R-:W2:Y:S01]  /*0a50*/  LDCU UR11, c[0x0][0x3b0] ;  /* 0x00007600ff0b77ac */ /* 0x000ea20008000800 */
[----:B------:R-:W2:Y:S01]  /*0a60*/  LDCU UR9, c[0x0][0x3b0] ;  /* 0x00007600ff0977ac */ /* 0x000ea20008000800 */
[--C-:B-1----:R-:W-:Y:S01]  /*0a70*/  IMAD.MOV R8, RZ, RZ, -R5.reuse ;  /* 0x000000ffff087224 */ /* 0x102fe200078e0a05 */
[----:B------:R-:W1:Y:S03]  /*0a80*/  LDCU UR8, c[0x0][0x3b0] ;  /* 0x00007600ff0877ac */ /* 0x000e660008000800 */
[----:B------:R-:W-:Y:S01]  /*0a90*/  IMAD.MOV.U32 R4, RZ, RZ, R8 ;  /* 0x000000ffff047224 */ /* 0x000fe200078e0008 */
[----:B------:R-:W1:Y:S03]  /*0aa0*/  LDCU UR77, c[0x0][0x3b0] ;  /* 0x00007600ff4d77ac */ /* 0x000e660008000800 */
[----:B------:R-:W-:Y:S01]  /*0ab0*/  IMAD R7, R4, R9, RZ ;  /* 0x0000000904077224 */ /* 0x000fe200078e02ff */
[----:B------:R-:W1:Y:S01]  /*0ac0*/  LDCU UR76, c[0x0][0x3b0] ;  /* 0x00007600ff4c77ac */ /* 0x000e620008000800 */
[----:B------:R-:W-:Y:S01]  /*0ad0*/  IMAD.MOV.U32 R4, RZ, RZ, RZ ;  /* 0x000000ffff047224 */ /* 0x000fe200078e00ff */
[----:B------:R-:W1:Y:S03]  /*0ae0*/  LDCU UR75, c[0x0][0x3b0] ;  /* 0x00007600ff4b77ac */ /* 0x000e660008000800 */
[----:B------:R-:W-:Y:S01]  /*0af0*/  IMAD.HI.U32 R4, R5, R7, R4 ;  /* 0x0000000705047227 */ /* 0x000fe200078e0004 */
[----:B------:R-:W-:-:S02]  /*0b00*/  IABS R5, R3 ;  /* 0x0000000300057213 */ /* 0x000fc40000000000 */
[----:B------:R-:W1:Y:S01]  /*0b10*/  I2F.RP R3, R13 ;  /* 0x0000000d00037306 */ /* 0x000e620000209400 */
[----:B------:R-:W2:Y:S02]  /*0b20*/  LDCU UR6, c[0x0][0x3b0] ;  /* 0x00007600ff0677ac */ /* 0x000ea40008000800 */
[----:B------:R-:W-:Y:S01]  /*0b30*/  IMAD.HI.U32 R4, R4, R11, RZ ;  /* 0x0000000b04047227 */ /* 0x000fe200078e00ff */
[----:B------:R-:W2:Y:S03]  /*0b40*/  LDCU UR74, c[0x0][0x3b0] ;  /* 0x00007600ff4a77ac */ /* 0x000ea60008000800 */
[----:B------:R-:W-:Y:S01]  /*0b50*/  IMAD R0, R4, R0, R11 ;  /* 0x0000000004007224 */ /* 0x000fe200078e020b */
[----:B------:R-:W2:Y:S01]  /*0b60*/  I2F.RP R8, R5 ;  /* 0x0000000500087306 */ /* 0x000ea20000209400 */
[----:B------:R-:W3:Y:S03]  /*0b70*/  LDCU UR73, c[0x0][0x3b0] ;  /* 0x00007600ff4977ac */ /* 0x000ee60008000800 */
[----:B------:R-:W-:Y:S01]  /*0b80*/  ISETP.GT.U32.AND P1, PT, R9, R0, PT ;  /* 0x000000000900720c */ /* 0x000fe20003f24070 */
[----:B------:R-:W3:Y:S03]  /*0b90*/  LDCU UR72, c[0x0][0x3b0] ;  /* 0x00007600ff4877ac */ /* 0x000ee60008000800 */
[----:B-1----:R-:W1:Y:S01]  /*0ba0*/  MUFU.RCP R3, R3 ;  /* 0x0000000300037308 */ /* 0x002e620000001000 */
[----:B------:R-:W3:Y:S01]  /*0bb0*/  LDCU UR71, c[0x0][0x3b0] ;  /* 0x00007600ff4777ac */ /* 0x000ee20008000800 */
[----:B------:R-:W3:Y:S06]  /*0bc0*/  LDCU UR70, c[0x0][0x3b0] ;  /* 0x00007600ff4677ac */ /* 0x000eec0008000800 */
[----:B--2---:R-:W2:Y:S01]  /*0bd0*/  MUFU.RCP R8, R8 ;  /* 0x0000000800087308 */ /* 0x004ea20000001000 */
[----:B------:R-:W-:Y:S01]  /*0be0*/  @!P1 IMAD.IADD R0, R0, 0x1, -R9 ;  /* 0x0000000100009824 */ /* 0x000fe200078e0a09 */
[----:B------:R-:W3:Y:S01]  /*0bf0*/  LDCU UR69, c[0x0][0x3b0] ;  /* 0x00007600ff4577ac */ /* 0x000ee20008000800 */
[----:B------:R-:W-:Y:S01]  /*0c00*/  @!P1 VIADD R4, R4, 0x1 ;  /* 0x0000000104049836 */ /* 0x000fe20000000000 */
[----:B------:R-:W-:Y:S01]  /*0c10*/  BAR.SYNC.DEFER_BLOCKING 0x0 ;  /* 0x0000000000007b1d */ /* 0x000fe20000010000 */
[----:B------:R-:W-:-:S02]  /*0c20*/  ISETP.NE.AND P1, PT, R15, RZ, PT ;  /* 0x000000ff0f00720c */ /* 0x000fc40003f25270 */
[----:B------:R-:W-:Y:S02]  /*0c30*/  ISETP.GE.U32.AND P0, PT, R0, R9, PT ;  /* 0x000000090000720c */ /* 0x000fe40003f06070 */
[----:B------:R-:W-:Y:S01]  /*0c40*/  LOP3.LUT R0, R12, R15, RZ, 0x3c, !PT ;  /* 0x0000000f0c007212 */ /* 0x000fe200078e3cff */
[----:B-1----:R-:W-:Y:S01]  /*0c50*/  VIADD R6, R3, 0xffffffe ;  /* 0x0ffffffe03067836 */ /* 0x002fe20000000000 */
[----:B------:R-:W1:Y:S02]  /*0c60*/  LDCU UR5, c[0x0][0x3a4] ;  /* 0x00007480ff0577ac */ /* 0x000e640008000800 */
[----:B------:R-:W-:Y:S01]  /*0c70*/  ISETP.GE.AND P2, PT, R0, RZ, PT ;  /* 0x000000ff0000720c */ /* 0x000fe20003f46270 */
[----:B------:R-:W1:Y:S01]  /*0c80*/  F2I.FTZ.U32.TRUNC.NTZ R7, R6 ;  /* 0x0000000600077305 */ /* 0x000e62000021f000 */
[----:B--2---:R-:W-:-:S05]  /*0c90*/  VIADD R9, R8, 0xffffffe ;  /* 0x0ffffffe08097836 */ /* 0x004fca0000000000 */
[----:B------:R-:W-:Y:S02]  /*0ca0*/  @P0 VIADD R4, R4, 0x1 ;  /* 0x0000000104040836 */ /* 0x000fe40000000000 */
[----:B------:R-:W2:Y:S04]  /*0cb0*/  F2I.FTZ.U32.TRUNC.NTZ R9, R9 ;  /* 0x0000000900097305 */ /* 0x000ea8000021f000 */
[----:B------:R-:W-:Y:S01]  /*0cc0*/  @!P2 IMAD.MOV R4, RZ, RZ, -R4 ;  /* 0x000000ffff04a224 */ /* 0x000fe200078e0a04 */
[----:B------:R-:W-:Y:S01]  /*0cd0*/  @!P1 LOP3.LUT R4, RZ, R15, RZ, 0x33, !PT ;  /* 0x0000000fff049212 */ /* 0x000fe200078e33ff */
[----:B-1----:R-:W-:-:S04]  /*0ce0*/  IMAD.MOV R6, RZ, RZ, -R7 ;  /* 0x000000ffff067224 */ /* 0x002fc800078e0a07 */
[----:B------:R-:W-:Y:S02]  /*0cf0*/  IMAD.MOV R0, RZ, RZ, -R4 ;  /* 0x000000ffff007224 */ /* 0x000fe400078e0a04 */
[----:B------:R-:W-:Y:S02]  /*0d00*/  IMAD R11, R6, R13, RZ ;  /* 0x0000000d060b7224 */ /* 0x000fe400078e02ff */
[----:B------:R-:W-:Y:S02]  /*0d10*/  IMAD R0, R15, R0, R12 ;  /* 0x000000000f007224 */ /* 0x000fe400078e020c */
[----:B--2---:R-:W-:Y:S02]  /*0d20*/  IMAD.MOV R8, RZ, RZ, -R9 ;  /* 0x000000ffff087224 */ /* 0x004fe400078e0a09 */
[----:B------:R-:W-:Y:S02]  /*0d30*/  IMAD.IADD R3, R10, 0x1, R0 ;  /* 0x000000010a037824 */ /* 0x000fe400078e0200 */
[----:B------:R-:W-:-:S02]  /*0d40*/  IMAD.SHL.U32 R0, R4, 0x200, RZ ;  /* 0x0000020004007824 */ /* 0x000fc400078e00ff */
[----:B------:R-:W-:Y:S02]  /*0d50*/  IMAD R2, R3, 0x40, R14 ;  /* 0x0000004003027824 */ /* 0x000fe400078e020e */
[----:B------:R-:W-:Y:S01]  /*0d60*/  IMAD R3, R8, R5, RZ ;  /* 0x0000000508037224 */ /* 0x000fe200078e02ff */
[C---:B------:R-:W-:Y:S01]  /*0d70*/  IADD3 R37, PT, PT, R0.reuse, 0x18d, RZ ;  /* 0x0000018d00257810 */ /* 0x040fe20007ffe0ff */
[----:B------:R-:W-:Y:S01]  /*0d80*/  VIADD R15, R0, 0x1 ;  /* 0x00000001000f7836 */ /* 0x000fe20000000000 */
[----:B------:R-:W-:Y:S01]  /*0d90*/  IABS R12, R2 ;  /* 0x00000002000c7213 */ /* 0x000fe20000000000 */
[----:B------:R-:W-:Y:S01]  /*0da0*/  IMAD.MOV.U32 R8, RZ, RZ, RZ ;  /* 0x000000ffff087224 */ /* 0x000fe200078e00ff */
[----:B------:R1:W-:Y:S01]  /*0db0*/  STL [R1+0x1a5c], R2 ;  /* 0x001a5c0201007387 */ /* 0x0003e20000100800 */
[----:B------:R-:W-:Y:S01]  /*0dc0*/  IMAD.MOV.U32 R6, RZ, RZ, RZ ;  /* 0x000000ffff067224 */ /* 0x000fe200078e00ff */
[----:B------:R-:W-:Y:S01]  /*0dd0*/  IABS R4, R15 ;  /* 0x0000000f00047213 */ /* 0x000fe20000000000 */
[----:B------:R-:W-:Y:S01]  /*0de0*/  IMAD.HI.U32 R9, R9, R3, R8 ;  /* 0x0000000309097227 */ /* 0x000fe200078e0008 */
[----:B------:R-:W-:-:S02]  /*0df0*/  ISETP.GE.AND P4, PT, R15, RZ, PT ;  /* 0x000000ff0f00720c */ /* 0x000fc40003f86270 */
[----:B------:R-:W-:Y:S01]  /*0e00*/  IABS R30, R37 ;  /* 0x00000025001e7213 */ /* 0x000fe20000000000 */
[----:B------:R-:W-:-:S04]  /*0e10*/  IMAD.HI.U32 R6, R7, R11, R6 ;  /* 0x0000000b07067227 */ /* 0x000fc800078e0006 */
[----:B------:R-:W-:-:S04]  /*0e20*/  IMAD.HI.U32 R3, R9, R4, RZ ;  /* 0x0000000409037227 */ /* 0x000fc800078e00ff */
[----:B------:R-:W-:Y:S02]  /*0e30*/  IMAD.MOV R3, RZ, RZ, -R3 ;  /* 0x000000ffff037224 */ /* 0x000fe400078e0a03 */
[----:B------:R-:W-:Y:S02]  /*0e40*/  VIADD R11, R0, 0x2 ;  /* 0x00000002000b7836 */ /* 0x000fe40000000000 */
[----:B------:R-:W-:Y:S01]  /*0e50*/  IMAD R4, R5, R3, R4 ;  /* 0x0000000305047224 */ /* 0x000fe200078e0204 */
[----:B------:R-:W-:Y:S01]  /*0e60*/  LOP3.LUT R3, R19, 0x40, RZ, 0xc0, !PT ;  /* 0x0000004013037812 */ /* 0x000fe200078ec0ff */
[----:B------:R-:W-:Y:S01]  /*0e70*/  IMAD.HI.U32 R6, R6, R12, RZ ;  /* 0x0000000c06067227 */ /* 0x000fe200078e00ff */
[----:B------:R-:W-:Y:S02]  /*0e80*/  IABS R10, R11 ;  /* 0x0000000b000a7213 */ /* 0x000fe40000000000 */
[----:B------:R-:W-:Y:S01]  /*0e90*/  ISETP.GT.U32.AND P1, PT, R5, R4, PT ;  /* 0x000000040500720c */ /* 0x000fe20003f24070 */
[----:B------:R-:W-:-:S02]  /*0ea0*/  VIADD R16, R0, 0x3 ;  /* 0x0000000300107836 */ /* 0x000fc40000000000 */
[----:B------:R-:W-:Y:S02]  /*0eb0*/  IMAD.MOV R6, RZ, RZ, -R6 ;  /* 0x000000ffff067224 */ /* 0x000fe400078e0a06 */
[----:B------:R-:W-:Y:S01]  /*0ec0*/  IMAD.SHL.U32 R7, R19, 0x10, RZ ;  /* 0x0000001013077824 */ /* 0x000fe200078e00ff */
[----:B------:R-:W-:Y:S01]  /*0ed0*/  IABS R14, R16 ;  /* 0x00000010000e7213 */ /* 0x000fe20000000000 */
[----:B------:R-:W-:Y:S01]  /*0ee0*/  IMAD R12, R13, R6, R12 ;  /* 0x000000060d0c7224 */ /* 0x000fe200078e020c */
[----:B------:R-:W-:Y:S01]  /*0ef0*/  ISETP.GE.AND P6, PT, R16, RZ, PT ;  /* 0x000000ff1000720c */ /* 0x000fe20003fc6270 */
[----:B------:R-:W-:Y:S01]  /*0f00*/  IMAD.HI.U32 R6, R9, R10, RZ ;  /* 0x0000000a09067227 */ /* 0x000fe200078e00ff */
[----:B------:R-:W-:Y:S02]  /*0f10*/  LOP3.LUT R8, R7, 0x70, RZ, 0xc0, !PT ;  /* 0x0000007007087812 */ /* 0x000fe400078ec0ff */
[----:B------:R-:W-:Y:S01]  /*0f20*/  ISETP.GT.U32.AND P0, PT, R13, R12, PT ;  /* 0x0000000c0d00720c */ /* 0x000fe20003f04070 */
[----:B------:R-:W-:Y:S01]  /*0f30*/  IMAD.HI.U32 R7, R9, R14, RZ ;  /* 0x0000000e09077227 */ /* 0x000fe200078e00ff */
[----:B-1----:R-:W-:-:S03]  /*0f40*/  LEA.HI R2, R3, R8, RZ, 0x1c ;  /* 0x0000000803027211 */ /* 0x002fc600078fe0ff */
[----:B------:R-:W-:Y:S02]  /*0f50*/  IMAD.MOV R6, RZ, RZ, -R6 ;  /* 0x000000ffff067224 */ /* 0x000fe400078e0a06 */
[----:B------:R-:W-:Y:S01]  /*0f60*/  @!P1 IMAD.IADD R4, R4, 0x1, -R5 ;  /* 0x0000000104049824 */ /* 0x000fe200078e0a05 */
[----:B------:R1:W-:Y:S01]  /*0f70*/  STL [R1+0xe44], R2 ;  /* 0x000e440201007387 */ /* 0x0003e20000100800 */
[----:B------:R-:W-:Y:S01]  /*0f80*/  IMAD.MOV R7, RZ, RZ, -R7 ;  /* 0x000000ffff077224 */ /* 0x000fe200078e0a07 */
[----:B------:R-:W-:Y:S01]  /*0f90*/  ISETP.GE.AND P1, PT, R11, RZ, PT ;  /* 0x000000ff0b00720c */ /* 0x000fe20003f26270 */
[C---:B------:R-:W-:Y:S01]  /*0fa0*/  IMAD R6, R5.reuse, R6, R10 ;  /* 0x0000000605067224 */ /* 0x040fe200078e020a */
[C---:B------:R-:W-:Y:S01]  /*0fb0*/  ISETP.GT.U32.AND P3, PT, R5.reuse, R4, PT ;  /* 0x000000040500720c */ /* 0x040fe20003f64070 */
[----:B------:R-:W-:Y:S02]  /*0fc0*/  VIADD R17, R0, 0x4 ;  /* 0x0000000400117836 */ /* 0x000fe40000000000 */
[C---:B------:R-:W-:Y:S01]  /*0fd0*/  IMAD R8, R5.reuse, R7, R14 ;  /* 0x0000000705087224 */ /* 0x040fe200078e020e */
[C---:B------:R-:W-:Y:S01]  /*0fe0*/  ISETP.GT.U32.AND P5, PT, R5.reuse, R6, PT ;  /* 0x000000060500720c */ /* 0x040fe20003fa4070 */
[----:B------:R-:W-:Y:S01]  /*0ff0*/  @!P0 IMAD.IADD R12, R12, 0x1, -R13 ;  /* 0x000000010c0c8824 */ /* 0x000fe200078e0a0d */
[----:B------:R-:W-:Y:S01]  /*1000*/  IABS R10, R17 ;  /* 0x00000011000a7213 */ /* 0x000fe20000000000 */
[C---:B------:R-:W-:Y:S01]  /*1010*/  VIADD R18, R0.reuse, 0x5 ;  /* 0x0000000500127836 */ /* 0x040fe20000000000 */
[----:B------:R-:W-:Y:S01]  /*1020*/  ISETP.GT.U32.AND P2, PT, R5, R8, PT ;  /* 0x000000080500720c */ /* 0x000fe20003f44070 */
[----:B------:R-:W-:Y:S01]  /*1030*/  VIADD R11, R0, 0x8 ;  /* 0x00000008000b7836 */ /* 0x000fe20000000000 */
[----:B------:R-:W-:Y:S01]  /*1040*/  ISETP.GT.U32.AND P0, PT, R13, R12, PT ;  /* 0x0000000c0d00720c */ /* 0x000fe20003f04070 */
[----:B------:R-:W-:Y:S01]  /*1050*/  IMAD.HI.U32 R3, R9, R10, RZ ;  /* 0x0000000a09037227 */ /* 0x000fe200078e00ff */
[----:B------:R-:W-:-:S03]  /*1060*/  IABS R14, R18 ;  /* 0x00000012000e7213 */ /* 0x000fc60000000000 */
[----:B------:R-:W-:Y:S02]  /*1070*/  IMAD.MOV R3, RZ, RZ, -R3 ;  /* 0x000000ffff037224 */ /* 0x000fe400078e0a03 */
[--C-:B------:R-:W-:Y:S01]  /*1080*/  @!P3 IMAD.IADD R4, R4, 0x1, -R5.reuse ;  /* 0x000000010404b824 */ /* 0x100fe200078e0a05 */
[----:B------:R-:W-:Y:S01]  /*1090*/  ISETP.GE.AND P3, PT, R18, RZ, PT ;  /* 0x000000ff1200720c */ /* 0x000fe20003f66270 */
[----:B------:R-:W-:Y:S01]  /*10a0*/  @!P5 IMAD.IADD R6, R6, 0x1, -R5 ;  /* 0x000000010606d824 */ /* 0x000fe200078e0a05 */
[----:B------:R-:W-:Y:S01]  /*10b0*/  IABS R18, R11 ;  /* 0x0000000b00127213 */ /* 0x000fe20000000000 */
[C---:B------:R-:W-:Y:S01]  /*10c0*/  IMAD R10, R5.reuse, R3, R10 ;  /* 0x00000003050a7224 */ /* 0x040fe200078e020a */
[----:B------:R-:W-:Y:S01]  /*10d0*/  @!P2 IADD3 R8, PT, PT, R8, -R5, RZ ;  /* 0x800000050808a210 */ /* 0x000fe20007ffe0ff */
[----:B-1----:R-:W-:Y:S01]  /*10e0*/  IMAD.MOV.U32 R2, RZ, RZ, R4 ;  /* 0x000000ffff027224 */ /* 0x002fe200078e0004 */
[----:B------:R-:W-:Y:S01]  /*10f0*/  ISETP.GT.U32.AND P2, PT, R5, R6, PT ;  /* 0x000000060500720c */ /* 0x000fe20003f44070 */
[----:B------:R-:W-:Y:S01]  /*1100*/  IMAD.HI.U32 R7, R9, R14, RZ ;  /* 0x0000000e09077227 */ /* 0x000fe200078e00ff */
[----:B------:R-:W-:-:S03]  /*1110*/  ISETP.GT.U32.AND P5, PT, R5, R8, PT ;  /* 0x000000080500720c */ /* 0x000fc60003fa4070 */
[----:B------:R-:W-:Y:S01]  /*1120*/  @!P4 IMAD.MOV R2, RZ, RZ, -R2 ;  /* 0x000000ffff02c224 */ /* 0x000fe200078e0a02 */
[----:B------:R-:W-:Y:S01]  /*1130*/  ISETP.GT.U32.AND P4, PT, R5, R10, PT ;  /* 0x0000000a0500720c */ /* 0x000fe20003f84070 */
[----:B------:R-:W-:Y:S02]  /*1140*/  IMAD.MOV R7, RZ, RZ, -R7 ;  /* 0x000000ffff077224 */ /* 0x000fe400078e0a07 */
[----:B------:R-:W-:Y:S01]  /*1150*/  @!P0 IMAD.IADD R12, R12, 0x1, -R13 ;  /* 0x000000010c0c8824 */ /* 0x000fe200078e0a0d */
[----:B------:R-:W-:Y:S01]  /*1160*/  ISETP.GE.AND P0, PT, R17, RZ, PT ;  /* 0x000000ff1100720c */ /* 0x000fe20003f06270 */
[----:B------:R-:W-:Y:S02]  /*1170*/  IMAD R4, R5, R7, R14 ;  /* 0x0000000705047224 */ /* 0x000fe400078e020e */
[----:B------:R-:W-:Y:S01]  /*1180*/  VIADD R3, R0, 0x6 ;  /* 0x0000000600037836 */ /* 0x000fe20000000000 */
[----:B------:R-:W-:Y:S01]  /*1190*/  STL [R1+0x1d0c], R12 ;  /* 0x001d0c0c01007387 */ /* 0x000fe20000100800 */
[----:B------:R-:W-:-:S02]  /*11a0*/  @!P2 IMAD.IADD R6, R6, 0x1, -R5 ;  /* 0x000000010606a824 */ /* 0x000fc400078e0a05 */
[----:B------:R-:W-:Y:S01]  /*11b0*/  VIADD R7, R0, 0x7 ;  /* 0x0000000700077836 */ /* 0x000fe20000000000 */
[----:B------:R1:W-:Y:S01]  /*11c0*/  STL [R1+0xd4], R2 ;  /* 0x0000d40201007387 */ /* 0x0003e20000100800 */
[--C-:B------:R-:W-:Y:S01]  /*11d0*/  @!P5 IMAD.IADD R8, R8, 0x1, -R5.reuse ;  /* 0x000000010808d824 */ /* 0x100fe200078e0a05 */
[----:B------:R-:W-:Y:S01]  /*11e0*/  IABS R14, R3 ;  /* 0x00000003000e7213 */ /* 0x000fe20000000000 */
[----:B------:R-:W-:Y:S01]  /*11f0*/  @!P4 IMAD.IADD R10, R10, 0x1, -R5 ;  /* 0x000000010a0ac824 */ /* 0x000fe200078e0a05 */
[----:B------:R-:W-:Y:S01]  /*1200*/  ISETP.GT.U32.AND P5, PT, R5, R4, PT ;  /* 0x000000040500720c */ /* 0x000fe20003fa4070 */
[C---:B------:R-:W-:Y:S01]  /*1210*/  VIADD R13, R0.reuse, 0xa ;  /* 0x0000000a000d7836 */ /* 0x040fe20000000000 */
[----:B------:R-:W-:Y:S01]  /*1220*/  IABS R16, R7 ;  /* 0x0000000700107213 */ /* 0x000fe20000000000 */
[----:B------:R-:W-:Y:S01]  /*1230*/  VIADD R15, R0, 0xb ;  /* 0x0000000b000f7836 */ /* 0x000fe20000000000 */
[----:B------:R-:W-:Y:S01]  /*1240*/  ISETP.GE.AND P2, PT, R3, RZ, PT ;  /* 0x000000ff0300720c */ /* 0x000fe20003f46270 */
[----:B------:R-:W-:Y:S01]  /*1250*/  IMAD.HI.U32 R3, R9, R14, RZ ;  /* 0x0000000e09037227 */ /* 0x000fe200078e00ff */
[----:B------:R-:W-:-:S03]  /*1260*/  ISETP.GT.U32.AND P4, PT, R5, R10, PT ;  /* 0x0000000a0500720c */ /* 0x000fc60003f84070 */
[----:B-1----:R-:W-:Y:S02]  /*1270*/  IMAD.MOV.U32 R2, RZ, RZ, R6 ;  /* 0x000000ffff027224 */ /* 0x002fe400078e0006 */
[----:B------:R-:W-:-:S04]  /*1280*/  IMAD.HI.U32 R6, R9, R16, RZ ;  /* 0x0000001009067227 */ /* 0x000fc800078e00ff */
[----:B------:R-:W-:Y:S01]  /*1290*/  @!P1 IMAD.MOV R2, RZ, RZ, -R2 ;  /* 0x000000ffff029224 */ /* 0x000fe200078e0a02 */
[----:B------:R-:W-:Y:S01]  /*12a0*/  ISETP.GE.AND P1, PT, R7, RZ, PT ;  /* 0x000000ff0700720c */ /* 0x000fe20003f26270 */
[----:B------:R-:W-:Y:S02]  /*12b0*/  IMAD.MOV R3, RZ, RZ, -R3 ;  /* 0x000000ffff037224 */ /* 0x000fe400078e0a03 */
[--C-:B------:R-:W-:Y:S01]  /*12c0*/  @!P5 IMAD.IADD R4, R4, 0x1, -R5.reuse ;  /* 0x000000010404d824 */ /* 0x100fe200078e0a05 */
[----:B------:R1:W-:Y:S01]  /*12d0*/  STL [R1+0xd0], R2 ;  /* 0x0000d00201007387 */ /* 0x0003e20000100800 */
[----:B------:R-:W-:Y:S02]  /*12e0*/  @!P4 IMAD.IADD R10, R10, 0x1, -R5 ;  /* 0x000000010a0ac824 */ /* 0x000fe400078e0a05 */
[----:B------:R-:W-:Y:S01]  /*12f0*/  IMAD.HI.U32 R7, R9, R18, RZ ;  /* 0x0000001209077227 */ /* 0x000fe200078e00ff */
[----:B------:R-:W-:-:S03]  /*1300*/  ISETP.GT.U32.AND P5, PT, R5, R4, PT ;  /* 0x000000040500720c */ /* 0x000fc60003fa4070 */
[----:B------:R-:W-:Y:S02]  /*1310*/  IMAD.MOV R7, RZ, RZ, -R7 ;  /* 0x000000ffff077224 */ /* 0x000fe400078e0a07 */
[C---:B------:R-:W-:Y:S02]  /*1320*/  VIADD R17, R0.reuse, 0xc ;  /* 0x0000000c00117836 */ /* 0x040fe40000000000 */
[----:B-1----:R-:W-:Y:S02]  /*1330*/  IMAD.MOV.U32 R2, RZ, RZ, R8 ;  /* 0x000000ffff027224 */ /* 0x002fe400078e0008 */
[----:B------:R-:W-:Y:S01]  /*1340*/  IMAD.MOV R8, RZ, RZ, -R6 ;  /* 0x000000ffff087224 */ /* 0x000fe200078e0a06 */
[----:B------:R-:W-:Y:S01]  /*1350*/  IABS R20, R17 ;  /* 0x0000001100147213 */ /* 0x000fe20000000000 */
[----:B------:R-:W-:Y:S01]  /*1360*/  IMAD R6, R5, R3, R14 ;  /* 0x0000000305067224 */ /* 0x000fe200078e020e */
[----:B------:R-:W-:Y:S01]  /*1370*/  IABS R3, R13 ;  /* 0x0000000d00037213 */ /* 0x000fe20000000000 */
[----:B------:R-:W-:Y:S01]  /*1380*/  @!P6 IMAD.MOV R2, RZ, RZ, -R2 ;  /* 0x000000ffff02e224 */ /* 0x000fe200078e0a02 */
[----:B------:R-:W-:Y:S01]  /*1390*/  ISETP.GE.AND P6, PT, R11, RZ, PT ;  /* 0x000000ff0b00720c */ /* 0x000fe20003fc6270 */
[C---:B------:R-:W-:Y:S01]  /*13a0*/  IMAD R8, R5.reuse, R8, R16 ;  /* 0x0000000805087224 */ /* 0x040fe200078e0210 */
[C---:B------:R-:W-:Y:S01]  /*13b0*/  ISETP.GT.U32.AND P4, PT, R5.reuse, R6, PT ;  /* 0x000000060500720c */ /* 0x040fe20003f84070 */
[----:B------:R-:W-:Y:S01]  /*13c0*/  VIADD R11, R0, 0x9 ;  /* 0x00000009000b7836 */ /* 0x000fe20000000000 */
[----:B------:R1:W-:Y:S01]  /*13d0*/  STL [R1+0xcc], R2 ;  /* 0x0000cc0201007387 */ /* 0x0003e20000100800 */
[C---:B------:R-:W-:Y:S01]  /*13e0*/  IMAD R14, R5.reuse, R7, R18 ;  /* 0x00000007050e7224 */ /* 0x040fe200078e0212 */
[----:B------:R-:W-:Y:S01]  /*13f0*/  IABS R18, R15 ;  /* 0x0000000f00127213 */ /* 0x000fe20000000000 */
[----:B------:R-:W-:Y:S01]  /*1400*/  @!P5 IMAD.IADD R4, R4, 0x1, -R5 ;  /* 0x000000010404d824 */ /* 0x000fe200078e0a05 */
[----:B------:R-:W-:Y:S01]  /*1410*/  IABS R16, R11 ;  /* 0x0000000b00107213 */ /* 0x000fe20000000000 */
[----:B------:R-:W-:Y:S01]  /*1420*/  VIADD R19, R0, 0x29 ;  /* 0x0000002900137836 */ /* 0x000fe20000000000 */
[----:B------:R-:W-:Y:S01]  /*1430*/  ISETP.GT.U32.AND P5, PT, R5, R8, PT ;  /* 0x000000080500720c */ /* 0x000fe20003fa4070 */
[----:B------:R-:W-:-:S04]  /*1440*/  IMAD.HI.U32 R7, R9, R18, RZ ;  /* 0x0000001209077227 */ /* 0x000fc800078e00ff */
[----:B-1----:R-:W-:Y:S02]  /*1450*/  IMAD.MOV.U32 R2, RZ, RZ, R10 ;  /* 0x000000ffff027224 */ /* 0x002fe400078e000a */
[----:B------:R-:W-:Y:S02]  /*1460*/  @!P4 IMAD.IADD R6, R6, 0x1, -R5 ;  /* 0x000000010606c824 */ /* 0x000fe400078e0a05 */
[----:B------:R-:W-:Y:S01]  /*1470*/  @!P0 IMAD.MOV R2, RZ, RZ, -R2 ;  /* 0x000000ffff028224 */ /* 0x000fe200078e0a02 */
[C---:B------:R-:W-:Y:S01]  /*1480*/  ISETP.GT.U32.AND P0, PT, R5.reuse, R14, PT ;  /* 0x0000000e0500720c */ /* 0x040fe20003f04070 */
[----:B------:R-:W-:Y:S01]  /*1490*/  IMAD.MOV.U32 R10, RZ, RZ, R3 ;  /* 0x000000ffff0a7224 */ /* 0x000fe200078e0003 */
[----:B------:R-:W-:Y:S01]  /*14a0*/  ISETP.GT.U32.AND P4, PT, R5, R6, PT ;  /* 0x000000060500720c */ /* 0x000fe20003f84070 */
[----:B------:R-:W-:Y:S01]  /*14b0*/  IMAD.HI.U32 R3, R9, R16, RZ ;  /* 0x0000001009037227 */ /* 0x000fe200078e00ff */
[----:B------:R1:W-:Y:S03]  /*14c0*/  STL [R1+0xc8], R2 ;  /* 0x0000c80201007387 */ /* 0x0003e60000100800 */
[----:B------:R-:W-:-:S02]  /*14d0*/  IMAD.MOV R3, RZ, RZ, -R3 ;  /* 0x000000ffff037224 */ /* 0x000fc400078e0a03 */
[----:B------:R-:W-:Y:S02]  /*14e0*/  @!P5 IMAD.IADD R8, R8, 0x1, -R5 ;  /* 0x000000010808d824 */ /* 0x000fe400078e0a05 */
[----:B------:R-:W-:Y:S02]  /*14f0*/  IMAD.MOV R7, RZ, RZ, -R7 ;  /* 0x000000ffff077224 */ /* 0x000fe400078e0a07 */
[--C-:B------:R-:W-:Y:S01]  /*1500*/  @!P0 IMAD.IADD R14, R14, 0x1, -R5.reuse ;  /* 0x000000010e0e8824 */ /* 0x100fe200078e0a05 */
[C---:B------:R-:W-:Y:S01]  /*1510*/  ISETP.GT.U32.AND P5, PT, R5.reuse, R8, PT ;  /* 0x000000080500720c */ /* 0x040fe20003fa4070 */
[----:B-1----:R-:W-:Y:S02]  /*1520*/  IMAD.MOV.U32 R2, RZ, RZ, R4 ;  /* 0x000000ffff027224 */ /* 0x002fe400078e0004 */
[C---:B------:R-:W-:Y:S01]  /*1530*/  IMAD R4, R5.reuse, R3, R16 ;  /* 0x0000000305047224 */ /* 0x040fe200078e0210 */
[----:B------:R-:W-:Y:S01]  /*1540*/  ISETP.GT.U32.AND P0, PT, R5, R14, PT ;  /* 0x0000000e0500720c */ /* 0x000fe20003f04070 */
[----:B------:R-:W-:-:S02]  /*1550*/  @!P4 IMAD.IADD R6, R6, 0x1, -R5 ;  /* 0x000000010606c824 */ /* 0x000fc400078e0a05 */
[----:B------:R-:W-:Y:S01]  /*1560*/  @!P3 IMAD.MOV R2, RZ, RZ, -R2 ;  /* 0x000000ffff02b224 */ /* 0x000fe200078e0a02 */
[----:B------:R-:W-:Y:S01]  /*1570*/  ISETP.GT.U32.AND P4, PT, R5, R4, PT ;  /* 0x000000040500720c */ /* 0x000fe20003f84070 */
[----:B------:R-:W-:Y:S01]  /*1580*/  IMAD.HI.U32 R3, R9, R10, RZ ;  /* 0x0000000a09037227 */ /* 0x000fe200078e00ff */
[----:B------:R-:W-:Y:S02]  /*1590*/  ISETP.GE.AND P3, PT, R11, RZ, PT ;  /* 0x000000ff0b00720c */ /* 0x000fe40003f66270 */
[----:B------:R1:W-:Y:S01]  /*15a0*/  STL [R1+0xc4], R2 ;  /* 0x0000c40201007387 */ /* 0x0003e20000100800 */
[----:B------:R-:W-:-:S04]  /*15b0*/  IMAD.HI.U32 R11, R9, R20, RZ ;  /* 0x00000014090b7227 */ /* 0x000fc800078e00ff */
[----:B------:R-:W-:Y:S02]  /*15c0*/  IMAD.MOV R11, RZ, RZ, -R11 ;  /* 0x000000ffff0b7224 */ /* 0x000fe400078e0a0b */
[--C-:B------:R-:W-:Y:S01]  /*15d0*/  @!P5 IMAD.IADD R8, R8, 0x1, -R5.reuse ;  /* 0x000000010808d824 */ /* 0x100fe200078e0a05 */
[----:B------:R-:W-:Y:S01]  /*15e0*/  ISETP.GE.AND P5, PT, R13, RZ, PT ;  /* 0x000000ff0d00720c */ /* 0x000fe20003fa6270 */
[----:B------:R-:W-:Y:S02]  /*15f0*/  IMAD R16, R5, R7, R18 ;  /* 0x0000000705107224 */ /* 0x000fe400078e0212 */
[----:B-1----:R-:W-:Y:S02]  /*1600*/  IMAD.MOV.U32 R2, RZ, RZ, R6 ;  /* 0x000000ffff027224 */ /* 0x002fe400078e0006 */
[----:B------:R-:W-:Y:S02]  /*1610*/  @!P4 IMAD.IADD R4, R4, 0x1, -R5 ;  /* 0x000000010404c824 */ /* 0x000fe400078e0a05 */
[----:B------:R-:W-:-:S02]  /*1620*/  @!P2 IMAD.MOV R2, RZ, RZ, -R2 ;  /* 0x000000ffff02a224 */ /* 0x000fc400078e0a02 */
[----:B------:R-:W-:Y:S01]  /*1630*/  @!P0 IMAD.IADD R14, R14, 0x1, -R5 ;  /* 0x000000010e0e8824 */ /* 0x000fe200078e0a05 */
[C---:B------:R-:W-:Y:S01]  /*1640*/  ISETP.GT.U32.AND P4, PT, R5.reuse, R4, PT ;  /* 0x000000040500720c */ /* 0x040fe20003f84070 */
[----:B------:R-:W-:Y:S01]  /*1650*/  IMAD.MOV R3, RZ, RZ, -R3 ;  /* 0x000000ffff037224 */ /* 0x000fe200078e0a03 */
[----:B------:R1:W-:Y:S01]  /*1660*/  STL [R1+0xc0], R2 ;  /* 0x0000c00201007387 */ /* 0x0003e20000100800 */
[C---:B------:R-:W-:Y:S01]  /*1670*/  VIADD R7, R0.reuse, 0xd ;  /* 0x0000000d00077836 */ /* 0x040fe20000000000 */
[C---:B------:R-:W-:Y:S01]  /*1680*/  ISETP.GT.U32.AND P0, PT, R5.reuse, R16, PT ;  /* 0x000000100500720c */ /* 0x040fe20003f04070 */
[C---:B------:R-:W-:Y:S02]  /*1690*/  IMAD R6, R5.reuse, R11, R20 ;  /* 0x0000000b05067224 */ /* 0x040fe400078e0214 */
[----:B------:R-:W-:Y:S02]  /*16a0*/  IMAD.MOV.U32 R11, RZ, RZ, R8 ;  /* 0x000000ffff0b7224 */ /* 0x000fe400078e0008 */
[----:B------:R-:W-:Y:S01]  /*16b0*/  IMAD R10, R5, R3, R10 ;  /* 0x00000003050a7224 */ /* 0x000fe200078e020a */
[----:B------:R-:W-:Y:S01]  /*16c0*/  IABS R3, R7 ;  /* 0x0000000700037213 */ /* 0x000fe20000000000 */
[----:B------:R-:W-:Y:S01]  /*16d0*/  @!P1 IMAD.MOV R11, RZ, RZ, -R11 ;  /* 0x000000ffff0b9224 */ /* 0x000fe200078e0a0b */
[----:B------:R-:W-:Y:S01]  /*16e0*/  ISETP.GE.AND P1, PT, R15, RZ, PT ;  /* 0x000000ff0f00720c */ /* 0x000fe20003f26270 */
[----:B-1----:R-:W-:Y:S01]  /*16f0*/  IMAD.MOV.U32 R2, RZ, RZ, R14 ;  /* 0x000000ffff027224 */ /* 0x002fe200078e000e */
[C---:B------:R-:W-:Y:S01]  /*1700*/  ISETP.GT.U32.AND P2, PT, R5.reuse, R10, PT ;  /* 0x0000000a0500720c */ /* 0x040fe20003f44070 */
[----:B------:R-:W-:Y:S01]  /*1710*/  IMAD.MOV.U32 R8, RZ, RZ, R3 ;  /* 0x000000ffff087224 */ /* 0x000fe200078e0003 */
[----:B------:R1:W-:Y:S01]  /*1720*/  STL [R1+0xbc], R11 ;  /* 0x0000bc0b01007387 */ /* 0x0003e20000100800 */
[----:B------:R-:W-:Y:S01]  /*1730*/  @!P6 IMAD.MOV R2, RZ, RZ, -R2 ;  /* 0x000000ffff02e224 */ /* 0x000fe200078e0a02 */
[----:B------:R-:W-:Y:S01]  /*1740*/  ISETP.GT.U32.AND P6, PT, R5, R6, PT ;  /* 0x000000060500720c */ /* 0x000fe20003fc4070 */
[----:B------:R-:W-:Y:S01]  /*1750*/  IMAD.HI.U32 R3, R9, R8, RZ ;  /* 0x0000000809037227 */ /* 0x000fe200078e00ff */
[----:B------:R-:W-:-:S02]  /*1760*/  IADD3 R15, PT, PT, R0, 0x10, RZ ;  /* 0x00000010000f7810 */ /* 0x000fc40007ffe0ff */
[----:B------:R2:W-:Y:S01]  /*1770*/  STL [R1+0xb8], R2 ;  /* 0x0000b80201007387 */ /* 0x0005e20000100800 */
[--C-:B------:R-:W-:Y:S01]  /*1780*/  @!P4 IMAD.IADD R4, R4, 0x1, -R5.reuse ;  /* 0x000000010404c824 */ /* 0x100fe200078e0a05 */
[----:B------:R-:W-:Y:S01]  /*1790*/  ISETP.GE.AND P4, PT, R17, RZ, PT ;  /* 0x000000ff1100720c */ /* 0x000fe20003f86270 */
[----:B------:R-:W-:Y:S01]  /*17a0*/  @!P0 IMAD.IADD R16, R16, 0x1, -R5 ;  /* 0x0000000110108824 */ /* 0x000fe200078e0a05 */
[----:B------:R-:W-:Y:S01]  /*17b0*/  IABS R18, R15 ;  /* 0x0000000f00127213 */ /* 0x000fe20000000000 */
[----:B-1----:R-:W-:Y:S02]  /*17c0*/  VIADD R11, R0, 0xe ;  /* 0x0000000e000b7836 */ /* 0x002fe40000000000 */
[----:B------:R-:W-:Y:S02]  /*17d0*/  IMAD.MOV R3, RZ, RZ, -R3 ;  /* 0x000000ffff037224 */ /* 0x000fe400078e0a03 */
[----:B------:R-:W-:Y:S01]  /*17e0*/  @!P6 IMAD.IADD R6, R6, 0x1, -R5 ;  /* 0x000000010606e824 */ /* 0x000fe200078e0a05 */
[----:B------:R-:W-:Y:S01]  /*17f0*/  IABS R14, R11 ;  /* 0x0000000b000e7213 */ /* 0x000fe20000000000 */
[----:B--2---:R-:W-:Y:S01]  /*1800*/  IMAD.MOV.U32 R2, RZ, RZ, R4 ;  /* 0x000000ffff027224 */ /* 0x004fe200078e0004 */
[C---:B------:R-:W-:Y:S01]  /*1810*/  ISETP.GT.U32.AND P6, PT, R5.reuse, R16, PT ;  /* 0x000000100500720c */ /* 0x040fe20003fc4070 */
[----:B------:R-:W-:-:S02]  /*1820*/  IMAD R4, R5, R3, R8 ;  /* 0x0000000305047224 */ /* 0x000fc400078e0208 */
[----:B------:R-:W-:-:S04]  /*1830*/  IMAD.HI.U32 R3, R9, R14, RZ ;  /* 0x0000000e09037227 */ /* 0x000fc800078e00ff */
[----:B------:R-:W-:Y:S01]  /*1840*/  @!P2 IMAD.IADD R10, R10, 0x1, -R5 ;  /* 0x000000010a0aa824 */ /* 0x000fe200078e0a05 */
[----:B------:R-:W-:Y:S01]  /*1850*/  ISETP.GE.AND P2, PT, R7, RZ, PT ;  /* 0x000000ff0700720c */ /* 0x000fe20003f46270 */
[----:B------:R-:W-:Y:S02]  /*1860*/  IMAD.MOV R3, RZ, RZ, -R3 ;  /* 0x000000ffff037224 */ /* 0x000fe400078e0a03 */
[----:B------:R-:W-:Y:S01]  /*1870*/  VIADD R13, R0, 0xf ;  /* 0x0000000f000d7836 */ /* 0x000fe20000000000 */
[C---:B------:R-:W-:Y:S01]  /*1880*/  ISETP.GT.U32.AND P0, PT, R5.reuse, R10, PT ;  /* 0x0000000a0500720c */ /* 0x040fe20003f04070 */
[C---:B------:R-:W-:Y:S02]  /*1890*/  IMAD R8, R5.reuse, R3, R14 ;  /* 0x0000000305087224 */ /* 0x040fe400078e020e */
[----:B------:R-:W-:Y:S01]  /*18a0*/  @!P6 IMAD.IADD R16, R16, 0x1, -R5 ;  /* 0x000000011010e824 */ /* 0x000fe200078e0a05 */
[----:B------:R-:W-:Y:S01]  /*18b0*/  IABS R7, R13 ;  /* 0x0000000d00077213 */ /* 0x000fe20000000000 */
[----:B------:R-:W-:Y:S01]  /*18c0*/  @!P3 IMAD.MOV R2, RZ, RZ, -R2 ;  /* 0x000000ffff02b224 */ /* 0x000fe200078e0a02 */
[C---:B------:R-:W-:Y:S01]  /*18d0*/  ISETP.GT.U32.AND P6, PT, R5.reuse, R8, PT ;  /* 0x000000080500720c */ /* 0x040fe20003fc4070 */
[----:B------:R-:W-:Y:S01]  /*18e0*/  VIADD R17, R0, 0x11 ;  /* 0x0000001100117836 */ /* 0x000fe20000000000 */
[----:B------:R-:W-:Y:S01]  /*18f0*/  ISETP.GT.U32.AND P3, PT, R5, R6, PT ;  /* 0x000000060500720c */ /* 0x000fe20003f64070 */
[----:B------:R-:W-:Y:S01]  /*1900*/  IMAD.MOV.U32 R14, RZ, RZ, R7 ;  /* 0x000000ffff0e7224 */ /* 0x000fe200078e0007 */
[----:B------:R1:W-:Y:S01]  /*1910*/  STL [R1+0xb4], R2 ;  /* 0x0000b40201007387 */ /* 0x0003e20000100800 */
[----:B------:R-:W-:Y:S01]  /*1920*/  IMAD.HI.U32 R7, R9, R18, RZ ;  /* 0x0000001209077227 */ /* 0x000fe200078e00ff */
[----:B------:R-:W-:-:S03]  /*1930*/  IABS R20, R17 ;  /* 0x0000001100147213 */ /* 0x000fc60000000000 */
[----:B------:R-:W-:Y:S01]  /*1940*/  @!P0 IMAD.IADD R10, R10, 0x1, -R5 ;  /* 0x000000010a0a8824 */ /* 0x000fe200078e0a05 */
[----:B------:R-:W-:Y:S01]  /*1950*/  ISETP.GT.U32.AND P0, PT, R5, R4, PT ;  /* 0x000000040500720c */ /* 0x000fe20003f04070 */
[----:B------:R-:W-:-:S04]  /*1960*/  IMAD.HI.U32 R3, R9, R14, RZ ;  /* 0x0000000e09037227 */ /* 0x000fc800078e00ff */
[----:B-1----:R-:W-:Y:S02]  /*1970*/  IMAD.MOV.U32 R2, RZ, RZ, R10 ;  /* 0x000000ffff027224 */ /* 0x002fe400078e000a */
[----:B------:R-:W-:Y:S02]  /*1980*/  @!P6 IMAD.IADD R8, R8, 0x1, -R5 ;  /* 0x000000010808e824 */ /* 0x000fe400078e0a05 */
[----:B------:R-:W-:Y:S02]  /*1990*/  IMAD.MOV R3, RZ, RZ, -R3 ;  /* 0x000000ffff037224 */ /* 0x000fe400078e0a03 */
[----:B------:R-:W-:Y:S01]  /*19a0*/  @!P3 IMAD.IADD R6, R6, 0x1, -R5 ;  /* 0x000000010606b824 */ /* 0x000fe200078e0a05 */
[----:B------:R-:W-:Y:S01]  /*19b0*/  ISETP.GE.AND P3, PT, R11, RZ, PT ;  /* 0x000000ff0b00720c */ /* 0x000fe20003f66270 */
[----:B------:R-:W-:Y:S01]  /*19c0*/  @!P5 IMAD.MOV R2, RZ, RZ, -R2 ;  /* 0x000000ffff02d224 */ /* 0x000fe200078e0a02 */
[----:B------:R-:W-:Y:S01]  /*19d0*/  ISETP.GT.U32.AND P6, PT, R5, R8, PT ;  /* 0x000000080500720c */ /* 0x000fe20003fc4070 */
[----:B------:R-:W-:-:S03]  /*19e0*/  IMAD.HI.U32 R11, R9, R20, RZ ;  /* 0x00000014090b7227 */ /* 0x000fc600078e00ff */
[----:B------:R1:W-:Y:S01]  /*19f0*/  STL [R1+0xb0], R2 ;  /* 0x0000b00201007387 */ /* 0x0003e20000100800 */
[----:B------:R-:W-:Y:S02]  /*1a00*/  IMAD.MOV R7, RZ, RZ, -R7 ;  /* 0x000000ffff077224 */ /* 0x000fe400078e0a07 */
[----:B------:R-:W-:Y:S02]  /*1a10*/  IMAD R10, R5, R3, R14 ;  /* 0x00000003050a7224 */ /* 0x000fe400078e020e */
[----:B------:R-:W-:Y:S02]  /*1a20*/  IMAD.MOV.U32 R12, RZ, RZ, R16 ;  /* 0x000000ffff0c7224 */ /* 0x000fe400078e0010 */
[----:B------:R-:W-:Y:S01]  /*1a30*/  @!P0 IMAD.IADD R4, R4, 0x1, -R5 ;  /* 0x0000000104048824 */ /* 0x000fe200078e0a05 */
[----:B------:R-:W-:Y:S01]  /*1a40*/  ISETP.GE.AND P0, PT, R13, RZ, PT ;  /* 0x000000ff0d00720c */ /* 0x000fe20003f06270 */
[----:B------:R-:W-:Y:S02]  /*1a50*/  IMAD.MOV R11, RZ, RZ, -R11 ;  /* 0x000000ffff0b7224 */ /* 0x000fe400078e0a0b */
[C---:B------:R-:W-:Y:S01]  /*1a60*/  IMAD R14, R5.reuse, R7, R18 ;  /* 0x00000007050e7224 */ /* 0x040fe200078e0212 */
[----:B------:R-:W-:Y:S01]  /*1a70*/  ISETP.GT.U32.AND P5, PT, R5, R4, PT ;  /* 0x000000040500720c */ /* 0x000fe20003fa4070 */
[----:B-1----:R-:W-:-:S02]  /*1a80*/  IMAD.MOV.U32 R2, RZ, RZ, R6 ;  /* 0x000000ffff027224 */ /* 0x002fc400078e0006 */
[----:B------:R-:W-:Y:S01]  /*1a90*/  @!P1 IMAD.MOV R12, RZ, RZ, -R12 ;  /* 0x000000ffff0c9224 */ /* 0x000fe200078e0a0c */
[C---:B------:R-:W-:Y:S01]  /*1aa0*/  ISETP.GT.U32.AND P1, PT, R5.reuse, R10, PT ;  /* 0x0000000a0500720c */ /* 0x040fe20003f24070 */
[C---:B------:R-:W-:Y:S02]  /*1ab0*/  IMAD R6, R5.reuse, R11, R20 ;  /* 0x0000000b05067224 */ /* 0x040fe400078e0214 */
[----:B------:R-:W-:Y:S01]  /*1ac0*/  @!P4 IMAD.MOV R2, RZ, RZ, -R2 ;  /* 0x000000ffff02c224 */ /* 0x000fe200078e0a02 */
[C---:B------:R-:W-:Y:S01]  /*1ad0*/  ISETP.GT.U32.AND P4, PT, R5.reuse, R14, PT ;  /* 0x0000000e0500720c */ /* 0x040fe20003f84070 */
[----:B------:R-:W-:Y:S01]  /*1ae0*/  @!P6 IMAD.IADD R8, R8, 0x1, -R5 ;  /* 0x000000010808e824 */ /* 0x000fe200078e0a05 */
[----:B------:R-:W-:Y:S01]  /*1af0*/  ISETP.GT.U32.AND P6, PT, R5, R6, PT ;  /* 0x000000060500720c */ /* 0x000fe20003fc4070 */
[C---:B------:R-:W-:Y:S01]  /*1b00*/  VIADD R7, R0.reuse, 0x12 ;  /* 0x0000001200077836 */ /* 0x040fe20000000000 */
[----:B------:R-:W-:Y:S01]  /*1b10*/  STL [R1+0xac], R12 ;  /* 0x0000ac0c01007387 */ /* 0x000fe20000100800 */
[----:B------:R-:W-:-:S02]  /*1b20*/  VIADD R11, R0, 0x13 ;  /* 0x00000013000b7836 */ /* 0x000fc40000000000 */
[--C-:B------:R-:W-:Y:S01]  /*1b30*/  @!P5 IMAD.IADD R4, R4, 0x1, -R5.reuse ;  /* 0x000000010404d824 */ /* 0x100fe200078e0a05 */
[----:B------:R-:W-:Y:S01]  /*1b40*/  IABS R16, R7 ;  /* 0x0000000700107213 */ /* 0x000fe20000000000 */
[--C-:B------:R-:W-:Y:S01]  /*1b50*/  @!P1 IMAD.IADD R10, R10, 0x1, -R5.reuse ;  /* 0x000000010a0a9824 */ /* 0x100fe200078e0a05 */
[----:B------:R-:W-:Y:S01]  /*1b60*/  IABS R18, R11 ;  /* 0x0000000b00127213 */ /* 0x000fe20000000000 */
[----:B------:R1:W-:Y:S01]  /*1b70*/  STL [R1+0xa8], R2 ;  /* 0x0000a80201007387 */ /* 0x0003e20000100800 */
[----:B------:R-:W-:Y:S01]  /*1b80*/  VIADD R13, R0, 0x14 ;  /* 0x00000014000d7836 */ /* 0x000fe20000000000 */
[----:B------:R-:W-:Y:S01]  /*1b90*/  ISETP.GE.AND P5, PT, R15, RZ, PT ;  /* 0x000000ff0f00720c */ /* 0x000fe20003fa6270 */
[----:B------:R-:W-:Y:S01]  /*1ba0*/  @!P4 IMAD.IADD R14, R14, 0x1, -R5 ;  /* 0x000000010e0ec824 */ /* 0x000fe200078e0a05 */
[----:B------:R-:W-:Y:S01]  /*1bb0*/  ISETP.GT.U32.AND P4, PT, R5, R10, PT ;  /* 0x0000000a0500720c */ /* 0x000fe20003f84070 */
[----:B------:R-:W-:Y:S01]  /*1bc0*/  IMAD.HI.U32 R3, R9, R16, RZ ;  /* 0x0000001009037227 */ /* 0x000fe200078e00ff */
[----:B------:R-:W-:-:S02]  /*1bd0*/  IABS R20, R13 ;  /* 0x0000000d00147213 */ /* 0x000fc40000000000 */
[----:B------:R-:W-:Y:S01]  /*1be0*/  ISETP.GE.AND P1, PT, R17, RZ, PT ;  /* 0x000000ff1100720c */ /* 0x000fe20003f26270 */
[----:B------:R-:W-:Y:S01]  /*1bf0*/  @!P6 IMAD.IADD R6, R6, 0x1, -R5 ;  /* 0x000000010606e824 */ /* 0x000fe200078e0a05 */
[----:B------:R-:W-:Y:S01]  /*1c00*/  ISETP.GT.U32.AND P6, PT, R5, R14, PT ;  /* 0x0000000e0500720c */ /* 0x000fe20003fc4070 */
[----:B-1----:R-:W-:Y:S02]  /*1c10*/  IMAD.MOV.U32 R2, RZ, RZ, R4 ;  /* 0x000000ffff027224 */ /* 0x002fe400078e0004 */
[----:B------:R-:W-:Y:S02]  /*1c20*/  IMAD.MOV R4, RZ, RZ, -R3 ;  /* 0x000000ffff047224 */ /* 0x000fe400078e0a03 */
[----:B------:R-:W-:-:S04]  /*1c30*/  IMAD.HI.U32 R3, R9, R18, RZ ;  /* 0x0000001209037227 */ /* 0x000fc800078e00ff */
[C---:B------:R-:W-:Y:S02]  /*1c40*/  IMAD R4, R5.reuse, R4, R16 ;  /* 0x0000000405047224 */ /* 0x040fe400078e0210 */
[----:B------:R-:W-:Y:S02]  /*1c50*/  IMAD.MOV R3, RZ, RZ, -R3 ;  /* 0x000000ffff037224 */ /* 0x000fe400078e0a03 */
[--C-:B------:R-:W-:Y:S01]  /*1c60*/  @!P4 IMAD.IADD R10, R10, 0x1, -R5.reuse ;  /* 0x000000010a0ac824 */ /* 0x100fe200078e0a05 */
[C---:B------:R-:W-:Y:S01]  /*1c70*/  ISETP.GT.U32.AND P4, PT, R5.reuse, R4, PT ;  /* 0x000000040500720c */ /* 0x040fe20003f84070 */
[C---:B------:R-:W-:Y:S02]  /*1c80*/  IMAD R16, R5.reuse, R3, R18 ;  /* 0x0000000305107224 */ /* 0x040fe400078e0212 */
[----:B------:R-:W-:Y:S01]  /*1c90*/  @!P2 IMAD.MOV R2, RZ, RZ, -R2 ;  /* 0x000000ffff02a224 */ /* 0x000fe200078e0a02 */
[C---:B------:R-:W-:Y:S01]  /*1ca0*/  ISETP.GT.U32.AND P2, PT, R5.reuse, R6, PT ;  /* 0x000000060500720c */ /* 0x040fe20003f44070 */
[----:B------:R-:W-:Y:S01]  /*1cb0*/  @!P6 IMAD.IADD R14, R14, 0x1, -R5 ;  /* 0x000000010e0ee824 */ /* 0x000fe200078e0a05 */
[----:B------:R-:W-:Y:S01]  /*1cc0*/  ISETP.GT.U32.AND P6, PT, R5, R16, PT ;  /* 0x000000100500720c */ /* 0x000fe20003fc4070 */
[C---:B------:R-:W-:Y:S01]  /*1cd0*/  VIADD R15, R0.reuse, 0x15 ;  /* 0x00000015000f7836 */ /* 0x040fe20000000000 */
[----:B------:R1:W-:Y:S01]  /*1ce0*/  STL [R1+0xa4], R2 ;  /* 0x0000a40201007387 */ /* 0x0003e20000100800 */
[----:B------:R-:W-:-:S02]  /*1cf0*/  VIADD R17, R0, 0x16 ;  /* 0x0000001600117836 */ /* 0x000fc40000000000 */
[----:B------:R-:W-:Y:S01]  /*1d00*/  IMAD.HI.U32 R3, R9, R20, RZ ;  /* 0x0000001409037227 */ /* 0x000fe200078e00ff */
[----:B------:R-:W-:-:S03]  /*1d10*/  IABS R22, R15 ;  /* 0x0000000f00167213 */ /* 0x000fc60000000000 */
[--C-:B------:R-:W-:Y:S01]  /*1d20*/  @!P4 IMAD.IADD R4, R4, 0x1, -R5.reuse ;  /* 0x000000010404c824 */ /* 0x100fe200078e0a05 */
[----:B------:R-:W-:Y:S01]  /*1d30*/  ISETP.GE.AND P4, PT, R11, RZ, PT ;  /* 0x000000ff0b00720c */ /* 0x000fe20003f86270 */
[----:B------:R-:W-:Y:S01]  /*1d40*/  @!P2 IMAD.IADD R6, R6, 0x1, -R5 ;  /* 0x000000010606a824 */ /* 0x000fe200078e0a05 */
[----:B------:R-:W-:Y:S01]  /*1d50*/  ISETP.GE.AND P2, PT, R7, RZ, PT ;  /* 0x000000ff0700720c */ /* 0x000fe20003f46270 */
[----:B-1----:R-:W-:Y:S01]  /*1d60*/  IMAD.MOV.U32 R2, RZ, RZ, R10 ;  /* 0x000000ffff027224 */ /* 0x002fe200078e000a */
[----:B------:R-:W-:Y:S01]  /*1d70*/  IABS R7, R17 ;  /* 0x0000001100077213 */ /* 0x000fe20000000000 */
[----:B------:R-:W-:Y:S02]  /*1d80*/  IMAD.MOV R18, RZ, RZ, -R3 ;  /* 0x000000ffff127224 */ /* 0x000fe400078e0a03 */
[----:B------:R-:W-:Y:S01]  /*1d90*/  @!P6 IMAD.IADD R16, R16, 0x1, -R5 ;  /* 0x000000011010e824 */ /* 0x000fe200078e0a05 */
[----:B------:R-:W-:Y:S01]  /*1da0*/  ISETP.GT.U32.AND P6, PT, R5, R4, PT ;  /* 0x000000040500720c */ /* 0x000fe20003fc4070 */
[----:B------:R-:W-:-:S02]  /*1db0*/  @!P3 IMAD.MOV R8, RZ, RZ, -R8 ;  /* 0x000000ffff08b224 */ /* 0x000fc400078e0a08 */
[----:B------:R-:W-:-:S03]  /*1dc0*/  IMAD.HI.U32 R3, R9, R22, RZ ;  /* 0x0000001609037227 */ /* 0x000fc600078e00ff */
[----:B------:R-:W-:Y:S01]  /*1dd0*/  STL [R1+0xa0], R8 ;  /* 0x0000a00801007387 */ /* 0x000fe20000100800 */
[----:B------:R-:W-:Y:S01]  /*1de0*/  @!P0 IMAD.MOV R2, RZ, RZ, -R2 ;  /* 0x000000ffff028224 */ /* 0x000fe200078e0a02 */
[C---:B------:R-:W-:Y:S01]  /*1df0*/  ISETP.GT.U32.AND P0, PT, R5.reuse, R16, PT ;  /* 0x000000100500720c */ /* 0x040fe20003f04070 */
[C---:B------:R-:W-:Y:S02]  /*1e00*/  IMAD R18, R5.reuse, R18, R20 ;  /* 0x0000001205127224 */ /* 0x040fe400078e0214 */
[----:B------:R-:W-:Y:S01]  /*1e10*/  IMAD.MOV.U32 R20, RZ, RZ, R7 ;  /* 0x000000ffff147224 */ /* 0x000fe200078e0007 */
[----:B------:R1:W-:Y:S01]  /*1e20*/  STL [R1+0x9c], R2 ;  /* 0x00009c0201007387 */ /* 0x0003e20000100800 */
[----:B------:R-:W-:Y:S01]  /*1e30*/  IMAD.MOV R7, RZ, RZ, -R3 ;  /* 0x000000ffff077224 */ /* 0x000fe200078e0a03 */
[----:B------:R-:W-:Y:S01]  /*1e40*/  ISETP.GT.U32.AND P3, PT, R5, R18, PT ;  /* 0x000000120500720c */ /* 0x000fe20003f64070 */
[----:B------:R-:W-:Y:S02]  /*1e50*/  IMAD.MOV.U32 R3, RZ, RZ, R14 ;  /* 0x000000ffff037224 */ /* 0x000fe400078e000e */
[----:B------:R-:W-:-:S02]  /*1e60*/  @!P6 IMAD.IADD R4, R4, 0x1, -R5 ;  /* 0x000000010404e824 */ /* 0x000fc400078e0a05 */
[----:B------:R-:W-:Y:S01]  /*1e70*/  @!P5 IMAD.MOV R3, RZ, RZ, -R3 ;  /* 0x000000ffff03d224 */ /* 0x000fe200078e0a03 */
[----:B------:R-:W-:Y:S01]  /*1e80*/  ISETP.GE.AND P5, PT, R13, RZ, PT ;  /* 0x000000ff0d00720c */ /* 0x000fe20003fa6270 */
[--C-:B------:R-:W-:Y:S01]  /*1e90*/  @!P0 IMAD.IADD R16, R16, 0x1, -R5.reuse ;  /* 0x0000000110108824 */ /* 0x100fe200078e0a05 */
[----:B------:R-:W-:Y:S01]  /*1ea0*/  ISETP.GE.AND P0, PT, R17, RZ, PT ;  /* 0x000000ff1100720c */ /* 0x000fe20003f06270 */
[----:B-1----:R-:W-:Y:S01]  /*1eb0*/  IMAD.MOV.U32 R2, RZ, RZ, R6 ;  /* 0x000000ffff027224 */ /* 0x002fe200078e0006 */
[----:B------:R1:W-:Y:S01]  /*1ec0*/  STL [R1+0x98], R3 ;  /* 0x0000980301007387 */ /* 0x0003e20000100800 */
[----:B------:R-:W-:Y:S02]  /*1ed0*/  IMAD R6, R5, R7, R22 ;  /* 0x0000000705067224 */ /* 0x000fe400078e0216 */
[----:B------:R-:W-:Y:S01]  /*1ee0*/  @!P1 IMAD.MOV R2, RZ, RZ, -R2 ;  /* 0x000000ffff029224 */ /* 0x000fe200078e0a02 */
[----:B------:R-:W-:Y:S01]  /*1ef0*/  ISETP.GE.AND P1, PT, R15, RZ, PT ;  /* 0x000000ff0f00720c */ /* 0x000fe20003f26270 */
[----:B------:R-:W-:Y:S01]  /*1f00*/  VIADD R7, R0, 0x17 ;  /* 0x0000001700077836 */ /* 0x000fe20000000000 */
[----:B------:R-:W-:Y:S01]  /*1f10*/  ISETP.GT.U32.AND P6, PT, R5, R6, PT ;  /* 0x000000060500720c */ /* 0x000fe20003fc4070 */
[----:B------:R-:W-:Y:S01]  /*1f20*/  @!P3 IMAD.IADD R18, R18, 0x1, -R5 ;  /* 0x000000011212b824 */ /* 0x000fe200078e0a05 */
[----:B------:R2:W-:Y:S01]  /*1f30*/  STL [R1+0x94], R2 ;  /* 0x0000940201007387 */ /* 0x0005e20000100800 */
[----:B------:R-:W-:Y:S01]  /*1f40*/  VIADD R11, R0, 0x18 ;  /* 0x00000018000b7836 */ /* 0x000fe20000000000 */
[----:B------:R-:W-:Y:S01]  /*1f50*/  IABS R10, R7 ;  /* 0x00000007000a7213 */ /* 0x000fe20000000000 */
[----:B-1----:R-:W-:Y:S01]  /*1f60*/  IMAD.HI.U32 R3, R9, R20, RZ ;  /* 0x0000001409037227 */ /* 0x002fe200078e00ff */
[----:B------:R-:W-:-:S02]  /*1f70*/  ISETP.GE.AND P3, PT, R7, RZ, PT ;  /* 0x000000ff0700720c */ /* 0x000fc40003f66270 */
[----:B------:R-:W-:Y:S01]  /*1f80*/  IABS R14, R11 ;  /* 0x0000000b000e7213 */ /* 0x000fe20000000000 */
[----:B------:R-:W-:Y:S02]  /*1f90*/  IMAD.MOV R3, RZ, RZ, -R3 ;  /* 0x000000ffff037224 */ /* 0x000fe400078e0a03 */
[----:B------:R-:W-:Y:S02]  /*1fa0*/  VIADD R13, R0, 0x19 ;  /* 0x00000019000d7836 */ /* 0x000fe40000000000 */
[----:B--2---:R-:W-:Y:S02]  /*1fb0*/  IMAD.MOV.U32 R2, RZ, RZ, R4 ;  /* 0x000000ffff027224 */ /* 0x004fe400078e0004 */
[C---:B------:R-:W-:Y:S01]  /*1fc0*/  IMAD R8, R5.reuse, R3, R20 ;  /* 0x0000000305087224 */ /* 0x040fe200078e0214 */
[----:B------:R-:W-:Y:S01]  /*1fd0*/  IABS R7, R13 ;  /* 0x0000000d00077213 */ /* 0x000fe20000000000 */
[----:B------:R-:W-:Y:S02]  /*1fe0*/  @!P2 IMAD.MOV R2, RZ, RZ, -R2 ;  /* 0x000000ffff02a224 */ /* 0x000fe400078e0a02 */
[----:B------:R-:W-:Y:S01]  /*1ff0*/  @!P6 IMAD.IADD R6, R6, 0x1, -R5 ;  /* 0x000000010606e824 */ /* 0x000fe200078e0a05 */
[----:B------:R-:W-:Y:S01]  /*2000*/  ISETP.GT.U32.AND P6, PT, R5, R18, PT ;  /* 0x000000120500720c */ /* 0x000fe20003fc4070 */
[----:B------:R-:W-:Y:S01]  /*2010*/  IMAD.HI.U32 R3, R9, R10, RZ ;  /* 0x0000000a09037227 */ /* 0x000fe200078e00ff */
[----:B------:R1:W-:Y:S02]  /*2020*/  STL [R1+0x90], R2 ;  /* 0x0000900201007387 */ /* 0x0003e40000100800 */
[----:B------:R-:W-:Y:S01]  /*2030*/  ISETP.GT.U32.AND P2, PT, R5, R6, PT ;  /* 0x000000060500720c */ /* 0x000fe20003f44070 */
[----:B------:R-:W-:-:S02]  /*2040*/  IMAD.MOV R3, RZ, RZ, -R3 ;  /* 0x000000ffff037224 */ /* 0x000fc400078e0a03 */
[----:B------:R-:W-:Y:S02]  /*2050*/  VIADD R15, R0, 0x1a ;  /* 0x0000001a000f7836 */ /* 0x000fe40000000000 */
[----:B------:R-:W-:Y:S02]  /*2060*/  IMAD R4, R5, R3, R10 ;  /* 0x0000000305047224 */ /* 0x000fe400078e020a */
[----:B------:R-:W-:Y:S01]  /*2070*/  IMAD.HI.U32 R3, R9, R14, RZ ;  /* 0x0000000e09037227 */ /* 0x000fe200078e00ff */
[----:B-1----:R-:W-:Y:S02]  /*2080*/  MOV R2, R16 ;  /* 0x0000001000027202 */ /* 0x002fe40000000f00 */
[----:B------:R-:W-:Y:S01]  /*2090*/  IABS R20, R15 ;  /* 0x0000000f00147213 */ /* 0x000fe20000000000 */
[----:B------:R-:W-:Y:S01]  /*20a0*/  @!P6 IMAD.IADD R18, R18, 0x1, -R5 ;  /* 0x000000011212e824 */ /* 0x000fe200078e0a05 */
[C---:B------:R-:W-:Y:S01]  /*20b0*/  ISETP.GT.U32.AND P6, PT, R5.reuse, R4, PT ;  /* 0x000000040500720c */ /* 0x040fe20003fc4070 */
[----:B------:R-:W-:Y:S01]  /*20c0*/  @!P4 IMAD.MOV R2, RZ, RZ, -R2 ;  /* 0x000000ffff02c224 */ /* 0x000fe200078e0a02 */
[----:B------:R-:W-:Y:S01]  /*20d0*/  ISETP.GT.U32.AND P4, PT, R5, R8, PT ;  /* 0x000000080500720c */ /* 0x000fe20003f84070 */
[----:B------:R-:W-:-:S02]  /*20e0*/  IMAD.MOV.U32 R16, RZ, RZ, R7 ;  /* 0x000000ffff107224 */ /* 0x000fc400078e0007 */
[----:B------:R-:W-:Y:S01]  /*20f0*/  @!P2 IMAD.IADD R6, R6, 0x1, -R5 ;  /* 0x000000010606a824 */ /* 0x000fe200078e0a05 */
[----:B------:R1:W-:Y:S01]  /*2100*/  STL [R1+0x8c], R2 ;  /* 0x00008c0201007387 */ /* 0x0003e20000100800 */
[----:B------:R-:W-:Y:S01]  /*2110*/  IMAD.HI.U32 R7, R9, R16, RZ ;  /* 0x0000001009077227 */ /* 0x000fe200078e00ff */
[----:B------:R-:W-:-:S03]  /*2120*/  ISETP.GE.AND P2, PT, R11, RZ, PT ;  /* 0x000000ff0b00720c */ /* 0x000fc60003f46270 */
[----:B------:R-:W-:Y:S02]  /*2130*/  IMAD.MOV R10, RZ, RZ, -R3 ;  /* 0x000000ffff0a7224 */ /* 0x000fe400078e0a03 */
[----:B------:R-:W-:Y:S02]  /*2140*/  IMAD.MOV R7, RZ, RZ, -R7 ;  /* 0x000000ffff077224 */ /* 0x000fe400078e0a07 */
[--C-:B------:R-:W-:Y:S01]  /*2150*/  @!P4 IMAD.IADD R8, R8, 0x1, -R5.reuse ;  /* 0x000000010808c824 */ /* 0x100fe200078e0a05 */
[----:B------:R-:W-:Y:S01]  /*2160*/  ISETP.GE.AND P4, PT, R13, RZ, PT ;  /* 0x000000ff0d00720c */ /* 0x000fe20003f86270 */
[----:B-1----:R-:W-:Y:S02]  /*2170*/  IMAD.MOV.U32 R2, RZ, RZ, R18 ;  /* 0x000000ffff027224 */ /* 0x002fe400078e0012 */
[C---:B------:R-:W-:Y:S02]  /*2180*/  IMAD R10, R5.reuse, R10, R14 ;  /* 0x0000000a050a7224 */ /* 0x040fe400078e020e */
[----:B------:R-:W-:Y:S01]  /*2190*/  @!P5 IMAD.MOV R2, RZ, RZ, -R2 ;  /* 0x000000ffff02d224 */ /* 0x000fe200078e0a02 */
[----:B------:R-:W-:Y:S01]  /*21a0*/  ISETP.GT.U32.AND P5, PT, R5, R8, PT ;  /* 0x000000080500720c */ /* 0x000fe20003fa4070 */
[----:B------:R-:W-:-:S02]  /*21b0*/  @!P6 IMAD.IADD R4, R4, 0x1, -R5 ;  /* 0x000000010404e824 */ /* 0x000fc400078e0a05 */
[----:B------:R-:W-:Y:S01]  /*21c0*/  IMAD R14, R5, R7, R16 ;  /* 0x00000007050e7224 */ /* 0x000fe200078e0210 */
[----:B------:R1:W-:Y:S01]  /*21d0*/  STL [R1+0x88], R2 ;  /* 0x0000880201007387 */ /* 0x0003e20000100800 */
[----:B------:R-:W-:Y:S01]  /*21e0*/  IMAD.HI.U32 R3, R9, R20, RZ ;  /* 0x0000001409037227 */ /* 0x000fe200078e00ff */
[----:B------:R-:W-:-:S03]  /*21f0*/  ISETP.GT.U32.AND P6, PT, R5, R4, PT ;  /* 0x000000040500720c */ /* 0x000fc60003fc4070 */
[----:B------:R-:W-:Y:S02]  /*2200*/  IMAD.MOV R3, RZ, RZ, -R3 ;  /* 0x000000ffff037224 */ /* 0x000fe400078e0a03 */
[----:B------:R-:W-:Y:S02]  /*2210*/  VIADD R7, R0, 0x1b ;  /* 0x0000001b00077836 */ /* 0x000fe40000000000 */
[--C-:B------:R-:W-:Y:S01]  /*2220*/  @!P5 IMAD.IADD R8, R8, 0x1, -R5.reuse ;  /* 0x000000010808d824 */ /* 0x100fe200078e0a05 */
[C---:B------:R-:W-:Y:S01]  /*2230*/  ISETP.GT.U32.AND P5, PT, R5.reuse, R14, PT ;  /* 0x0000000e0500720c */ /* 0x040fe20003fa4070 */
[----:B-1----:R-:W-:Y:S01]  /*2240*/  IMAD.MOV.U32 R2, RZ, RZ, R6 ;  /* 0x000000ffff027224 */ /* 0x002fe200078e0006 */
[----:B------:R-:W-:Y:S01]  /*2250*/  IABS R18, R7 ;  /* 0x0000000700127213 */ /* 0x000fe20000000000 */
[C---:B------:R-:W-:Y:S02]  /*2260*/  IMAD R16, R5.reuse, R3, R20 ;  /* 0x0000000305107224 */ /* 0x040fe400078e0214 */
[----:B------:R-:W-:Y:S01]  /*2270*/  @!P1 IMAD.MOV R2, RZ, RZ, -R2 ;  /* 0x000000ffff029224 */ /* 0x000fe200078e0a02 */
[C---:B------:R-:W-:Y:S01]  /*2280*/  ISETP.GT.U32.AND P1, PT, R5.reuse, R10, PT ;  /* 0x0000000a0500720c */ /* 0x040fe20003f24070 */
[--C-:B------:R-:W-:Y:S01]  /*2290*/  @!P6 IMAD.IADD R4, R4, 0x1, -R5.reuse ;  /* 0x000000010404e824 */ /* 0x100fe200078e0a05 */
[----:B------:R-:W-:Y:S01]  /*22a0*/  ISETP.GT.U32.AND P6, PT, R5, R16, PT ;  /* 0x000000100500720c */ /* 0x000fe20003fc4070 */
[----:B------:R-:W-:Y:S01]  /*22b0*/  IMAD.HI.U32 R3, R9, R18, RZ ;  /* 0x0000001209037227 */ /* 0x000fe200078e00ff */
[----:B------:R1:W-:Y:S03]  /*22c0*/  STL [R1+0x84], R2 ;  /* 0x0000840201007387 */ /* 0x0003e60000100800 */
[----:B------:R-:W-:-:S02]  /*22d0*/  @!P5 IMAD.IADD R14, R14, 0x1, -R5 ;  /* 0x000000010e0ed824 */ /* 0x000fc400078e0a05 */
[----:B------:R-:W-:Y:S02]  /*22e0*/  VIADD R11, R0, 0x1c ;  /* 0x0000001c000b7836 */ /* 0x000fe40000000000 */
[----:B------:R-:W-:Y:S02]  /*22f0*/  IMAD.MOV R3, RZ, RZ, -R3 ;  /* 0x000000ffff037224 */ /* 0x000fe400078e0a03 */
[--C-:B------:R-:W-:Y:S01]  /*2300*/  @!P1 IMAD.IADD R10, R10, 0x1, -R5.reuse ;  /* 0x000000010a0a9824 */ /* 0x100fe200078e0a05 */
[----:B------:R-:W-:Y:S01]  /*2310*/  IABS R20, R11 ;  /* 0x0000000b00147213 */ /* 0x000fe20000000000 */
[----:B------:R-:W-:Y:S01]  /*2320*/  IMAD.MOV.U32 R71, RZ, RZ, R4 ;  /* 0x000000ffff477224 */ /* 0x000fe200078e0004 */
[----:B------:R-:W-:Y:S01]  /*2330*/  ISETP.GE.AND P1, PT, R15, RZ, PT ;  /* 0x000000ff0f00720c */ /* 0x000fe20003f26270 */
[C---:B------:R-:W-:Y:S01]  /*2340*/  IMAD R4, R5.reuse, R3, R18 ;  /* 0x0000000305047224 */ /* 0x040fe200078e0212 */
[C---:B------:R-:W-:Y:S01]  /*2350*/  ISETP.GT.U32.AND P5, PT, R5.reuse, R10, PT ;  /* 0x0000000a0500720c */ /* 0x040fe20003fa4070 */
[----:B------:R-:W-:Y:S01]  /*2360*/  @!P6 IMAD.IADD R16, R16, 0x1, -R5 ;  /* 0x000000011010e824 */ /* 0x000fe200078e0a05 */
[----:B------:R-:W-:Y:S01]  /*2370*/  ISETP.GT.U32.AND P6, PT, R5, R14, PT ;  /* 0x0000000e0500720c */ /* 0x000fe20003fc4070 */
[----:B------:R-:W-:-:S02]  /*2380*/  VIADD R17, R0, 0x1e ;  /* 0x0000001e00117836 */ /* 0x000fc40000000000 */
[----:B------:R-:W-:-:S03]  /*2390*/  IMAD.HI.U32 R6, R9, R20, RZ ;  /* 0x0000001409067227 */ /* 0x000fc600078e00ff */
[----:B------:R-:W-:Y:S01]  /*23a0*/  IABS R24, R17 ;  /* 0x0000001100187213 */ /* 0x000fe20000000000 */
[----:B------:R-:W-:Y:S02]  /*23b0*/  IMAD.MOV R6, RZ, RZ, -R6 ;  /* 0x000000ffff067224 */ /* 0x000fe400078e0a06 */
[----:B-1----:R-:W-:Y:S02]  /*23c0*/  IMAD.MOV.U32 R2, RZ, RZ, R8 ;  /* 0x000000ffff027224 */ /* 0x002fe400078e0008 */
[----:B------:R-:W-:Y:S01]  /*23d0*/  @!P5 IMAD.IADD R10, R10, 0x1, -R5 ;  /* 0x000000010a0ad824 */ /* 0x000fe200078e0a05 */
[----:B------:R-:W-:Y:S01]  /*23e0*/  ISETP.GT.U32.AND P5, PT, R5, R4, PT ;  /* 0x000000040500720c */ /* 0x000fe20003fa4070 */
[----:B------:R-:W-:Y:S01]  /*23f0*/  @!P3 IMAD.MOV R71, RZ, RZ, -R71 ;  /* 0x000000ffff47b224 */ /* 0x000fe200078e0a47 */
[----:B------:R-:W-:Y:S01]  /*2400*/  ISETP.GE.AND P3, PT, R7, RZ, PT ;  /* 0x000000ff0700720c */ /* 0x000fe20003f66270 */
[----:B------:R-:W-:Y:S02]  /*2410*/  IMAD R6, R5, R6, R20 ;  /* 0x0000000605067224 */ /* 0x000fe400078e0214 */
[----:B------:R-:W-:-:S04]  /*2420*/  IMAD.HI.U32 R7, R9, R24, RZ ;  /* 0x0000001809077227 */ /* 0x000fc800078e00ff */
[----:B------:R-:W-:Y:S01]  /*2430*/  @!P0 IMAD.MOV R2, RZ, RZ, -R2 ;  /* 0x000000ffff028224 */ /* 0x000fe200078e0a02 */
[C---:B------:R-:W-:Y:S01]  /*2440*/  ISETP.GT.U32.AND P0, PT, R5.reuse, R16, PT ;  /* 0x000000100500720c */ /* 0x040fe20003f04070 */
[----:B------:R-:W-:Y:S01]  /*2450*/  @!P6 IMAD.IADD R14, R14, 0x1, -R5 ;  /* 0x000000010e0ee824 */ /* 0x000fe200078e0a05 */
[----:B------:R-:W-:Y:S01]  /*2460*/  ISETP.GT.U32.AND P6, PT, R5, R6, PT ;  /* 0x000000060500720c */ /* 0x000fe20003fc4070 */
[----:B------:R-:W-:Y:S01]  /*2470*/  VIADD R13, R0, 0x1d ;  /* 0x0000001d000d7836 */ /* 0x000fe20000000000 */
[----:B------:R1:W-:Y:S01]  /*2480*/  STL [R1+0x80], R2 ;  /* 0x0000800201007387 */ /* 0x0003e20000100800 */
[----:B------:R-:W-:Y:S02]  /*2490*/  IMAD.MOV R7, RZ, RZ, -R7 ;  /* 0x000000ffff077224 */ /* 0x000fe400078e0a07 */
[----:B------:R-:W-:Y:S01]  /*24a0*/  @!P5 IMAD.IADD R4, R4, 0x1, -R5 ;  /* 0x000000010404d824 */ /* 0x000fe200078e0a05 */
[----:B------:R-:W-:Y:S01]  /*24b0*/  IABS R22, R13 ;  /* 0x0000000d00167213 */ /* 0x000fe20000000000 */
[----:B------:R-:W-:-:S02]  /*24c0*/  IMAD.MOV.U32 R54, RZ, RZ, R10 ;  /* 0x000000ffff367224 */ /* 0x000fc400078e000a */
[C---:B------:R-:W-:Y:S02]  /*24d0*/  IMAD R18, R5.reuse, R7, R24 ;  /* 0x0000000705127224 */ /* 0x040fe400078e0218 */
[----:B------:R-:W-:Y:S01]  /*24e0*/  @!P2 IMAD.MOV R54, RZ, RZ, -R54 ;  /* 0x000000ffff36a224 */ /* 0x000fe200078e0a36 */
[C---:B------:R-:W-:Y:S01]  /*24f0*/  ISETP.GT.U32.AND P2, PT, R5.reuse, R4, PT ;  /* 0x000000040500720c */ /* 0x040fe20003f44070 */
[----:B------:R-:W-:Y:S02]  /*2500*/  IMAD.MOV.U32 R59, RZ, RZ, R14 ;  /* 0x000000ffff3b7224 */ /* 0x000fe400078e000e */
[----:B------:R-:W-:Y:S02]  /*2510*/  VIADD R15, R0, 0x1f ;  /* 0x0000001f000f7836 */ /* 0x000fe40000000000 */
[----:B------:R-:W-:Y:S01]  /*2520*/  @!P4 IMAD.MOV R59, RZ, RZ, -R59 ;  /* 0x000000ffff3bc224 */ /* 0x000fe200078e0a3b */
[----:B------:R-:W-:Y:S01]  /*2530*/  ISETP.GT.U32.AND P4, PT, R5, R18, PT ;  /* 0x000000120500720c */ /* 0x000fe20003f84070 */
[----:B------:R-:W-:Y:S01]  /*2540*/  IMAD.HI.U32 R3, R9, R22, RZ ;  /* 0x0000001609037227 */ /* 0x000fe200078e00ff */
[----:B------:R-:W-:-:S03]  /*2550*/  IABS R20, R15 ;  /* 0x0000000f00147213 */ /* 0x000fc60000000000 */
[--C-:B------:R-:W-:Y:S01]  /*2560*/  @!P0 IMAD.IADD R16, R16, 0x1, -R5.reuse ;  /* 0x0000000110108824 */ /* 0x100fe200078e0a05 */
[----:B------:R-:W-:Y:S01]  /*2570*/  ISETP.GE.AND P0, PT, R11, RZ, PT ;  /* 0x000000ff0b00720c */ /* 0x000fe20003f06270 */
[----:B------:R-:W-:Y:S02]  /*2580*/  @!P6 IMAD.IADD R6, R6, 0x1, -R5 ;  /* 0x000000010606e824 */ /* 0x000fe400078e0a05 */
[----:B------:R-:W-:Y:S02]  /*2590*/  IMAD.MOV R3, RZ, RZ, -R3 ;  /* 0x000000ffff037224 */ /* 0x000fe400078e0a03 */
[----:B------:R-:W-:Y:S01]  /*25a0*/  VIADD R11, R0, 0x20 ;  /* 0x00000020000b7836 */ /* 0x000fe20000000000 */
[C---:B------:R-:W-:Y:S01]  /*25b0*/  ISETP.GT.U32.AND P6, PT, R5.reuse, R6, PT ;  /* 0x000000060500720c */ /* 0x040fe20003fc4070 */
[----:B------:R-:W-:Y:S01]  /*25c0*/  IMAD R8, R5, R3, R22 ;  /* 0x0000000305087224 */ /* 0x000fe200078e0216 */
[----:B------:R-:W-:Y:S01]  /*25d0*/  IABS R22, R19 ;  /* 0x0000001300167213 */ /* 0x000fe20000000000 */
[----:B------:R-:W-:Y:S01]  /*25e0*/  @!P2 IMAD.IADD R4, R4, 0x1, -R5 ;  /* 0x000000010404a824 */ /* 0x000fe200078e0a05 */
[----:B------:R-:W-:Y:S01]  /*25f0*/  IABS R7, R11 ;  /* 0x0000000b00077213 */ /* 0x000fe20000000000 */
[----:B------:R-:W-:Y:S01]  /*2600*/  IMAD.HI.U32 R3, R9, R20, RZ ;  /* 0x0000001409037227 */ /* 0x000fe200078e00ff */
[----:B------:R-:W-:-:S02]  /*2610*/  ISETP.GT.U32.AND P5, PT, R5, R8, PT ;  /* 0x000000080500720c */ /* 0x000fc40003fa4070 */
[----:B------:R-:W-:Y:S01]  /*2620*/  ISETP.GE.AND P2, PT, R17, RZ, PT ;  /* 0x000000ff1100720c */ /* 0x000fe20003f46270 */
[----:B-1----:R-:W-:Y:S02]  /*2630*/  IMAD.MOV.U32 R2, RZ, RZ, R4 ;  /* 0x000000ffff027224 */ /* 0x002fe400078e0004 */
[----:B------:R-:W-:Y:S01]  /*2640*/  @!P4 IMAD.IADD R18, R18, 0x1, -R5 ;  /* 0x000000011212c824 */ /* 0x000fe200078e0a05 */
[----:B------:R-:W-:Y:S01]  /*2650*/  ISETP.GE.AND P4, PT, R15, RZ, PT ;  /* 0x000000ff0f00720c */ /* 0x000fe20003f86270 */
[----:B------:R-:W-:Y:S02]  /*2660*/  IMAD.MOV R3, RZ, RZ, -R3 ;  /* 0x000000ffff037224 */ /* 0x000fe400078e0a03 */
[----:B------:R-:W-:Y:S02]  /*2670*/  IMAD.MOV.U32 R14, RZ, RZ, R7 ;  /* 0x000000ffff0e7224 */ /* 0x000fe400078e0007 */
[----:B------:R-:W-:Y:S01]  /*2680*/  @!P3 IMAD.MOV R2, RZ, RZ, -R2 ;  /* 0x000000ffff02b224 */ /* 0x000fe200078e0a02 */
[C---:B------:R-:W-:Y:S01]  /*2690*/  ISETP.GT.U32.AND P3, PT, R5.reuse, R18, PT ;  /* 0x000000120500720c */ /* 0x040fe20003f64070 */
[----:B------:R-:W-:-:S02]  /*26a0*/  IMAD R10, R5, R3, R20 ;  /* 0x00000003050a7224 */ /* 0x000fc400078e0214 */
[----:B------:R-:W-:-:S04]  /*26b0*/  IMAD.HI.U32 R3, R9, R14, RZ ;  /* 0x0000000e09037227 */ /* 0x000fc800078e00ff */
[----:B------:R-:W-:Y:S01]  /*26c0*/  @!P6 IMAD.IADD R6, R6, 0x1, -R5 ;  /* 0x000000010606e824 */ /* 0x000fe200078e0a05 */
[C---:B------:R-:W-:Y:S01]  /*26d0*/  ISETP.GT.U32.AND P6, PT, R5.reuse, R10, PT ;  /* 0x0000000a0500720c */ /* 0x040fe20003fc4070 */
[----:B------:R-:W-:Y:S02]  /*26e0*/  IMAD.MOV R3, RZ, RZ, -R3 ;  /* 0x000000ffff037224 */ /* 0x000fe400078e0a03 */
[--C-:B------:R-:W-:Y:S02]  /*26f0*/  @!P5 IMAD.IADD R8, R8, 0x1, -R5.reuse ;  /* 0x000000010808d824 */ /* 0x100fe400078e0a05 */
[C---:B------:R-:W-:Y:S02]  /*2700*/  IMAD R4, R5.reuse, R3, R14 ;  /* 0x0000000305047224 */ /* 0x040fe400078e020e */
[----:B------:R-:W-:Y:S01]  /*2710*/  @!P3 IMAD.IADD R18, R18, 0x1, -R5 ;  /* 0x000000011212b824 */ /* 0x000fe200078e0a05 */
[C---:B------:R-:W-:Y:S01]  /*2720*/  ISETP.GT.U32.AND P5, PT, R5.reuse, R8, PT ;  /* 0x000000080500720c */ /* 0x040fe20003fa4070 */
[----:B------:R-:W-:Y:S01]  /*2730*/  IMAD.MOV.U32 R52, RZ, RZ, R16 ;  /* 0x000000ffff347224 */ /* 0x000fe200078e0010 */
[----:B------:R-:W-:Y:S01]  /*2740*/  ISETP.GT.U32.AND P3, PT, R5, R4, PT ;  /* 0x000000040500720c */ /* 0x000fe20003f64070 */
[----:B------:R-:W-:-:S02]  /*2750*/  VIADD R3, R0, 0x21 ;  /* 0x0000002100037836 */ /* 0x000fc40000000000 */
[--C-:B------:R-:W-:Y:S02]  /*2760*/  @!P6 IMAD.IADD R10, R10, 0x1, -R5.reuse ;  /* 0x000000010a0ae824 */ /* 0x100fe400078e0a05 */
[----:B------:R-:W-:Y:S01]  /*2770*/  @!P1 IMAD.MOV R52, RZ, RZ, -R52 ;  /* 0x000000ffff349224 */ /* 0x000fe200078e0a34 */
[----:B------:R-:W-:Y:S01]  /*2780*/  ISETP.GE.AND P1, PT, R13, RZ, PT ;  /* 0x000000ff0d00720c */ /* 0x000fe20003f26270 */
[----:B------:R-:W-:Y:S01]  /*2790*/  IMAD.MOV.U32 R73, RZ, RZ, R6 ;  /* 0x000000ffff497224 */ /* 0x000fe200078e0006 */
[----:B------:R-:W-:Y:S01]  /*27a0*/  ISETP.GT.U32.AND P6, PT, R5, R10, PT ;  /* 0x0000000a0500720c */ /* 0x000fe20003fc4070 */
[----:B------:R-:W-:Y:S01]  /*27b0*/  VIADD R7, R0, 0x22 ;  /* 0x0000002200077836 */ /* 0x000fe20000000000 */
[----:B------:R-:W-:Y:S01]  /*27c0*/  IABS R6, R3 ;  /* 0x0000000300067213 */ /* 0x000fe20000000000 */
[--C-:B------:R-:W-:Y:S01]  /*27d0*/  @!P5 IMAD.IADD R8, R8, 0x1, -R5.reuse ;  /* 0x000000010808d824 */ /* 0x100fe200078e0a05 */
[----:B------:R-:W-:Y:S01]  /*27e0*/  ISETP.GE.AND P5, PT, R11, RZ, PT ;  /* 0x000000ff0b00720c */ /* 0x000fe20003fa6270 */
[----:B------:R-:W-:Y:S01]  /*27f0*/  @!P3 IMAD.IADD R4, R4, 0x1, -R5 ;  /* 0x000000010404b824 */ /* 0x000fe200078e0a05 */
[----:B------:R-:W-:Y:S01]  /*2800*/  IADD3 R11, PT, PT, R0, 0x23, RZ ;  /* 0x00000023000b7810 */ /* 0x000fe20007ffe0ff */
[----:B------:R-:W-:Y:S01]  /*2810*/  @!P0 IMAD.MOV R73, RZ, RZ, -R73 ;  /* 0x000000ffff498224 */ /* 0x000fe200078e0a49 */
[----:B------:R-:W-:Y:S01]  /*2820*/  ISETP.GE.AND P0, PT, R3, RZ, PT ;  /* 0x000000ff0300720c */ /* 0x000fe20003f06270 */
[----:B------:R-:W-:Y:S01]  /*2830*/  IMAD.HI.U32 R3, R9, R6, RZ ;  /* 0x0000000609037227 */ /* 0x000fe200078e00ff */
[----:B------:R-:W-:-:S02]  /*2840*/  ISETP.GT.U32.AND P3, PT, R5, R4, PT ;  /* 0x000000040500720c */ /* 0x000fc40003f64070 */
[----:B------:R-:W-:Y:S01]  /*2850*/  IABS R16, R11 ;  /* 0x0000000b00107213 */ /* 0x000fe20000000000 */
[----:B------:R-:W-:Y:S01]  /*2860*/  IMAD.MOV.U32 R72, RZ, RZ, R8 ;  /* 0x000000ffff487224 */ /* 0x000fe200078e0008 */
[----:B------:R-:W-:Y:S01]  /*2870*/  IABS R14, R7 ;  /* 0x00000007000e7213 */ /* 0x000fe20000000000 */
[----:B------:R-:W-:Y:S02]  /*2880*/  @!P6 IMAD.IADD R10, R10, 0x1, -R5 ;  /* 0x000000010a0ae824 */ /* 0x000fe400078e0a05 */
[----:B------:R-:W-:Y:S02]  /*2890*/  IMAD.MOV R8, RZ, RZ, -R3 ;  /* 0x000000ffff087224 */ /* 0x000fe400078e0a03 */
[----:B------:R-:W-:Y:S01]  /*28a0*/  @!P1 IMAD.MOV R72, RZ, RZ, -R72 ;  /* 0x000000ffff489224 */ /* 0x000fe200078e0a48 */
[----:B------:R-:W-:Y:S01]  /*28b0*/  ISETP.GE.AND P1, PT, R7, RZ, PT ;  /* 0x000000ff0700720c */ /* 0x000fe20003f26270 */
[----:B------:R-:W-:Y:S02]  /*28c0*/  IMAD R6, R5, R8, R6 ;  /* 0x0000000805067224 */ /* 0x000fe400078e0206 */
[----:B------:R-:W-:-:S02]  /*28d0*/  IMAD.MOV.U32 R60, RZ, RZ, R10 ;  /* 0x000000ffff3c7224 */ /* 0x000fc400078e000a */
[----:B------:R-:W-:-:S04]  /*28e0*/  IMAD.HI.U32 R7, R9, R16, RZ ;  /* 0x0000001009077227 */ /* 0x000fc800078e00ff */
[----:B------:R-:W-:Y:S01]  /*28f0*/  @!P4 IMAD.MOV R60, RZ, RZ, -R60 ;  /* 0x000000ffff3cc224 */ /* 0x000fe200078e0a3c */
[C---:B------:R-:W-:Y:S01]  /*2900*/  ISETP.GT.U32.AND P4, PT, R5.reuse, R6, PT ;  /* 0x000000060500720c */ /* 0x040fe20003f84070 */
[----:B------:R-:W-:Y:S02]  /*2910*/  IMAD.MOV R7, RZ, RZ, -R7 ;  /* 0x000000ffff077224 */ /* 0x000fe400078e0a07 */
[----:B------:R-:W-:Y:S02]  /*2920*/  @!P3 IMAD.IADD R4, R4, 0x1, -R5 ;  /* 0x000000010404b824 */ /* 0x000fe400078e0a05 */
[----:B------:R-:W-:Y:S02]  /*2930*/  IMAD R10, R5, R7, R16 ;  /* 0x00000007050a7224 */ /* 0x000fe400078e0210 */
[----:B------:R-:W-:Y:S02]  /*2940*/  IMAD.MOV.U32 R64, RZ, RZ, R4 ;  /* 0x000000ffff407224 */ /* 0x000fe400078e0004 */
[----:B------:R-:W-:-:S04]  /*2950*/  IMAD.HI.U32 R3, R9, R14, RZ ;  /* 0x0000000e09037227 */ /* 0x000fc800078e00ff */
[----:B------:R-:W-:Y:S01]  /*2960*/  @!P5 IMAD.MOV R64, RZ, RZ, -R64 ;  /* 0x000000ffff40d224 */ /* 0x000fe200078e0a40 */
[C---:B------:R-:W-:Y:S01]  /*2970*/  ISETP.GT.U32.AND P5, PT, R5.reuse, R10, PT ;  /* 0x0000000a0500720c */ /* 0x040fe20003fa4070 */
[----:B------:R-:W-:Y:S02]  /*2980*/  VIADD R13, R0, 0x24 ;  /* 0x00000024000d7836 */ /* 0x000fe40000000000 */
[----:B------:R-:W-:Y:S02]  /*2990*/  IMAD.MOV R8, RZ, RZ, -R3 ;  /* 0x000000ffff087224 */ /* 0x000fe400078e0a03 */
[----:B------:R-:W-:Y:S01]  /*29a0*/  IMAD.MOV.U32 R61, RZ, RZ, R18 ;  /* 0x000000ffff3d7224 */ /* 0x000fe200078e0012 */
[----:B------:R-:W-:Y:S01]  /*29b0*/  IABS R18, R13 ;  /* 0x0000000d00127213 */ /* 0x000fe20000000000 */
[----:B------:R-:W-:Y:S01]  /*29c0*/  IMAD R8, R5, R8, R14 ;  /* 0x0000000805087224 */ /* 0x000fe200078e020e */
[----:B------:R-:W-:Y:S01]  /*29d0*/  ISETP.GE.AND P6, PT, R13, RZ, PT ;  /* 0x000000ff0d00720c */ /* 0x000fe20003fc6270 */
[----:B------:R-:W-:-:S02]  /*29e0*/  @!P4 IMAD.IADD R6, R6, 0x1, -R5 ;  /* 0x000000010606c824 */ /* 0x000fc400078e0a05 */
[----:B------:R-:W-:Y:S01]  /*29f0*/  VIADD R13, R0, 0x26 ;  /* 0x00000026000d7836 */ /* 0x000fe20000000000 */
[----:B------:R-:W-:Y:S01]  /*2a00*/  ISETP.GT.U32.AND P3, PT, R5, R8, PT ;  /* 0x000000080500720c */ /* 0x000fe20003f64070 */
[----:B------:R-:W-:Y:S01]  /*2a10*/  IMAD.HI.U32 R3, R9, R18, RZ ;  /* 0x0000001209037227 */ /* 0x000fe200078e00ff */
[----:B------:R-:W-:Y:S02]  /*2a20*/  ISETP.GT.U32.AND P4, PT, R5, R6, PT ;  /* 0x000000060500720c */ /* 0x000fe40003f84070 */
[----:B------:R-:W-:Y:S01]  /*2a30*/  IABS R16, R13 ;  /* 0x0000000d00107213 */ /* 0x000fe20000000000 */
[----:B------:R-:W-:Y:S02]  /*2a40*/  @!P5 IMAD.IADD R10, R10, 0x1, -R5 ;  /* 0x000000010a0ad824 */ /* 0x000fe400078e0a05 */
[----:B------:R-:W-:Y:S02]  /*2a50*/  IMAD.MOV R3, RZ, RZ, -R3 ;  /* 0x000000ffff037224 */ /* 0x000fe400078e0a03 */
[----:B------:R-:W-:Y:S01]  /*2a60*/  @!P2 IMAD.MOV R61, RZ, RZ, -R61 ;  /* 0x000000ffff3da224 */ /* 0x000fe200078e0a3d */
[----:B------:R-:W-:Y:S01]  /*2a70*/  ISETP.GE.AND P2, PT, R11, RZ, PT ;  /* 0x000000ff0b00720c */ /* 0x000fe20003f46270 */
[----:B------:R-:W-:Y:S01]  /*2a80*/  VIADD R11, R0, 0x25 ;  /* 0x00000025000b7836 */ /* 0x000fe20000000000 */
[C---:B------:R-:W-:Y:S01]  /*2a90*/  ISETP.GT.U32.AND P5, PT, R5.reuse, R10, PT ;  /* 0x0000000a0500720c */ /* 0x040fe20003fa4070 */
[----:B------:R-:W-:-:S02]  /*2aa0*/  IMAD R4, R5, R3, R18 ;  /* 0x0000000305047224 */ /* 0x000fc400078e0212 */
[----:B------:R-:W-:Y:S01]  /*2ab0*/  IMAD.HI.U32 R7, R9, R16, RZ ;  /* 0x0000001009077227 */ /* 0x000fe200078e00ff */
[----:B------:R-:W-:-:S03]  /*2ac0*/  IABS R14, R11 ;  /* 0x0000000b000e7213 */ /* 0x000fc60000000000 */
[--C-:B------:R-:W-:Y:S02]  /*2ad0*/  @!P3 IMAD.IADD R8, R8, 0x1, -R5.reuse ;  /* 0x000000010808b824 */ /* 0x100fe400078e0a05 */
[----:B------:R-:W-:Y:S01]  /*2ae0*/  @!P4 IMAD.IADD R6, R6, 0x1, -R5 ;  /* 0x000000010606c824 */ /* 0x000fe200078e0a05 */
[C---:B------:R-:W-:Y:S01]  /*2af0*/  ISETP.GT.U32.AND P4, PT, R5.reuse, R4, PT ;  /* 0x000000040500720c */ /* 0x040fe20003f84070 */
[----:B------:R-:W-:Y:S01]  /*2b00*/  IMAD.MOV R7, RZ, RZ, -R7 ;  /* 0x000000ffff077224 */ /* 0x000fe200078e0a07 */
[----:B------:R-:W-:Y:S01]  /*2b10*/  ISETP.GT.U32.AND P3, PT, R5, R8, PT ;  /* 0x000000080500720c */ /* 0x000fe20003f64070 */
[----:B------:R-:W-:-:S04]  /*2b20*/  IMAD.HI.U32 R3, R9, R14, RZ ;  /* 0x0000000e09037227 */ /* 0x000fc800078e00ff */
[C---:B------:R-:W-:Y:S02]  /*2b30*/  IMAD R16, R5.reuse, R7, R16 ;  /* 0x0000000705107224 */ /* 0x040fe400078e0210 */
[----:B------:R-:W-:Y:S02]  /*2b40*/  @!P5 IMAD.IADD R10, R10, 0x1, -R5 ;  /* 0x000000010a0ad824 */ /* 0x000fe400078e0a05 */
[----:B------:R-:W-:Y:S01]  /*2b50*/  VIADD R15, R0, 0x27 ;  /* 0x00000027000f7836 */ /* 0x000fe20000000000 */
[C---:B------:R-:W-:Y:S01]  /*2b60*/  ISETP.GT.U32.AND P5, PT, R5.reuse, R16, PT ;  /* 0x000000100500720c */ /* 0x040fe20003fa4070 */
[----:B------:R-:W-:Y:S02]  /*2b70*/  IMAD.MOV R3, RZ, RZ, -R3 ;  /* 0x000000ffff037224 */ /* 0x000fe400078e0a03 */
[----:B------:R-:W-:Y:S01]  /*2b80*/  IMAD.MOV.U32 R63, RZ, RZ, R6 ;  /* 0x000000ffff3f7224 */ /* 0x000fe200078e0006 */
[----:B------:R-:W-:Y:S01]  /*2b90*/  IABS R18, R15 ;  /* 0x0000000f00127213 */ /* 0x000fe20000000000 */
[----:B------:R-:W-:-:S02]  /*2ba0*/  IMAD R14, R5, R3, R14 ;  /* 0x00000003050e7224 */ /* 0x000fc400078e020e */
[--C-:B------:R-:W-:Y:S01]  /*2bb0*/  @!P4 IMAD.IADD R4, R4, 0x1, -R5.reuse ;  /* 0x000000010404c824 */ /* 0x100fe200078e0a05 */
[----:B------:R-:W-:Y:S01]  /*2bc0*/  ISETP.GE.AND P4, PT, R11, RZ, PT ;  /* 0x000000ff0b00720c */ /* 0x000fe20003f86270 */
[----:B------:R-:W-:Y:S02]  /*2bd0*/  VIADD R17, R0, 0x28 ;  /* 0x0000002800117836 */ /* 0x000fe40000000000 */
[----:B------:R-:W-:Y:S01]  /*2be0*/  @!P3 IMAD.IADD R8, R8, 0x1, -R5 ;  /* 0x000000010808b824 */ /* 0x000fe200078e0a05 */
[C---:B------:R-:W-:Y:S01]  /*2bf0*/  ISETP.GT.U32.AND P3, PT, R5.reuse, R14, PT ;  /* 0x0000000e0500720c */ /* 0x040fe20003f64070 */
[----:B------:R-:W-:Y:S01]  /*2c00*/  @!P0 IMAD.MOV R63, RZ, RZ, -R63 ;  /* 0x000000ffff3f8224 */ /* 0x000fe200078e0a3f */
[----:B------:R-:W-:Y:S01]  /*2c10*/  ISETP.GT.U32.AND P0, PT, R5, R4, PT ;  /* 0x000000040500720c */ /* 0x000fe20003f04070 */
[----:B------:R-:W-:Y:S01]  /*2c20*/  IMAD.HI.U32 R3, R9, R18, RZ ;  /* 0x0000001209037227 */ /* 0x000fe200078e00ff */
[----:B------:R-:W-:-:S03]  /*2c30*/  IABS R20, R17 ;  /* 0x0000001100147213 */ /* 0x000fc60000000000 */
[----:B------:R-:W-:Y:S02]  /*2c40*/  @!P5 IMAD.IADD R16, R16, 0x1, -R5 ;  /* 0x000000011010d824 */ /* 0x000fe400078e0a05 */
[----:B------:R-:W-:Y:S02]  /*2c50*/  IMAD.MOV R3, RZ, RZ, -R3 ;  /* 0x000000ffff037224 */ /* 0x000fe400078e0a03 */
[----:B------:R-:W-:Y:S01]  /*2c60*/  IMAD.HI.U32 R7, R9, R20, RZ ;  /* 0x0000001409077227 */ /* 0x000fe200078e00ff */
[----:B------:R-:W-:-:S03]  /*2c70*/  ISETP.GT.U32.AND P5, PT, R5, R16, PT ;  /* 0x000000100500720c */ /* 0x000fc60003fa4070 */
[----:B------:R-:W-:Y:S02]  /*2c80*/  IMAD R6, R5, R3, R18 ;  /* 0x0000000305067224 */ /* 0x000fe400078e0212 */
[----:B------:R-:W-:-:S04]  /*2c90*/  IMAD.HI.U32 R3, R9, R22, RZ ;  /* 0x0000001609037227 */ /* 0x000fc800078e00ff */
[----:B------:R-:W-:Y:S02]  /*2ca0*/  IMAD.MOV R7, RZ, RZ, -R7 ;  /* 0x000000ffff077224 */ /* 0x000fe400078e0a07 */
[--C-:B------:R-:W-:Y:S01]  /*2cb0*/  @!P3 IMAD.IADD R14, R14, 0x1, -R5.reuse ;  /* 0x000000010e0eb824 */ /* 0x100fe200078e0a05 */
[----:B------:R-:W-:Y:S01]  /*2cc0*/  ISETP.GE.AND P3, PT, R13, RZ, PT ;  /* 0x000000ff0d00720c */ /* 0x000fe20003f66270 */
[----:B------:R-:W-:Y:S02]  /*2cd0*/  IMAD.MOV.U32 R58, RZ, RZ, R8 ;  /* 0x000000ffff3a7224 */ /* 0x000fe400078e0008 */
[----:B------:R-:W-:Y:S01]  /*2ce0*/  @!P0 IMAD.IADD R4, R4, 0x1, -R5 ;  /* 0x0000000104048824 */ /* 0x000fe200078e0a05 */
[C---:B------:R-:W-:Y:S01]  /*2cf0*/  ISETP.GT.U32.AND P0, PT, R5.reuse, R6, PT ;  /* 0x000000060500720c */ /* 0x040fe20003f04070 */
[----:B------:R-:W-:Y:S02]  /*2d00*/  IMAD.MOV R3, RZ, RZ, -R3 ;  /* 0x000000ffff037224 */ /* 0x000fe400078e0a03 */
[----:B------:R-:W-:-:S02]  /*2d10*/  IMAD R8, R5, R7, R20 ;  /* 0x0000000705087224 */ /* 0x000fc400078e0214 */
[----:B------:R-:W-:Y:S01]  /*2d20*/  @!P1 IMAD.MOV R58, RZ, RZ, -R58 ;  /* 0x000000ffff3a9224 */ /* 0x000fe200078e0a3a */
[C---:B------:R-:W-:Y:S01]  /*2d30*/  ISETP.GT.U32.AND P1, PT, R5.reuse, R14, PT ;  /* 0x0000000e0500720c */ /* 0x040fe20003f24070 */
[----:B------:R-:W-:Y:S02]  /*2d40*/  IMAD.MOV.U32 R56, RZ, RZ, R4 ;  /* 0x000000ffff387224 */ /* 0x000fe400078e0004 */
[C---:B------:R-:W-:Y:S02]  /*2d50*/  IMAD R4, R5.reuse, R3, R22 ;  /* 0x0000000305047224 */ /* 0x040fe400078e0216 */
[----:B------:R-:W-:Y:S01]  /*2d60*/  @!P6 IMAD.MOV R56, RZ, RZ, -R56 ;  /* 0x000000ffff38e224 */ /* 0x000fe200078e0a38 */
[C---:B------:R-:W-:Y:S01]  /*2d70*/  ISETP.GT.U32.AND P6, PT, R5.reuse, R8, PT ;  /* 0x000000080500720c */ /* 0x040fe20003fc4070 */
[----:B------:R-:W-:Y:S01]  /*2d80*/  @!P5 IMAD.IADD R16, R16, 0x1, -R5 ;  /* 0x000000011010d824 */ /* 0x000fe200078e0a05 */
[----:B------:R-:W-:Y:S01]  /*2d90*/  ISETP.GT.U32.AND P5, PT, R5, R4, PT ;  /* 0x000000040500720c */ /* 0x000fe20003fa4070 */
[----:B------:R-:W-:-:S02]  /*2da0*/  VIADD R11, R0, 0x2a ;  /* 0x0000002a000b7836 */ /* 0x000fc40000000000 */
[----:B------:R-:W-:Y:S02]  /*2db0*/  VIADD R13, R0, 0x2b ;  /* 0x0000002b000d7836 */ /* 0x000fe40000000000 */
[----:B------:R-:W-:Y:S01]  /*2dc0*/  IMAD.MOV.U32 R57, RZ, RZ, R10 ;  /* 0x000000ffff397224 */ /* 0x000fe200078e000a */
[----:B------:R-:W-:Y:S01]  /*2dd0*/  IABS R10, R11 ;  /* 0x0000000b000a7213 */ /* 0x000fe20000000000 */
[--C-:B------:R-:W-:Y:S01]  /*2de0*/  @!P1 IMAD.IADD R14, R14, 0x1, -R5.reuse ;  /* 0x000000010e0e9824 */ /* 0x100fe200078e0a05 */
[----:B------:R-:W-:Y:S01]  /*2df0*/  IABS R7, R13 ;  /* 0x0000000d00077213 */ /* 0x000fe20000000000 */
[--C-:B------:R-:W-:Y:S01]  /*2e00*/  @!P0 IMAD.IADD R6, R6, 0x1, -R5.reuse ;  /* 0x0000000106068824 */ /* 0x100fe200078e0a05 */
[----:B------:R-:W-:Y:S01]  /*2e10*/  ISETP.GE.AND P1, PT, R17, RZ, PT ;  /* 0x000000ff1100720c */ /* 0x000fe20003f26270 */
[----:B------:R-:W-:Y:S01]  /*2e20*/  @!P6 IMAD.IADD R8, R8, 0x1, -R5 ;  /* 0x000000010808e824 */ /* 0x000fe200078e0a05 */
[----:B------:R-:W-:Y:S01]  /*2e30*/  ISETP.GE.AND P0, PT, R19, RZ, PT ;  /* 0x000000ff1300720c */ /* 0x000fe20003f06270 */
[----:B------:R-:W-:Y:S01]  /*2e40*/  IMAD.MOV.U32 R53, RZ, RZ, R14 ;  /* 0x000000ffff357224 */ /* 0x000fe200078e000e */
[----:B------:R-:W-:Y:S01]  /*2e50*/  ISETP.GT.U32.AND P6, PT, R5, R6, PT ;  /* 0x000000060500720c */ /* 0x000fe20003fc4070 */
[----:B------:R-:W-:Y:S01]  /*2e60*/  IMAD.HI.U32 R3, R9, R10, RZ ;  /* 0x0000000a09037227 */ /* 0x000fe200078e00ff */
[----:B------:R-:W-:-:S02]  /*2e70*/  @!P5 IADD3 R4, PT, PT, R4, -R5, RZ ;  /* 0x800000050404d210 */ /* 0x000fc40007ffe0ff */
[C---:B------:R-:W-:Y:S01]  /*2e80*/  ISETP.GT.U32.AND P5, PT, R5.reuse, R8, PT ;  /* 0x000000080500720c */ /* 0x040fe20003fa4070 */
[----:B------:R-:W-:Y:S02]  /*2e90*/  IMAD.MOV.U32 R14, RZ, RZ, R7 ;  /* 0x000000ffff0e7224 */ /* 0x000fe400078e0007 */
[----:B------:R-:W-:Y:S01]  /*2ea0*/  @!P4 IMAD.MOV R53, RZ, RZ, -R53 ;  /* 0x000000ffff35c224 */ /* 0x000fe200078e0a35 */
[----:B------:R-:W-:Y:S01]  /*2eb0*/  ISETP.GT.U32.AND P4, PT, R5, R4, PT ;  /* 0x000000040500720c */ /* 0x000fe20003f84070 */
[----:B------:R-:W-:Y:S02]  /*2ec0*/  IMAD.MOV R7, RZ, RZ, -R3 ;  /* 0x000000ffff077224 */ /* 0x000fe400078e0a03 */
[----:B------:R-:W-:-:S04]  /*2ed0*/  IMAD.HI.U32 R3, R9, R14, RZ ;  /* 0x0000000e09037227 */ /* 0x000fc800078e00ff */
[----:B------:R-:W-:Y:S02]  /*2ee0*/  IMAD R10, R5, R7, R10 ;  /* 0x00000007050a7224 */ /* 0x000fe400078e020a */
[----:B------:R-:W-:Y:S02]  /*2ef0*/  IMAD.MOV R3, RZ, RZ, -R3 ;  /* 0x000000ffff037224 */ /* 0x000fe400078e0a03 */
[----:B------:R-:W-:Y:S01]  /*2f00*/  @!P2 IMAD.MOV R57, RZ, RZ, -R57 ;  /* 0x000000ffff39a224 */ /* 0x000fe200078e0a39 */
[----:B------:R-:W-:Y:S01]  /*2f10*/  ISETP.GE.AND P2, PT, R15, RZ, PT ;  /* 0x000000ff0f00720c */ /* 0x000fe20003f46270 */
[----:B------:R-:W-:Y:S02]  /*2f20*/  VIADD R15, R0, 0x2c ;  /* 0x0000002c000f7836 */ /* 0x000fe40000000000 */
[----:B------:R-:W-:Y:S01]  /*2f30*/  @!P6 IMAD.IADD R6, R6, 0x1, -R5 ;  /* 0x000000010606e824 */ /* 0x000fe200078e0a05 */
[C---:B------:R-:W-:Y:S01]  /*2f40*/  ISETP.GT.U32.AND P6, PT, R5.reuse, R10, PT ;  /* 0x0000000a0500720c */ /* 0x040fe20003fc4070 */
[----:B------:R-:W-:Y:S01]  /*2f50*/  IMAD R14, R5, R3, R14 ;  /* 0x00000003050e7224 */ /* 0x000fe200078e020e */
[----:B------:R-:W-:Y:S01]  /*2f60*/  IABS R18, R15 ;  /* 0x0000000f00127213 */ /* 0x000fe20000000000 */
[----:B------:R-:W-:-:S02]  /*2f70*/  VIADD R17, R0, 0x2d ;  /* 0x0000002d00117836 */ /* 0x000fc40000000000 */
[----:B------:R-:W-:Y:S01]  /*2f80*/  @!P4 IMAD.IADD R4, R4, 0x1, -R5 ;  /* 0x000000010404c824 */ /* 0x000fe200078e0a05 */
[----:B------:R-:W-:Y:S01]  /*2f90*/  ISETP.GT.U32.AND P4, PT, R5, R14, PT ;  /* 0x0000000e0500720c */ /* 0x000fe20003f84070 */
[----:B------:R-:W-:Y:S01]  /*2fa0*/  IMAD.HI.U32 R3, R9, R18, RZ ;  /* 0x0000001209037227 */ /* 0x000fe200078e00ff */
[----:B------:R-:W-:-:S03]  /*2fb0*/  IABS R20, R17 ;  /* 0x0000001100147213 */ /* 0x000fc60000000000 */
[----:B------:R-:W-:Y:S01]  /*2fc0*/  @!P5 IMAD.IADD R8, R8, 0x1, -R5 ;  /* 0x000000010808d824 */ /* 0x000fe200078e0a05 */
[----:B------:R-:W-:Y:S01]  /*2fd0*/  ISETP.GE.AND P5, PT, R11, RZ, PT ;  /* 0x000000ff0b00720c */ /* 0x000fe20003fa6270 */
[----:B------:R-:W-:-:S04]  /*2fe0*/  IMAD.HI.U32 R7, R9, R20, RZ ;  /* 0x0000001409077227 */ /* 0x000fc800078e00ff */
[----:B------:R-:W-:Y:S02]  /*2ff0*/  VIADD R11, R0, 0x2e ;  /* 0x0000002e000b7836 */ /* 0x000fe40000000000 */
[----:B------:R-:W-:Y:S02]  /*3000*/  IMAD.MOV R3, RZ, RZ, -R3 ;  /* 0x000000ffff037224 */ /* 0x000fe400078e0a03 */
[----:B------:R-:W-:Y:S01]  /*3010*/  @!P6 IMAD.IADD R10, R10, 0x1, -R5 ;  /* 0x000000010a0ae824 */ /* 0x000fe200078e0a05 */
[----:B------:R-:W-:Y:S01]  /*3020*/  ISETP.GE.AND P6, PT, R13, RZ, PT ;  /* 0x000000ff0d00720c */ /* 0x000fe20003fc6270 */
[----:B------:R-:W-:Y:S02]  /*3030*/  IMAD.MOV.U32 R12, RZ, RZ, R16 ;  /* 0x000000ffff0c7224 */ /* 0x000fe400078e0010 */
[----:B------:R-:W-:Y:S02]  /*3040*/  IMAD.MOV R7, RZ, RZ, -R7 ;  /* 0x000000ffff077224 */ /* 0x000fe400078e0a07 */
[----:B------:R-:W-:-:S02]  /*3050*/  VIADD R13, R0, 0x2f ;  /* 0x0000002f000d7836 */ /* 0x000fc40000000000 */
[C---:B------:R-:W-:Y:S01]  /*3060*/  IMAD R18, R5.reuse, R3, R18 ;  /* 0x0000000305127224 */ /* 0x040fe200078e0212 */
[----:B------:R-:W-:Y:S01]  /*3070*/  IABS R3, R11 ;  /* 0x0000000b00037213 */ /* 0x000fe20000000000 */
[----:B------:R-:W-:Y:S02]  /*3080*/  @!P4 IMAD.IADD R14, R14, 0x1, -R5 ;  /* 0x000000010e0ec824 */ /* 0x000fe400078e0a05 */
[----:B------:R-:W-:Y:S01]  /*3090*/  @!P3 IMAD.MOV R12, RZ, RZ, -R12 ;  /* 0x000000ffff0cb224 */ /* 0x000fe200078e0a0c */
[C---:B------:R-:W-:Y:S01]  /*30a0*/  ISETP.GT.U32.AND P3, PT, R5.reuse, R10, PT ;  /* 0x0000000a0500720c */ /* 0x040fe20003f64070 */
[C---:B------:R-:W-:Y:S01]  /*30b0*/  IMAD R20, R5.reuse, R7, R20 ;  /* 0x0000000705147224 */ /* 0x040fe200078e0214 */
[----:B------:R-:W-:Y:S01]  /*30c0*/  IABS R7, R13 ;  /* 0x0000000d00077213 */ /* 0x000fe20000000000 */
[----:B------:R-:W-:Y:S01]  /*30d0*/  IMAD.MOV.U32 R16, RZ, RZ, R3 ;  /* 0x000000ffff107224 */ /* 0x000fe200078e0003 */
[----:B------:R-:W-:Y:S01]  /*30e0*/  ISETP.GT.U32.AND P4, PT, R5, R14, PT ;  /* 0x0000000e0500720c */ /* 0x000fe20003f84070 */
[----:B------:R-:W-:Y:S01]  /*30f0*/  IMAD.MOV.U32 R74, RZ, RZ, R6 ;  /* 0x000000ffff4a7224 */ /* 0x000fe200078e0006 */
[----:B------:R1:W-:Y:S01]  /*3100*/  STL [R1+0x30], R12 ;  /* 0x0000300c01007387 */ /* 0x0003e20000100800 */
[----:B------:R-:W-:-:S02]  /*3110*/  IMAD.MOV.U32 R75, RZ, RZ, R8 ;  /* 0x000000ffff4b7224 */ /* 0x000fc400078e0008 */
[----:B------:R-:W-:Y:S02]  /*3120*/  IMAD.MOV.U32 R6, RZ, RZ, R7 ;  /* 0x000000ffff067224 */ /* 0x000fe400078e0007 */
[----:B------:R-:W-:-:S04]  /*3130*/  IMAD.HI.U32 R3, R9, R16, RZ ;  /* 0x0000001009037227 */ /* 0x000fc800078e00ff */
[----:B------:R-:W-:Y:S02]  /*3140*/  IMAD.MOV.U32 R69, RZ, RZ, R4 ;  /* 0x000000ffff457224 */ /* 0x000fe400078e0004 */
[----:B------:R-:W-:Y:S01]  /*3150*/  @!P1 IMAD.MOV R75, RZ, RZ, -R75 ;  /* 0x000000ffff4b9224 */ /* 0x000fe200078e0a4b */
[----:B------:R-:W-:Y:S01]  /*3160*/  ISETP.GT.U32.AND P1, PT, R5, R20, PT ;  /* 0x000000140500720c */ /* 0x000fe20003f24070 */
[----:B------:R-:W-:-:S04]  /*3170*/  IMAD.HI.U32 R4, R9, R6, RZ ;  /* 0x0000000609047227 */ /* 0x000fc800078e00ff */
[----:B------:R-:W-:Y:S01]  /*3180*/  @!P3 IMAD.IADD R10, R10, 0x1, -R5 ;  /* 0x000000010a0ab824 */ /* 0x000fe200078e0a05 */
[----:B------:R-:W-:Y:S01]  /*3190*/  ISETP.GE.AND P3, PT, R17, RZ, PT ;  /* 0x000000ff1100720c */ /* 0x000fe20003f66270 */
[----:B------:R-:W-:Y:S02]  /*31a0*/  IMAD.MOV R3, RZ, RZ, -R3 ;  /* 0x000000ffff037224 */ /* 0x000fe400078e0a03 */
[----:B------:R-:W-:Y:S01]  /*31b0*/  @!P2 IMAD.MOV R74, RZ, RZ, -R74 ;  /* 0x000000ffff4aa224 */ /* 0x000fe200078e0a4a */
[----:B------:R-:W-:Y:S01]  /*31c0*/  ISETP.GT.U32.AND P2, PT, R5, R18, PT ;  /* 0x000000120500720c */ /* 0x000fe20003f44070 */
[----:B------:R-:W-:Y:S02]  /*31d0*/  IMAD.MOV R7, RZ, RZ, -R4 ;  /* 0x000000ffff077224 */ /* 0x000fe400078e0a04 */
[----:B------:R-:W-:Y:S01]  /*31e0*/  @!P4 IMAD.IADD R14, R14, 0x1, -R5 ;  /* 0x000000010e0ec824 */ /* 0x000fe200078e0a05 */
[----:B------:R-:W-:Y:S01]  /*31f0*/  ISETP.GE.AND P4, PT, R11, RZ, PT ;  /* 0x000000ff0b00720c */ /* 0x000fe20003f86270 */
[----:B------:R-:W-:-:S02]  /*3200*/  IMAD R4, R5, R3, R16 ;  /* 0x0000000305047224 */ /* 0x000fc400078e0210 */
[----:B------:R-:W-:Y:S02]  /*3210*/  IMAD.MOV.U32 R55, RZ, RZ, R10 ;  /* 0x000000ffff377224 */ /* 0x000fe400078e000a */
[C---:B------:R-:W-:Y:S02]  /*3220*/  IMAD R6, R5.reuse, R7, R6 ;  /* 0x0000000705067224 */ /* 0x040fe400078e0206 */
[----:B-1----:R-:W-:Y:S02]  /*3230*/  IMAD.MOV.U32 R12, RZ, RZ, R14 ;  /* 0x000000ffff0c7224 */ /* 0x002fe400078e000e */
[----:B------:R-:W-:Y:S01]  /*3240*/  @!P5 IMAD.MOV R55, RZ, RZ, -R55 ;  /* 0x000000ffff37d224 */ /* 0x000fe200078e0a37 */
[C---:B------:R-:W-:Y:S01]  /*3250*/  ISETP.GT.U32.AND P5, PT, R5.reuse, R4, PT ;  /* 0x000000040500720c */ /* 0x040fe20003fa4070 */
[--C-:B------:R-:W-:Y:S02]  /*3260*/  @!P1 IMAD.IADD R20, R20, 0x1, -R5.reuse ;  /* 0x0000000114149824 */ /* 0x100fe400078e0a05 */
[----:B------:R-:W-:Y:S01]  /*3270*/  @!P6 IMAD.MOV R12, RZ, RZ, -R12 ;  /* 0x000000ffff0ce224 */ /* 0x000fe200078e0a0c */
[C---:B------:R-:W-:Y:S01]  /*3280*/  ISETP.GT.U32.AND P6, PT, R5.reuse, R6, PT ;  /* 0x000000060500720c */ /* 0x040fe20003fc4070 */
[----:B------:R-:W-:Y:S01]  /*3290*/  @!P2 IMAD.IADD R18, R18, 0x1, -R5 ;  /* 0x000000011212a824 */ /* 0x000fe200078e0a05 */
[C---:B------:R-:W-:Y:S01]  /*32a0*/  ISETP.GT.U32.AND P1, PT, R5.reuse, R20, PT ;  /* 0x000000140500720c */ /* 0x040fe20003f24070 */
[C---:B------:R-:W-:Y:S01]  /*32b0*/  VIADD R7, R0.reuse, 0x30 ;  /* 0x0000003000077836 */ /* 0x040fe20000000000 */
[----:B------:R1:W-:Y:S01]  /*32c0*/  STL [R1+0x1c], R12 ;  /* 0x00001c0c01007387 */ /* 0x0003e20000100800 */
[----:B------:R-:W-:Y:S01]  /*32d0*/  VIADD R11, R0, 0x31 ;  /* 0x00000031000b7836 */ /* 0x000fe20000000000 */
[----:B------:R-:W-:Y:S01]  /*32e0*/  ISETP.GT.U32.AND P2, PT, R5, R18, PT ;  /* 0x000000120500720c */ /* 0x000fe20003f44070 */
[----:B------:R-:W-:Y:S01]  /*32f0*/  @!P0 IMAD.MOV R69, RZ, RZ, -R69 ;  /* 0x000000ffff458224 */ /* 0x000fe200078e0a45 */
[----:B------:R-:W-:Y:S01]  /*3300*/  IABS R8, R7 ;  /* 0x0000000700087213 */ /* 0x000fe20000000000 */
[--C-:B------:R-:W-:Y:S01]  /*3310*/  @!P5 IMAD.IADD R4, R4, 0x1, -R5.reuse ;  /* 0x000000010404d824 */ /* 0x100fe200078e0a05 */
[----:B------:R-:W-:Y:S01]  /*3320*/  IABS R112, R11 ;  /* 0x0000000b00707213 */ /* 0x000fe20000000000 */
[----:B------:R-:W-:Y:S01]  /*3330*/  VIADD R14, R0, 0x34 ;  /* 0x00000034000e7836 */ /* 0x000fe20000000000 */
[----:B------:R-:W-:Y:S01]  /*3340*/  ISETP.GE.AND P0, PT, R15, RZ, PT ;  /* 0x000000ff0f00720c */ /* 0x000fe20003f06270 */
[----:B------:R-:W-:Y:S01]  /*3350*/  @!P6 IMAD.IADD R6, R6, 0x1, -R5 ;  /* 0x000000010606e824 */ /* 0x000fe200078e0a05 */
[----:B------:R-:W-:Y:S01]  /*3360*/  ISETP.GT.U32.AND P5, PT, R5, R4, PT ;  /* 0x000000040500720c */ /* 0x000fe20003fa4070 */
[----:B------:R-:W-:-:S03]  /*3370*/  IMAD.HI.U32 R3, R9, R8, RZ ;  /* 0x0000000809037227 */ /* 0x000fc600078e00ff */
[----:B------:R-:W-:Y:S01]  /*3380*/  ISETP.GT.U32.AND P6, PT, R5, R6, PT ;  /* 0x000000060500720c */ /* 0x000fe20003fc4070 */
[----:B------:R-:W-:Y:S01]  /*3390*/  @!P1 IMAD.IADD R20, R20, 0x1, -R5 ;  /* 0x0000000114149824 */ /* 0x000fe200078e0a05 */
[----:B------:R-:W-:Y:S01]  /*33a0*/  ISETP.GE.AND P1, PT, R7, RZ, PT ;  /* 0x000000ff0700720c */ /* 0x000fe20003f26270 */
[----:B------:R-:W-:-:S04]  /*33b0*/  IMAD.HI.U32 R7, R9, R112, RZ ;  /* 0x0000007009077227 */ /* 0x000fc800078e00ff */
[----:B------:R-:W-:Y:S02]  /*33c0*/  IMAD.MOV R3, RZ, RZ, -R3 ;  /* 0x000000ffff037224 */ /* 0x000fe400078e0a03 */
[----:B------:R-:W-:Y:S01]  /*33d0*/  @!P2 IMAD.IADD R18, R18, 0x1, -R5 ;  /* 0x000000011212a824 */ /* 0x000fe200078e0a05 */
[----:B------:R-:W-:Y:S01]  /*33e0*/  ISETP.GE.AND P2, PT, R13, RZ, PT ;  /* 0x000000ff0d00720c */ /* 0x000fe20003f46270 */
[----:B------:R-:W-:Y:S02]  /*33f0*/  IMAD.MOV R7, RZ, RZ, -R7 ;  /* 0x000000ffff077224 */ /* 0x000fe400078e0a07 */
[C---:B------:R-:W-:Y:S02]  /*3400*/  IMAD R111, R5.reuse, R3, R8 ;  /* 0x00000003056f7224 */ /* 0x040fe400078e0208 */
[----:B------:R-:W-:Y:S02]  /*3410*/  VIADD R13, R0, 0x32 ;  /* 0x00000032000d7836 */ /* 0x000fe40000000000 */
[----:B------:R-:W-:-:S02]  /*3420*/  IMAD R112, R5, R7, R112 ;  /* 0x0000000705707224 */ /* 0x000fc400078e0270 */
[--C-:B------:R-:W-:Y:S01]  /*3430*/  @!P5 IMAD.IADD R4, R4, 0x1, -R5.reuse ;  /* 0x000000010404d824 */ /* 0x100fe200078e0a05 */
[C---:B------:R-:W-:Y:S01]  /*3440*/  ISETP.GT.U32.AND P5, PT, R5.reuse, R111, PT ;  /* 0x0000006f0500720c */ /* 0x040fe20003fa4070 */
[----:B-1----:R-:W-:Y:S01]  /*3450*/  IMAD.MOV.U32 R12, RZ, RZ, R18 ;  /* 0x000000ffff0c7224 */ /* 0x002fe200078e0012 */
[----:B------:R-:W-:Y:S01]  /*3460*/  IABS R10, R13 ;  /* 0x0000000d000a7213 */ /* 0x000fe20000000000 */
[----:B------:R-:W-:Y:S01]  /*3470*/  @!P6 IMAD.IADD R6, R6, 0x1, -R5 ;  /* 0x000000010606e824 */ /* 0x000fe200078e0a05 */
[----:B------:R-:W-:Y:S01]  /*3480*/  ISETP.GT.U32.AND P6, PT, R5, R112, PT ;  /* 0x000000700500720c */ /* 0x000fe20003fc4070 */
[----:B------:R-:W-:Y:S01]  /*3490*/  @!P0 IMAD.MOV R12, RZ, RZ, -R12 ;  /* 0x000000ffff0c8224 */ /* 0x000fe200078e0a0c */
[----:B------:R-:W-:Y:S01]  /*34a0*/  ISETP.GE.AND P0, PT, R11, RZ, PT ;  /* 0x000000ff0b00720c */ /* 0x000fe20003f06270 */
[----:B------:R-:W-:Y:S01]  /*34b0*/  IMAD.MOV.U32 R8, RZ, RZ, R10 ;  /* 0x000000ffff087224 */ /* 0x000fe200078e000a */
[----:B------:R-:W-:Y:S01]  /*34c0*/  IABS R10, R14 ;  /* 0x0000000e000a7213 */ /* 0x000fe20000000000 */
[----:B------:R-:W-:Y:S01]  /*34d0*/  VIADD R11, R0, 0x33 ;  /* 0x00000033000b7836 */ /* 0x000fe20000000000 */
[----:B------:R1:W-:Y:S01]  /*34e0*/  STL [R1+0x18], R12 ;  /* 0x0000180c01007387 */ /* 0x0003e20000100800 */
[----:B------:R-:W-:-:S03]  /*34f0*/  IMAD.HI.U32 R3, R9, R8, RZ ;  /* 0x0000000809037227 */ /* 0x000fc600078e00ff */
[----:B------:R-:W-:Y:S01]  /*3500*/  IABS R114, R11 ;  /* 0x0000000b00727213 */ /* 0x000fe20000000000 */
[----:B------:R-:W-:Y:S02]  /*3510*/  @!P5 IMAD.IADD R111, R111, 0x1, -R5 ;  /* 0x000000016f6fd824 */ /* 0x000fe400078e0a05 */
[----:B------:R-:W-:Y:S02]  /*3520*/  IMAD.MOV R3, RZ, RZ, -R3 ;  /* 0x000000ffff037224 */ /* 0x000fe400078e0a03 */
[----:B------:R-:W-:Y:S01]  /*3530*/  @!P6 IMAD.IADD R112, R112, 0x1, -R5 ;  /* 0x000000017070e824 */ /* 0x000fe200078e0a05 */
[C---:B------:R-:W-:Y:S01]  /*3540*/  ISETP.GT.U32.AND P6, PT, R5.reuse, R111, PT ;  /* 0x0000006f0500720c */ /* 0x040fe20003fc4070 */
[----:B------:R-:W-:Y:S02]  /*3550*/  IMAD R113, R5, R3, R8 ;  /* 0x0000000305717224 */ /* 0x000fe400078e0208 */
[----:B------:R-:W-:-:S03]  /*3560*/  IMAD.HI.U32 R3, R9, R114, RZ ;  /* 0x0000007209037227 */ /* 0x000fc600078e00ff */
[C---:B------:R-:W-:Y:S01]  /*3570*/  ISETP.GT.U32.AND P5, PT, R5.reuse, R113, PT ;  /* 0x000000710500720c */ /* 0x040fe20003fa4070 */
[----:B------:R-:W-:Y:S02]  /*3580*/  VIADD R15, R0, 0x35 ;  /* 0x00000035000f7836 */ /* 0x000fe40000000000 */
[----:B------:R-:W-:Y:S02]  /*3590*/  IMAD.MOV R3, RZ, RZ, -R3 ;  /* 0x000000ffff037224 */ /* 0x000fe400078e0a03 */
[----:B------:R-:W-:Y:S01]  /*35a0*/  @!P4 IMAD.MOV R4, RZ, RZ, -R4 ;  /* 0x000000ffff04c224 */ /* 0x000fe200078e0a04 */
[----:B------:R-:W-:Y:S01]  /*35b0*/  IABS R116, R15 ;  /* 0x0000000f00747213 */ /* 0x000fe20000000000 */
[C---:B------:R-:W-:Y:S01]  /*35c0*/  IMAD R114, R5.reuse, R3, R114 ;  /* 0x0000000305727224 */ /* 0x040fe200078e0272 */
[----:B------:R-:W-:Y:S01]  /*35d0*/  ISETP.GT.U32.AND P4, PT, R5, R112, PT ;  /* 0x000000700500720c */ /* 0x000fe20003f84070 */
[----:B------:R-:W-:Y:S02]  /*35e0*/  @!P6 IMAD.IADD R111, R111, 0x1, -R5 ;  /* 0x000000016f6fe824 */ /* 0x000fe400078e0a05 */
[----:B------:R-:W-:Y:S01]  /*35f0*/  IMAD.HI.U32 R3, R9, R116, RZ ;  /* 0x0000007409037227 */ /* 0x000fe200078e00ff */
[----:B------:R-:W-:-:S02]  /*3600*/  ISETP.GT.U32.AND P6, PT, R5, R114, PT ;  /* 0x000000720500720c */ /* 0x000fc40003fc4070 */
[----:B------:R-:W-:Y:S01]  /*3610*/  @!P5 IADD3 R113, PT, PT, R113, -R5, RZ ;  /* 0x800000057171d210 */ /* 0x000fe20007ffe0ff */
[----:B------:R-:W-:Y:S02]  /*3620*/  IMAD.MOV R3, RZ, RZ, -R3 ;  /* 0x000000ffff037224 */ /* 0x000fe400078e0a03 */
[----:B------:R-:W-:Y:S01]  /*3630*/  IMAD.HI.U32 R7, R9, R10, RZ ;  /* 0x0000000a09077227 */ /* 0x000fe200078e00ff */
[----:B------:R-:W-:-:S03]  /*3640*/  ISETP.GT.U32.AND P5, PT, R5, R113, PT ;  /* 0x000000710500720c */ /* 0x000fc60003fa4070 */
[C---:B------:R-:W-:Y:S02]  /*3650*/  IMAD R116, R5.reuse, R3, R116 ;  /* 0x0000000305747224 */ /* 0x040fe400078e0274 */
[----:B-1----:R-:W-:Y:S02]  /*3660*/  IMAD.MOV.U32 R12, RZ, RZ, R20 ;  /* 0x000000ffff0c7224 */ /* 0x002fe400078e0014 */
[----:B------:R-:W-:Y:S01]  /*3670*/  @!P6 IMAD.IADD R114, R114, 0x1, -R5 ;  /* 0x000000017272e824 */ /* 0x000fe200078e0a05 */
[----:B------:R-:W-:Y:S01]  /*3680*/  ISETP.GT.U32.AND P6, PT, R5, R116, PT ;  /* 0x000000740500720c */ /* 0x000fe20003fc4070 */
[----:B------:R-:W-:Y:S02]  /*3690*/  IMAD.MOV R7, RZ, RZ, -R7 ;  /* 0x000000ffff077224 */ /* 0x000fe400078e0a07 */
[----:B------:R-:W-:Y:S02]  /*36a0*/  VIADD R16, R0, 0x36 ;  /* 0x0000003600107836 */ /* 0x000fe40000000000 */
[----:B------:R-:W-:Y:S01]  /*36b0*/  @!P3 IMAD.MOV R12, RZ, RZ, -R12 ;  /* 0x000000ffff0cb224 */ /* 0x000fe200078e0a0c */
[----:B------:R-:W-:Y:S01]  /*36c0*/  ISETP.GE.AND P3, PT, R13, RZ, PT ;  /* 0x000000ff0d00720c */ /* 0x000fe20003f66270 */
[C---:B------:R-:W-:Y:S01]  /*36d0*/  IMAD R115, R5.reuse, R7, R10 ;  /* 0x0000000705737224 */ /* 0x040fe200078e020a */
[----:B------:R-:W-:Y:S01]  /*36e0*/  IABS R8, R16 ;  /* 0x0000001000087213 */ /* 0x000fe20000000000 */
[--C-:B------:R-:W-:Y:S01]  /*36f0*/  @!P4 IMAD.IADD R112, R112, 0x1, -R5.reuse ;  /* 0x000000017070c824 */ /* 0x100fe200078e0a05 */
[----:B------:R-:W-:Y:S01]  /*3700*/  STL [R1+0x14], R12 ;  /* 0x0000140c01007387 */ /* 0x000fe20000100800 */
[----:B------:R-:W-:Y:S01]  /*3710*/  VIADD R7, R0, 0x37 ;  /* 0x0000003700077836 */ /* 0x000fe20000000000 */
[----:B------:R-:W-:Y:S01]  /*3720*/  ISETP.GE.AND P4, PT, R14, RZ, PT ;  /* 0x000000ff0e00720c */ /* 0x000fe20003f86270 */
[----:B------:R-:W-:Y:S01]  /*3730*/  @!P0 IMAD.MOV R112, RZ, RZ, -R112 ;  /* 0x000000ffff708224 */ /* 0x000fe200078e0a70 */
[----:B------:R1:W-:Y:S01]  /*3740*/  STL [R1+0x10], R4 ;  /* 0x0000100401007387 */ /* 0x0003e20000100800 */
[----:B------:R-:W-:Y:S01]  /*3750*/  @!P6 IMAD.IADD R116, R116, 0x1, -R5 ;  /* 0x000000017474e824 */ /* 0x000fe200078e0a05 */
[----:B------:R-:W-:Y:S01]  /*3760*/  IABS R118, R7 ;  /* 0x0000000700767213 */ /* 0x000fe20000000000 */
[----:B------:R-:W-:Y:S01]  /*3770*/  @!P1 IMAD.MOV R111, RZ, RZ, -R111 ;  /* 0x000000ffff6f9224 */ /* 0x000fe200078e0a6f */
[C---:B------:R-:W-:Y:S01]  /*3780*/  ISETP.GT.U32.AND P0, PT, R5.reuse, R114, PT ;  /* 0x000000720500720c */ /* 0x040fe20003f04070 */
[----:B------:R-:W-:Y:S01]  /*3790*/  @!P2 IMAD.MOV R6, RZ, RZ, -R6 ;  /* 0x000000ffff06a224 */ /* 0x000fe200078e0a06 */
[----:B------:R-:W-:Y:S01]  /*37a0*/  ISETP.GT.U32.AND P6, PT, R5, R116, PT ;  /* 0x000000740500720c */ /* 0x000fe20003fc4070 */
[----:B------:R-:W-:Y:S01]  /*37b0*/  IMAD.HI.U32 R3, R9, R118, RZ ;  /* 0x0000007609037227 */ /* 0x000fe200078e00ff */
[----:B------:R-:W-:-:S02]  /*37c0*/  ISETP.GT.U32.AND P1, PT, R5, R115, PT ;  /* 0x000000730500720c */ /* 0x000fc40003f24070 */
[----:B------:R-:W-:Y:S01]  /*37d0*/  ISETP.GE.AND P2, PT, R11, RZ, PT ;  /* 0x000000ff0b00720c */ /* 0x000fe20003f46270 */
[----:B-1----:R-:W-:Y:S01]  /*37e0*/  IMAD.HI.U32 R4, R9, R8, RZ ;  /* 0x0000000809047227 */ /* 0x002fe200078e00ff */
[----:B------:R1:W-:Y:S03]  /*37f0*/  STL [R1+0x8], R6 ;  /* 0x0000080601007387 */ /* 0x0003e60000100800 */
[----:B------:R-:W-:Y:S01]  /*3800*/  IMAD.MOV R4, RZ, RZ, -R4 ;  /* 0x000000ffff047224 */ /* 0x000fe200078e0a04 */
[----:B------:R-:W-:Y:S01]  /*3810*/  STL [R1+0x1e1c], R111 ;  /* 0x001e1c6f01007387 */ /* 0x000fe20000100800 */
[----:B------:R-:W-:Y:S02]  /*3820*/  IMAD.MOV R3, RZ, RZ, -R3 ;  /* 0x000000ffff037224 */ /* 0x000fe400078e0a03 */
[----:B------:R-:W-:Y:S01]  /*3830*/  IMAD R117, R5, R4, R8 ;  /* 0x0000000405757224 */ /* 0x000fe200078e0208 */
[----:B------:R-:W-:Y:S01]  /*3840*/  STL [R1+0x1e20], R112 ;  /* 0x001e207001007387 */ /* 0x000fe20000100800 */
[----:B------:R-:W-:-:S02]  /*3850*/  @!P0 IMAD.IADD R114, R114, 0x1, -R5 ;  /* 0x0000000172728824 */ /* 0x000fc400078e0a05 */
[C---:B------:R-:W-:Y:S01]  /*3860*/  IMAD R118, R5.reuse, R3, R118 ;  /* 0x0000000305767224 */ /* 0x040fe200078e0276 */
[C---:B------:R-:W-:Y:S01]  /*3870*/  ISETP.GT.U32.AND P0, PT, R5.reuse, R117, PT ;  /* 0x000000750500720c */ /* 0x040fe20003f04070 */
[--C-:B------:R-:W-:Y:S02]  /*3880*/  @!P6 IMAD.IADD R116, R116, 0x1, -R5.reuse ;  /* 0x000000017474e824 */ /* 0x100fe400078e0a05 */
[C---:B------:R-:W-:Y:S01]  /*3890*/  VIADD R11, R0.reuse, 0x38 ;  /* 0x00000038000b7836 */ /* 0x040fe20000000000 */
[----:B------:R-:W-:Y:S01]  /*38a0*/  ISETP.GT.U32.AND P6, PT, R5, R118, PT ;  /* 0x000000760500720c */ /* 0x000fe20003fc4070 */
[C---:B------:R-:W-:Y:S02]  /*38b0*/  VIADD R13, R0.reuse, 0x39 ;  /* 0x00000039000d7836 */ /* 0x040fe40000000000 */
[--C-:B------:R-:W-:Y:S01]  /*38c0*/  @!P1 IMAD.IADD R115, R115, 0x1, -R5.reuse ;  /* 0x0000000173739824 */ /* 0x100fe200078e0a05 */
[----:B------:R-:W-:Y:S01]  /*38d0*/  IABS R8, R11 ;  /* 0x0000000b00087213 */ /* 0x000fe20000000000 */
[----:B------:R-:W-:Y:S01]  /*38e0*/  VIADD R14, R0, 0x3a ;  /* 0x0000003a000e7836 */ /* 0x000fe20000000000 */
[----:B------:R-:W-:Y:S01]  /*38f0*/  IABS R120, R13 ;  /* 0x0000000d00787213 */ /* 0x000fe20000000000 */
[--C-:B------:R-:W-:Y:S01]  /*3900*/  @!P5 IMAD.IADD R113, R113, 0x1, -R5.reuse ;  /* 0x000000017171d824 */ /* 0x100fe200078e0a05 */
[----:B------:R-:W-:Y:S01]  /*3910*/  ISETP.GT.U32.AND P1, PT, R5, R115, PT ;  /* 0x000000730500720c */ /* 0x000fe20003f24070 */
[----:B------:R-:W-:Y:S01]  /*3920*/  @!P0 IMAD.IADD R117, R117, 0x1, -R5 ;  /* 0x0000000175758824 */ /* 0x000fe200078e0a05 */
[----:B------:R-:W-:Y:S01]  /*3930*/  IABS R10, R14 ;  /* 0x0000000e000a7213 */ /* 0x000fe20000000000 */
[----:B------:R-:W-:Y:S01]  /*3940*/  IMAD.HI.U32 R3, R9, R8, RZ ;  /* 0x0000000809037227 */ /* 0x000fe200078e00ff */
[----:B------:R-:W-:-:S02]  /*3950*/  ISETP.GE.AND P0, PT, R7, RZ, PT ;  /* 0x000000ff0700720c */ /* 0x000fc40003f06270 */
[----:B------:R-:W-:Y:S01]  /*3960*/  ISETP.GE.AND P5, PT, R15, RZ, PT ;  /* 0x000000ff0f00720c */ /* 0x000fe20003fa6270 */
[----:B------:R-:W-:-:S04]  /*3970*/  IMAD.HI.U32 R4, R9, R120, RZ ;  /* 0x0000007809047227 */ /* 0x000fc800078e00ff */
[----:B------:R-:W-:Y:S01]  /*3980*/  @!P6 IMAD.IADD R118, R118, 0x1, -R5 ;  /* 0x000000017676e824 */ /* 0x000fe200078e0a05 */
[----:B------:R-:W-:Y:S01]  /*3990*/  ISETP.GT.U32.AND P6, PT, R5, R117, PT ;  /* 0x000000750500720c */ /* 0x000fe20003fc4070 */
[----:B------:R-:W-:Y:S02]  /*39a0*/  IMAD.MOV R3, RZ, RZ, -R3 ;  /* 0x000000ffff037224 */ /* 0x000fe400078e0a03 */
[----:B-1----:R-:W-:-:S04]  /*39b0*/  IMAD.HI.U32 R6, R9, R10, RZ ;  /* 0x0000000a09067227 */ /* 0x002fc800078e00ff */
[----:B------:R-:W-:Y:S02]  /*39c0*/  IMAD.MOV R4, RZ, RZ, -R4 ;  /* 0x000000ffff047224 */ /* 0x000fe400078e0a04 */
[----:B------:R-:W-:Y:S02]  /*39d0*/  IMAD R119, R5, R3, R8 ;  /* 0x0000000305777224 */ /* 0x000fe400078e0208 */
[----:B------:R-:W-:Y:S01]  /*39e0*/  @!P1 IMAD.IADD R115, R115, 0x1, -R5 ;  /* 0x0000000173739824 */ /* 0x000fe200078e0a05 */
[----:B------:R-:W-:Y:S01]  /*39f0*/  ISETP.GE.AND P1, PT, R16, RZ, PT ;  /* 0x000000ff1000720c */ /* 0x000fe20003f26270 */
[----:B------:R-:W-:Y:S02]  /*3a00*/  IMAD.MOV R6, RZ, RZ, -R6 ;  /* 0x000000ffff067224 */ /* 0x000fe400078e0a06 */
[----:B------:R-:W-:Y:S02]  /*3a10*/  IMAD R120, R5, R4, R120 ;  /* 0x0000000405787224 */ /* 0x000fe400078e0278 */
[----:B------:R-:W-:-:S02]  /*3a20*/  VIADD R7, R0, 0x3b ;  /* 0x0000003b00077836 */ /* 0x000fc40000000000 */
[----:B------:R-:W-:Y:S01]  /*3a30*/  @!P3 IMAD.MOV R113, RZ, RZ, -R113 ;  /* 0x000000ffff71b224 */ /* 0x000fe200078e0a71 */
[C---:B------:R-:W-:Y:S01]  /*3a40*/  ISETP.GT.U32.AND P3, PT, R5.reuse, R119, PT ;  /* 0x000000770500720c */ /* 0x040fe20003f64070 */
[C---:B------:R-:W-:Y:S01]  /*3a50*/  IMAD R121, R5.reuse, R6, R10 ;  /* 0x0000000605797224 */ /* 0x040fe200078e020a */
[----:B------:R-:W-:Y:S01]  /*3a60*/  IABS R122, R7 ;  /* 0x00000007007a7213 */ /* 0x000fe20000000000 */
[----:B------:R-:W-:Y:S01]  /*3a70*/  @!P4 IMAD.MOV R115, RZ, RZ, -R115 ;  /* 0x000000ffff73c224 */ /* 0x000fe200078e0a73 */
[C---:B------:R-:W-:Y:S01]  /*3a80*/  ISETP.GT.U32.AND P4, PT, R5.reuse, R120, PT ;  /* 0x000000780500720c */ /* 0x040fe20003f84070 */
[----:B------:R-:W-:Y:S01]  /*3a90*/  @!P2 IMAD.MOV R114, RZ, RZ, -R114 ;  /* 0x000000ffff72a224 */ /* 0x000fe200078e0a72 */
[----:B------:R-:W-:Y:S01]  /*3aa0*/  ISETP.GT.U32.AND P2, PT, R5, R118, PT ;  /* 0x000000760500720c */ /* 0x000fe20003f44070 */
[----:B------:R-:W-:Y:S01]  /*3ab0*/  @!P6 IMAD.IADD R117, R117, 0x1, -R5 ;  /* 0x000000017575e824 */ /* 0x000fe200078e0a05 */
[----:B------:R-:W-:Y:S01]  /*3ac0*/  ISETP.GT.U32.AND P6, PT, R5, R121, PT ;  /* 0x000000790500720c */ /* 0x000fe20003fc4070 */
[----:B------:R-:W-:Y:S01]  /*3ad0*/  IMAD.HI.U32 R3, R9, R122, RZ ;  /* 0x0000007a09037227 */ /* 0x000fe200078e00ff */
[----:B------:R-:W-:Y:S03]  /*3ae0*/  STL [R1+0x1e24], R113 ;  /* 0x001e247101007387 */ /* 0x000fe60000100800 */
[----:B------:R-:W-:-:S02]  /*3af0*/  VIADD R8, R0, 0x3c ;  /* 0x0000003c00087836 */ /* 0x000fc40000000000 */
[----:B------:R-:W-:Y:S02]  /*3b00*/  IMAD.MOV R4, RZ, RZ, -R3 ;  /* 0x000000ffff047224 */ /* 0x000fe400078e0a03 */
[--C-:B------:R-:W-:Y:S01]  /*3b10*/  @!P3 IMAD.IADD R119, R119, 0x1, -R5.reuse ;  /* 0x000000017777b824 */ /* 0x100fe200078e0a05 */
[----:B------:R-:W-:Y:S01]  /*3b20*/  IABS R6, R8 ;  /* 0x0000000800067213 */ /* 0x000fe20000000000 */
[--C-:B------:R-:W-:Y:S01]  /*3b30*/  @!P4 IMAD.IADD R120, R120, 0x1, -R5.reuse ;  /* 0x000000017878c824 */ /* 0x100fe200078e0a05 */
[----:B------:R-:W-:Y:S01]  /*3b40*/  ISETP.GE.AND P3, PT, R14, RZ, PT ;  /* 0x000000ff0e00720c */ /* 0x000fe20003f66270 */
[--C-:B------:R-:W-:Y:S01]  /*3b50*/  @!P2 IMAD.IADD R118, R118, 0x1, -R5.reuse ;  /* 0x000000017676a824 */ /* 0x100fe200078e0a05 */
[C---:B------:R-:W-:Y:S01]  /*3b60*/  ISETP.GT.U32.AND P4, PT, R5.reuse, R119, PT ;  /* 0x000000770500720c */ /* 0x040fe20003f84070 */
[----:B------:R-:W-:Y:S01]  /*3b70*/  IMAD R122, R5, R4, R122 ;  /* 0x00000004057a7224 */ /* 0x000fe200078e027a */
[----:B------:R-:W-:Y:S01]  /*3b80*/  ISETP.GE.AND P2, PT, R13, RZ, PT ;  /* 0x000000ff0d00720c */ /* 0x000fe20003f46270 */
[----:B------:R-:W-:Y:S01]  /*3b90*/  @!P6 IMAD.IADD R121, R121, 0x1, -R5 ;  /* 0x000000017979e824 */ /* 0x000fe200078e0a05 */
[C---:B------:R-:W-:Y:S01]  /*3ba0*/  ISETP.GT.U32.AND P6, PT, R5.reuse, R120, PT ;  /* 0x000000780500720c */ /* 0x040fe20003fc4070 */
[----:B------:R-:W-:Y:S01]  /*3bb0*/  @!P0 IMAD.MOV R118, RZ, RZ, -R118 ;  /* 0x000000ffff768224 */ /* 0x000fe200078e0a76 */
[----:B------:R-:W-:Y:S01]  /*3bc0*/  ISETP.GT.U32.AND P0, PT, R5, R122, PT ;  /* 0x0000007a0500720c */ /* 0x000fe20003f04070 */
[----:B------:R-:W-:-:S04]  /*3bd0*/  IMAD.HI.U32 R3, R9, R6, RZ ;  /* 0x0000000609037227 */ /* 0x000fc800078e00ff */
[----:B------:R-:W-:Y:S01]  /*3be0*/  @!P5 IMAD.MOV R116, RZ, RZ, -R116 ;  /* 0x000000ffff74d224 */ /* 0x000fe200078e0a74 */
[----:B------:R-:W-:Y:S01]  /*3bf0*/  ISETP.GE.AND P5, PT, R11, RZ, PT ;  /* 0x000000ff0b00720c */ /* 0x000fe20003fa6270 */
[----:B------:R-:W-:Y:S02]  /*3c00*/  IMAD.MOV R3, RZ, RZ, -R3 ;  /* 0x000000ffff037224 */ /* 0x000fe400078e0a03 */
[----:B------:R-:W-:Y:S02]  /*3c10*/  VIADD R10, R0, 0x3d ;  /* 0x0000003d000a7836 */ /* 0x000fe40000000000 */
[----:B------:R-:W-:Y:S02]  /*3c20*/  IMAD R123, R5, R3, R6 ;  /* 0x00000003057b7224 */ /* 0x000fe400078e0206 */
[--C-:B------:R-:W-:Y:S01]  /*3c30*/  @!P4 IMAD.IADD R119, R119, 0x1, -R5.reuse ;  /* 0x000000017777c824 */ /* 0x100fe200078e0a05 */
[----:B------:R-:W-:Y:S01]  /*3c40*/  IABS R124, R10 ;  /* 0x0000000a007c7213 */ /* 0x000fe20000000000 */
[--C-:B------:R-:W-:Y:S01]  /*3c50*/  @!P6 IMAD.IADD R120, R120, 0x1, -R5.reuse ;  /* 0x000000017878e824 */ /* 0x100fe200078e0a05 */
[----:B------:R-:W-:Y:S01]  /*3c60*/  ISETP.GE.AND P4, PT, R7, RZ, PT ;  /* 0x000000ff0700720c */ /* 0x000fe20003f86270 */
[----:B------:R-:W-:Y:S01]  /*3c70*/  VIADD R7, R0, 0x3f ;  /* 0x0000003f00077836 */ /* 0x000fe20000000000 */
[----:B------:R-:W-:Y:S01]  /*3c80*/  ISETP.GT.U32.AND P6, PT, R5, R123, PT ;  /* 0x0000007b0500720c */ /* 0x000fe20003fc4070 */
[----:B------:R-:W-:Y:S01]  /*3c90*/  @!P0 IMAD.IADD R122, R122, 0x1, -R5 ;  /* 0x000000017a7a8824 */ /* 0x000fe200078e0a05 */
[----:B------:R-:W-:Y:S01]  /*3ca0*/  ISETP.GE.AND P0, PT, R10, RZ, PT ;  /* 0x000000ff0a00720c */ /* 0x000fe20003f06270 */
[----:B------:R-:W-:Y:S01]  /*3cb0*/  IMAD.HI.U32 R3, R9, R124, RZ ;  /* 0x0000007c09037227 */ /* 0x000fe200078e00ff */
[----:B------:R-:W-:-:S03]  /*3cc0*/  IABS R126, R7 ;  /* 0x00000007007e7213 */ /* 0x000fc60000000000 */
[----:B------:R-:W-:Y:S01]  /*3cd0*/  @!P5 IMAD.MOV R119, RZ, RZ, -R119 ;  /* 0x000000ffff77d224 */ /* 0x000fe200078e0a77 */
[C---:B------:R-:W-:Y:S01]  /*3ce0*/  ISETP.GT.U32.AND P5, PT, R5.reuse, R122, PT ;  /* 0x0000007a0500720c */ /* 0x040fe20003fa4070 */
[----:B------:R-:W-:Y:S02]  /*3cf0*/  IMAD.MOV R3, RZ, RZ, -R3 ;  /* 0x000000ffff037224 */ /* 0x000fe400078e0a03 */
[----:B------:R-:W-:Y:S02]  /*3d00*/  VIADD R11, R0, 0x3e ;  /* 0x0000003e000b7836 */ /* 0x000fe40000000000 */
[----:B------:R-:W-:Y:S02]  /*3d10*/  IMAD R124, R5, R3, R124 ;  /* 0x00000003057c7224 */ /* 0x000fe400078e027c */
[----:B------:R-:W-:Y:S01]  /*3d20*/  IMAD.HI.U32 R3, R9, R126, RZ ;  /* 0x0000007e09037227 */ /* 0x000fe200078e00ff */
[----:B------:R-:W-:-:S03]  /*3d30*/  IABS R6, R11 ;  /* 0x0000000b00067213 */ /* 0x000fc60000000000 */
[----:B------:R-:W-:Y:S01]  /*3d40*/  @!P1 IMAD.MOV R117, RZ, RZ, -R117 ;  /* 0x000000ffff759224 */ /* 0x000fe200078e0a75 */
[----:B------:R-:W-:Y:S01]  /*3d50*/  ISETP.GT.U32.AND P1, PT, R5, R121, PT ;  /* 0x000000790500720c */ /* 0x000fe20003f24070 */
[----:B------:R-:W-:Y:S02]  /*3d60*/  @!P6 IMAD.IADD R123, R123, 0x1, -R5 ;  /* 0x000000017b7be824 */ /* 0x000fe400078e0a05 */
[----:B------:R-:W-:Y:S02]  /*3d70*/  IMAD.MOV R3, RZ, RZ, -R3 ;  /* 0x000000ffff037224 */ /* 0x000fe400078e0a03 */
[----:B------:R-:W-:Y:S01]  /*3d80*/  IMAD.HI.U32 R4, R9, R6, RZ ;  /* 0x0000000609047227 */ /* 0x000fe200078e00ff */
[----:B------:R-:W-:-:S03]  /*3d90*/  ISETP.GT.U32.AND P6, PT, R5, R123, PT ;  /* 0x0000007b0500720c */ /* 0x000fc60003fc4070 */
[--C-:B------:R-:W-:Y:S02]  /*3da0*/  @!P5 IMAD.IADD R122, R122, 0x1, -R5.reuse ;  /* 0x000000017a7ad824 */ /* 0x100fe400078e0a05 */
[C---:B------:R-:W-:Y:S02]  /*3db0*/  IMAD R126, R5.reuse, R3, R126 ;  /* 0x00000003057e7224 */ /* 0x040fe400078e027e */
[----:B------:R-:W-:Y:S02]  /*3dc0*/  IMAD.MOV R4, RZ, RZ, -R4 ;  /* 0x000000ffff047224 */ /* 0x000fe400078e0a04 */
[----:B------:R-:W-:Y:S01]  /*3dd0*/  @!P4 IMAD.MOV R122, RZ, RZ, -R122 ;  /* 0x000000ffff7ac224 */ /* 0x000fe200078e0a7a */
[----:B------:R-:W-:Y:S01]  /*3de0*/  ISETP.GT.U32.AND P4, PT, R5, R126, PT ;  /* 0x0000007e0500720c */ /* 0x000fe20003f84070 */
[----:B------:R-:W-:Y:S01]  /*3df0*/  @!P1 IMAD.IADD R121, R121, 0x1, -R5 ;  /* 0x0000000179799824 */ /* 0x000fe200078e0a05 */
[----:B------:R-:W-:Y:S01]  /*3e00*/  ISETP.GE.AND P1, PT, R8, RZ, PT ;  /* 0x000000ff0800720c */ /* 0x000fe20003f26270 */
[----:B------:R-:W-:-:S02]  /*3e10*/  IMAD R125, R5, R4, R6 ;  /* 0x00000004057d7224 */ /* 0x000fc400078e0206 */
[----:B------:R-:W-:Y:S01]  /*3e20*/  @!P6 IMAD.IADD R123, R123, 0x1, -R5 ;  /* 0x000000017b7be824 */ /* 0x000fe200078e0a05 */
[----:B------:R-:W-:Y:S01]  /*3e30*/  ISETP.GE.AND P6, PT, R7, RZ, PT ;  /* 0x000000ff0700720c */ /* 0x000fe20003fc6270 */
[----:B------:R-:W-:Y:S01]  /*3e40*/  @!P2 IMAD.MOV R120, RZ, RZ, -R120 ;  /* 0x000000ffff78a224 */ /* 0x000fe200078e0a78 */
[C---:B------:R-:W-:Y:S01]  /*3e50*/  ISETP.GT.U32.AND P5, PT, R5.reuse, R125, PT ;  /* 0x0000007d0500720c */ /* 0x040fe20003fa4070 */
[C---:B------:R-:W-:Y:S01]  /*3e60*/  VIADD R4, R0.reuse, 0x40 ;  /* 0x0000004000047836 */ /* 0x040fe20000000000 */
[----:B------:R-:W-:Y:S01]  /*3e70*/  ISETP.GT.U32.AND P2, PT, R5, R124, PT ;  /* 0x0000007c0500720c */ /* 0x000fe20003f44070 */
[----:B------:R-:W-:Y:S01]  /*3e80*/  @!P3 IMAD.MOV R121, RZ, RZ, -R121 ;  /* 0x000000ffff79b224 */ /* 0x000fe200078e0a79 */
[----:B------:R-:W-:Y:S01]  /*3e90*/  IADD3 R7, PT, PT, R0, 0x41, RZ ;  /* 0x0000004100077810 */ /* 0x000fe20007ffe0ff */
[----:B------:R-:W-:Y:S01]  /*3ea0*/  @!P4 IMAD.IADD R126, R126, 0x1, -R5 ;  /* 0x000000017e7ec824 */ /* 0x000fe200078e0a05 */
[----:B------:R-:W-:Y:S01]  /*3eb0*/  IABS R8, R4 ;  /* 0x0000000400087213 */ /* 0x000fe20000000000 */
[----:B------:R-:W-:Y:S01]  /*3ec0*/  @!P1 IMAD.MOV R123, RZ, RZ, -R123 ;  /* 0x000000ffff7b9224 */ /* 0x000fe200078e0a7b */
[----:B------:R-:W-:Y:S01]  /*3ed0*/  IABS R128, R7 ;  /* 0x0000000700807213 */ /* 0x000fe20000000000 */
[----:B------:R-:W-:Y:S01]  /*3ee0*/  VIADD R14, R0, 0x46 ;  /* 0x00000046000e7836 */ /* 0x000fe20000000000 */
[----:B------:R-:W-:Y:S01]  /*3ef0*/  ISETP.GE.AND P1, PT, R4, RZ, PT ;  /* 0x000000ff0400720c */ /* 0x000fe20003f26270 */
[----:B------:R-:W-:Y:S01]  /*3f00*/  IMAD.HI.U32 R3, R9, R8, RZ ;  /* 0x0000000809037227 */ /* 0x000fe200078e00ff */
[----:B------:R-:W-:-:S02]  /*3f10*/  ISETP.GT.U32.AND P4, PT, R5, R126, PT ;  /* 0x0000007e0500720c */ /* 0x000fc40003f84070 */
[----:B------:R-:W-:Y:S01]  /*3f20*/  ISETP.GE.AND P3, PT, R11, RZ, PT ;  /* 0x000000ff0b00720c */ /* 0x000fe20003f66270 */
[----:B------:R-:W-:-:S04]  /*3f30*/  IMAD.HI.U32 R4, R9, R128, RZ ;  /* 0x0000008009047227 */ /* 0x000fc800078e00ff */
[--C-:B------:R-:W-:Y:S02]  /*3f40*/  @!P5 IMAD.IADD R125, R125, 0x1, -R5.reuse ;  /* 0x000000017d7dd824 */ /* 0x100fe400078e0a05 */
[--C-:B------:R-:W-:Y:S02]  /*3f50*/  @!P2 IMAD.IADD R124, R124, 0x1, -R5.reuse ;  /* 0x000000017c7ca824 */ /* 0x100fe400078e0a05 */
[----:B------:R-:W-:Y:S01]  /*3f60*/  IMAD.MOV R4, RZ, RZ, -R4 ;  /* 0x000000ffff047224 */ /* 0x000fe200078e0a04 */
[C---:B------:R-:W-:Y:S01]  /*3f70*/  ISETP.GT.U32.AND P5, PT, R5.reuse, R125, PT ;  /* 0x0000007d0500720c */ /* 0x040fe20003fa4070 */
[----:B------:R-:W-:Y:S01]  /*3f80*/  VIADD R11, R0, 0x42 ;  /* 0x00000042000b7836 */ /* 0x000fe20000000000 */
[C---:B------:R-:W-:Y:S01]  /*3f90*/  ISETP.GT.U32.AND P2, PT, R5.reuse, R124, PT ;  /* 0x0000007c0500720c */ /* 0x040fe20003f44070 */
[C---:B------:R-:W-:Y:S02]  /*3fa0*/  IMAD R128, R5.reuse, R4, R128 ;  /* 0x0000000405807224 */ /* 0x040fe400078e0280 */
[----:B------:R-:W-:Y:S01]  /*3fb0*/  @!P4 IMAD.IADD R126, R126, 0x1, -R5 ;  /* 0x000000017e7ec824 */ /* 0x000fe200078e0a05 */
[----:B------:R-:W-:Y:S01]  /*3fc0*/  IABS R10, R11 ;  /* 0x0000000b000a7213 */ /* 0x000fe20000000000 */
[----:B------:R-:W-:Y:S01]  /*3fd0*/  IMAD.MOV R3, RZ, RZ, -R3 ;  /* 0x000000ffff037224 */ /* 0x000fe200078e0a03 */
[----:B------:R-:W-:Y:S01]  /*3fe0*/  ISETP.GT.U32.AND P4, PT, R5, R128, PT ;  /* 0x000000800500720c */ /* 0x000fe20003f84070 */
[----:B------:R-:W-:-:S02]  /*3ff0*/  @!P6 IMAD.MOV R126, RZ, RZ, -R126 ;  /* 0x000000ffff7ee224 */ /* 0x000fc400078e0a7e */
[----:B------:R-:W-:-:S04]  /*4000*/  IMAD.HI.U32 R6, R9, R10, RZ ;  /* 0x0000000a09067227 */ /* 0x000fc800078e00ff */
[--C-:B------:R-:W-:Y:S01]  /*4010*/  @!P5 IMAD.IADD R125, R125, 0x1, -R5.reuse ;  /* 0x000000017d7dd824 */ /* 0x100fe200078e0a05 */
[----:B------:R-:W-:Y:S01]  /*4020*/  ISETP.GE.AND P5, PT, R11, RZ, PT ;  /* 0x000000ff0b00720c */ /* 0x000fe20003fa6270 */
[----:B------:R-:W-:Y:S02]  /*4030*/  IMAD R127, R5, R3, R8 ;  /* 0x00000003057f7224 */ /* 0x000fe400078e0208 */
[----:B------:R-:W-:Y:S01]  /*4040*/  @!P2 IMAD.IADD R124, R124, 0x1, -R5 ;  /* 0x000000017c7ca824 */ /* 0x000fe200078e0a05 */
[----:B------:R-:W-:Y:S01]  /*4050*/  ISETP.GE.AND P2, PT, R7, RZ, PT ;  /* 0x000000ff0700720c */ /* 0x000fe20003f46270 */
[----:B------:R-:W-:Y:S02]  /*4060*/  IMAD.MOV R6, RZ, RZ, -R6 ;  /* 0x000000ffff067224 */ /* 0x000fe400078e0a06 */
[C---:B------:R-:W-:Y:S02]  /*4070*/  VIADD R3, R0.reuse, 0x43 ;  /* 0x0000004300037836 */ /* 0x040fe40000000000 */
[----:B------:R-:W-:-:S02]  /*4080*/  VIADD R11, R0, 0x44 ;  /* 0x00000044000b7836 */ /* 0x000fc40000000000 */
[C---:B------:R-:W-:Y:S01]  /*4090*/  IMAD R129, R5.reuse, R6, R10 ;  /* 0x0000000605817224 */ /* 0x040fe200078e020a */
[----:B------:R-:W-:Y:S01]  /*40a0*/  IABS R130, R3 ;  /* 0x0000000300827213 */ /* 0x000fe20000000000 */
[----:B------:R-:W-:Y:S01]  /*40b0*/  @!P0 IMAD.MOV R124, RZ, RZ, -R124 ;  /* 0x000000ffff7c8224 */ /* 0x000fe200078e0a7c */
[----:B------:R-:W-:Y:S01]  /*40c0*/  ISETP.GT.U32.AND P0, PT, R5, R127, PT ;  /* 0x0000007f0500720c */ /* 0x000fe20003f04070 */
[----:B------:R-:W-:Y:S01]  /*40d0*/  @!P4 IMAD.IADD R128, R128, 0x1, -R5 ;  /* 0x000000018080c824 */ /* 0x000fe200078e0a05 */
[----:B------:R-:W-:Y:S01]  /*40e0*/  IABS R8, R11 ;  /* 0x0000000b00087213 */ /* 0x000fe20000000000 */
[----:B------:R-:W-:Y:S01]  /*40f0*/  @!P3 IMAD.MOV R125, RZ, RZ, -R125 ;  /* 0x000000ffff7db224 */ /* 0x000fe200078e0a7d */
[----:B------:R-:W-:Y:S01]  /*4100*/  ISETP.GE.AND P3, PT, R3, RZ, PT ;  /* 0x000000ff0300720c */ /* 0x000fe20003f66270 */
[----:B------:R-:W-:Y:S01]  /*4110*/  IMAD.HI.U32 R3, R9, R130, RZ ;  /* 0x0000008209037227 */ /* 0x000fe200078e00ff */
[C---:B------:R-:W-:Y:S02]  /*4120*/  ISETP.GT.U32.AND P4, PT, R5.reuse, R128, PT ;  /* 0x000000800500720c */ /* 0x040fe40003f84070 */
[----:B------:R-:W-:Y:S01]  /*4130*/  ISETP.GT.U32.AND P6, PT, R5, R129, PT ;  /* 0x000000810500720c */ /* 0x000fe20003fc4070 */
[----:B------:R-:W-:Y:S01]  /*4140*/  IMAD.HI.U32 R4, R9, R8, RZ ;  /* 0x0000000809047227 */ /* 0x000fe200078e00ff */
[----:B------:R-:W-:-:S03]  /*4150*/  IABS R10, R14 ;  /* 0x0000000e000a7213 */ /* 0x000fc60000000000 */
[----:B------:R-:W-:Y:S02]  /*4160*/  IMAD.MOV R3, RZ, RZ, -R3 ;  /* 0x000000ffff037224 */ /* 0x000fe400078e0a03 */
[----:B------:R-:W-:Y:S02]  /*4170*/  IMAD.MOV R4, RZ, RZ, -R4 ;  /* 0x000000ffff047224 */ /* 0x000fe400078e0a04 */
[----:B------:R-:W-:Y:S02]  /*4180*/  VIADD R13, R0, 0x45 ;  /* 0x00000045000d7836 */ /* 0x000fe40000000000 */
[--C-:B------:R-:W-:Y:S02]  /*4190*/  @!P0 IMAD.IADD R127, R127, 0x1, -R5.reuse ;  /* 0x000000017f7f8824 */ /* 0x100fe400078e0a05 */
[C---:B------:R-:W-:Y:S01]  /*41a0*/  IMAD R130, R5.reuse, R3, R130 ;  /* 0x0000000305827224 */ /* 0x040fe200078e0282 */
[----:B------:R-:W-:Y:S01]  /*41b0*/  IABS R132, R13 ;  /* 0x0000000d00847213 */ /* 0x000fe20000000000 */
[C---:B------:R-:W-:Y:S01]  /*41c0*/  IMAD R131, R5.reuse, R4, R8 ;  /* 0x0000000405837224 */ /* 0x040fe200078e0208 */
[C---:B------:R-:W-:Y:S01]  /*41d0*/  ISETP.GT.U32.AND P0, PT, R5.reuse, R127, PT ;  /* 0x0000007f0500720c */ /* 0x040fe20003f04070 */
[--C-:B------:R-:W-:Y:S01]  /*41e0*/  @!P4 IMAD.IADD R128, R128, 0x1, -R5.reuse ;  /* 0x000000018080c824 */ /* 0x100fe200078e0a05 */
[----:B------:R-:W-:Y:S01]  /*41f0*/  ISETP.GT.U32.AND P4, PT, R5, R130, PT ;  /* 0x000000820500720c */ /* 0x000fe20003f84070 */
[----:B------:R-:W-:Y:S01]  /*4200*/  @!P6 IMAD.IADD R129, R129, 0x1, -R5 ;  /* 0x000000018181e824 */ /* 0x000fe200078e0a05 */
[----:B------:R-:W-:Y:S01]  /*4210*/  ISETP.GT.U32.AND P6, PT, R5, R131, PT ;  /* 0x000000830500720c */ /* 0x000fe20003fc4070 */
[----:B------:R-:W-:-:S04]  /*4220*/  IMAD.HI.U32 R7, R9, R10, RZ ;  /* 0x0000000a09077227 */ /* 0x000fc800078e00ff */
[----:B------:R-:W-:Y:S02]  /*4230*/  IMAD.MOV R7, RZ, RZ, -R7 ;  /* 0x000000ffff077224 */ /* 0x000fe400078e0a07 */
[----:B------:R-:W-:-:S04]  /*4240*/  IMAD.HI.U32 R6, R9, R132, RZ ;  /* 0x0000008409067227 */ /* 0x000fc800078e00ff */
[----:B------:R-:W-:Y:S02]  /*4250*/  IMAD R133, R5, R7, R10 ;  /* 0x0000000705857224 */ /* 0x000fe400078e020a */
[----:B------:R-:W-:Y:S02]  /*4260*/  IMAD.MOV R6, RZ, RZ, -R6 ;  /* 0x000000ffff067224 */ /* 0x000fe400078e0a06 */
[C---:B------:R-:W-:Y:S02]  /*4270*/  VIADD R7, R0.reuse, 0x47 ;  /* 0x0000004700077836 */ /* 0x040fe40000000000 */
[----:B------:R-:W-:Y:S02]  /*4280*/  VIADD R10, R0, 0x48 ;  /* 0x00000048000a7836 */ /* 0x000fe40000000000 */
[--C-:B------:R-:W-:Y:S01]  /*4290*/  @!P0 IMAD.IADD R127, R127, 0x1, -R5.reuse ;  /* 0x000000017f7f8824 */ /* 0x100fe200078e0a05 */
[----:B------:R-:W-:Y:S01]  /*42a0*/  IABS R134, R7 ;  /* 0x0000000700867213 */ /* 0x000fe20000000000 */
[C---:B------:R-:W-:Y:S01]  /*42b0*/  IMAD R132, R5.reuse, R6, R132 ;  /* 0x0000000605847224 */ /* 0x040fe200078e0284 */
[----:B------:R-:W-:Y:S01]  /*42c0*/  IABS R6, R10 ;  /* 0x0000000a00067213 */ /* 0x000fe20000000000 */
[--C-:B------:R-:W-:Y:S01]  /*42d0*/  @!P4 IMAD.IADD R130, R130, 0x1, -R5.reuse ;  /* 0x000000018282c824 */ /* 0x100fe200078e0a05 */
[----:B------:R-:W-:Y:S01]  /*42e0*/  ISETP.GT.U32.AND P4, PT, R5, R129, PT ;  /* 0x000000810500720c */ /* 0x000fe20003f84070 */
[----:B------:R-:W-:Y:S01]  /*42f0*/  @!P6 IMAD.IADD R131, R131, 0x1, -R5 ;  /* 0x000000018383e824 */ /* 0x000fe200078e0a05 */
[----:B------:R-:W-:Y:S01]  /*4300*/  ISETP.GE.AND P0, PT, R11, RZ, PT ;  /* 0x000000ff0b00720c */ /* 0x000fe20003f06270 */
[----:B------:R-:W-:Y:S01]  /*4310*/  @!P1 IMAD.MOV R127, RZ, RZ, -R127 ;  /* 0x000000ffff7f9224 */ /* 0x000fe200078e0a7f */
[----:B------:R-:W-:Y:S01]  /*4320*/  ISETP.GT.U32.AND P1, PT, R5, R130, PT ;  /* 0x000000820500720c */ /* 0x000fe20003f24070 */
[----:B------:R-:W-:Y:S01]  /*4330*/  IMAD.HI.U32 R3, R9, R134, RZ ;  /* 0x0000008609037227 */ /* 0x000fe200078e00ff */
[----:B------:R-:W-:-:S03]  /*4340*/  ISETP.GT.U32.AND P6, PT, R5, R131, PT ;  /* 0x000000830500720c */ /* 0x000fc60003fc4070 */
[----:B------:R-:W-:-:S04]  /*4350*/  IMAD.HI.U32 R4, R9, R6, RZ ;  /* 0x0000000609047227 */ /* 0x000fc800078e00ff */
[----:B------:R-:W-:Y:S02]  /*4360*/  IMAD.MOV R3, RZ, RZ, -R3 ;  /* 0x000000ffff037224 */ /* 0x000fe400078e0a03 */
[----:B------:R-:W-:Y:S02]  /*4370*/  IMAD.MOV R135, RZ, RZ, -R4 ;  /* 0x000000ffff877224 */ /* 0x000fe400078e0a04 */
[----:B------:R-:W-:Y:S01]  /*4380*/  @!P2 IMAD.MOV R128, RZ, RZ, -R128 ;  /* 0x000000ffff80a224 */ /* 0x000fe200078e0a80 */
[----:B------:R-:W-:Y:S01]  /*4390*/  ISETP.GT.U32.AND P2, PT, R5, R132, PT ;  /* 0x000000840500720c */ /* 0x000fe20003f44070 */
[----:B------:R-:W-:Y:S01]  /*43a0*/  @!P4 IMAD.IADD R129, R129, 0x1, -R5 ;  /* 0x000000018181c824 */ /* 0x000fe200078e0a05 */
[C---:B------:R-:W-:Y:S01]  /*43b0*/  ISETP.GT.U32.AND P4, PT, R5.reuse, R133, PT ;  /* 0x000000850500720c */ /* 0x040fe20003f84070 */
[C---:B------:R-:W-:Y:S02]  /*43c0*/  IMAD R134, R5.reuse, R3, R134 ;  /* 0x0000000305867224 */ /* 0x040fe400078e0286 */
[----:B------:R-:W-:-:S02]  /*43d0*/  IMAD R135, R5, R135, R6 ;  /* 0x0000008705877224 */ /* 0x000fc400078e0206 */
[----:B------:R-:W-:Y:S02]  /*43e0*/  VIADD R15, R0, 0x4a ;  /* 0x0000004a000f7836 */ /* 0x000fe40000000000 */
[--C-:B------:R-:W-:Y:S01]  /*43f0*/  @!P1 IMAD.IADD R130, R130, 0x1, -R5.reuse ;  /* 0x0000000182829824 */ /* 0x100fe200078e0a05 */
[----:B------:R-:W-:Y:S01]  /*4400*/  ISETP.GT.U32.AND P1, PT, R5, R134, PT ;  /* 0x000000860500720c */ /* 0x000fe20003f24070 */
[--C-:B------:R-:W-:Y:S01]  /*4410*/  @!P6 IMAD.IADD R131, R131, 0x1, -R5.reuse ;  /* 0x000000018383e824 */ /* 0x100fe200078e0a05 */
[----:B------:R-:W-:Y:S01]  /*4420*/  ISETP.GT.U32.AND P6, PT, R5, R135, PT ;  /* 0x000000870500720c */ /* 0x000fe20003fc4070 */
[----:B------:R-:W-:Y:S01]  /*4430*/  VIADD R11, R0, 0x49 ;  /* 0x00000049000b7836 */ /* 0x000fe20000000000 */
[----:B------:R-:W-:Y:S01]  /*4440*/  IABS R8, R15 ;  /* 0x0000000f00087213 */ /* 0x000fe20000000000 */
[--C-:B------:R-:W-:Y:S01]  /*4450*/  @!P2 IMAD.IADD R132, R132, 0x1, -R5.reuse ;  /* 0x000000018484a824 */ /* 0x100fe200078e0a05 */
[----:B------:R-:W-:Y:S01]  /*4460*/  ISETP.GE.AND P2, PT, R13, RZ, PT ;  /* 0x000000ff0d00720c */ /* 0x000fe20003f46270 */
[----:B------:R-:W-:Y:S01]  /*4470*/  @!P4 IMAD.IADD R133, R133, 0x1, -R5 ;  /* 0x000000018585c824 */ /* 0x000fe200078e0a05 */
[----:B------:R-:W-:Y:S01]  /*4480*/  IABS R136, R11 ;  /* 0x0000000b00887213 */ /* 0x000fe20000000000 */
[----:B------:R-:W-:Y:S01]  /*4490*/  IMAD.HI.U32 R4, R9, R8, RZ ;  /* 0x0000000809047227 */ /* 0x000fe200078e00ff */
[----:B------:R-:W-:-:S03]  /*44a0*/  ISETP.GE.AND P4, PT, R14, RZ, PT ;  /* 0x000000ff0e00720c */ /* 0x000fc60003f86270 */
[----:B------:R-:W-:Y:S02]  /*44b0*/  IMAD.MOV R4, RZ, RZ, -R4 ;  /* 0x000000ffff047224 */ /* 0x000fe400078e0a04 */
[--C-:B------:R-:W-:Y:S01]  /*44c0*/  @!P1 IMAD.IADD R134, R134, 0x1, -R5.reuse ;  /* 0x0000000186869824 */ /* 0x100fe200078e0a05 */
[----:B------:R-:W-:Y:S01]  /*44d0*/  ISETP.GT.U32.AND P1, PT, R5, R132, PT ;  /* 0x000000840500720c */ /* 0x000fe20003f24070 */
[----:B------:R-:W-:Y:S01]  /*44e0*/  @!P6 IMAD.IADD R135, R135, 0x1, -R5 ;  /* 0x000000018787e824 */ /* 0x000fe200078e0a05 */
[C---:B------:R-:W-:Y:S01]  /*44f0*/  ISETP.GT.U32.AND P6, PT, R5.reuse, R133, PT ;  /* 0x000000850500720c */ /* 0x040fe20003fc4070 */
[C---:B------:R-:W-:Y:S02]  /*4500*/  IMAD R137, R5.reuse, R4, R8 ;  /* 0x0000000405897224 */ /* 0x040fe400078e0208 */
[----:B------:R-:W-:Y:S02]  /*4510*/  VIADD R8, R0, 0x4b ;  /* 0x0000004b00087836 */ /* 0x000fe40000000000 */
[----:B------:R-:W-:Y:S01]  /*4520*/  @!P5 IMAD.MOV R129, RZ, RZ, -R129 ;  /* 0x000000ffff81d224 */ /* 0x000fe200078e0a81 */
[----:B------:R-:W-:Y:S01]  /*4530*/  ISETP.GT.U32.AND P5, PT, R5, R134, PT ;  /* 0x000000860500720c */ /* 0x000fe20003fa4070 */
[----:B------:R-:W-:Y:S01]  /*4540*/  IMAD.HI.U32 R3, R9, R136, RZ ;  /* 0x0000008809037227 */ /* 0x000fe200078e00ff */
[----:B------:R-:W-:-:S03]  /*4550*/  IABS R138, R8 ;  /* 0x00000008008a7213 */ /* 0x000fc60000000000 */
[----:B------:R-:W-:Y:S02]  /*4560*/  IMAD.MOV R3, RZ, RZ, -R3 ;  /* 0x000000ffff037224 */ /* 0x000fe400078e0a03 */
[----:B------:R-:W-:Y:S02]  /*4570*/  VIADD R13, R0, 0x4c ;  /* 0x0000004c000d7836 */ /* 0x000fe40000000000 */
[C---:B------:R-:W-:Y:S02]  /*4580*/  IMAD R136, R5.reuse, R3, R136 ;  /* 0x0000000305887224 */ /* 0x040fe400078e0288 */
[----:B------:R-:W-:Y:S01]  /*4590*/  @!P3 IMAD.MOV R130, RZ, RZ, -R130 ;  /* 0x000000ffff82b224 */ /* 0x000fe200078e0a82 */
[----:B------:R-:W-:Y:S01]  /*45a0*/  ISETP.GT.U32.AND P3, PT, R5, R135, PT ;  /* 0x000000870500720c */ /* 0x000fe20003f64070 */
[--C-:B------:R-:W-:Y:S01]  /*45b0*/  @!P1 IMAD.IADD R132, R132, 0x1, -R5.reuse ;  /* 0x0000000184849824 */ /* 0x100fe200078e0a05 */
[----:B------:R-:W-:Y:S01]  /*45c0*/  IABS R6, R13 ;  /* 0x0000000d00067213 */ /* 0x000fe20000000000 */
[----:B------:R-:W-:Y:S01]  /*45d0*/  @!P6 IMAD.IADD R133, R133, 0x1, -R5 ;  /* 0x000000018585e824 */ /* 0x000fe200078e0a05 */
[----:B------:R-:W-:Y:S01]  /*45e0*/  ISETP.GE.AND P1, PT, R7, RZ, PT ;  /* 0x000000ff0700720c */ /* 0x000fe20003f26270 */
[----:B------:R-:W-:Y:S01]  /*45f0*/  IMAD.HI.U32 R3, R9, R138, RZ ;  /* 0x0000008a09037227 */ /* 0x000fe200078e00ff */
[----:B------:R-:W-:-:S03]  /*4600*/  ISETP.GT.U32.AND P6, PT, R5, R137, PT ;  /* 0x000000890500720c */ /* 0x000fc60003fc4070 */
[----:B------:R-:W-:Y:S01]  /*4610*/  @!P5 IMAD.IADD R134, R134, 0x1, -R5 ;  /* 0x000000018686d824 */ /* 0x000fe200078e0a05 */
[----:B------:R-:W-:Y:S01]  /*4620*/  ISETP.GE.AND P5, PT, R10, RZ, PT ;  /* 0x000000ff0a00720c */ /* 0x000fe20003fa6270 */
[----:B------:R-:W-:Y:S01]  /*4630*/  IMAD.HI.U32 R4, R9, R6, RZ ;  /* 0x0000000609047227 */ /* 0x000fe200078e00ff */
[----:B------:R-:W-:-:S03]  /*4640*/  IADD3 R3, PT, PT, -R3, RZ, RZ ;  /* 0x000000ff03037210 */ /* 0x000fc60007ffe1ff */
[----:B------:R-:W-:Y:S01]  /*4650*/  @!P0 IMAD.MOV R131, RZ, RZ, -R131 ;  /* 0x000000ffff838224 */ /* 0x000fe200078e0a83 */
[C---:B------:R-:W-:Y:S01]  /*4660*/  ISETP.GT.U32.AND P0, PT, R5.reuse, R136, PT ;  /* 0x000000880500720c */ /* 0x040fe20003f04070 */
[----:B------:R-:W-:Y:S02]  /*4670*/  IMAD.MOV R4, RZ, RZ, -R4 ;  /* 0x000000ffff047224 */ /* 0x000fe400078e0a04 */
[----:B------:R-:W-:Y:S02]  /*4680*/  IMAD R138, R5, R3, R138 ;  /* 0x00000003058a7224 */ /* 0x000fe400078e028a */
[--C-:B------:R-:W-:Y:S01]  /*4690*/  @!P3 IMAD.IADD R135, R135, 0x1, -R5.reuse ;  /* 0x000000018787b824 */ /* 0x100fe200078e0a05 */
[----:B------:R-:W-:Y:S01]  /*46a0*/  ISETP.GE.AND P3, PT, R11, RZ, PT ;  /* 0x000000ff0b00720c */ /* 0x000fe20003f66270 */
[----:B------:R-:W-:Y:S01]  /*46b0*/  @!P6 IMAD.IADD R137, R137, 0x1, -R5 ;  /* 0x000000018989e824 */ /* 0x000fe200078e0a05 */
[----:B------:R-:W-:Y:S01]  /*46c0*/  ISETP.GE.AND P6, PT, R8, RZ, PT ;  /* 0x000000ff0800720c */ /* 0x000fe20003fc6270 */
[----:B------:R-:W-:-:S02]  /*46d0*/  IMAD R139, R5, R4, R6 ;  /* 0x00000004058b7224 */ /* 0x000fc400078e0206 */
[----:B------:R-:W-:Y:S01]  /*46e0*/  @!P1 IMAD.MOV R134, RZ, RZ, -R134 ;  /* 0x000000ffff869224 */ /* 0x000fe200078e0a86 */
[C---:B------:R-:W-:Y:S01]  /*46f0*/  ISETP.GT.U32.AND P1, PT, R5.reuse, R138, PT ;  /* 0x0000008a0500720c */ /* 0x040fe20003f24070 */
[----:B------:R-:W-:Y:S01]  /*4700*/  @!P4 IMAD.MOV R133, RZ, RZ, -R133 ;  /* 0x000000ffff85c224 */ /* 0x000fe200078e0a85 */
[C---:B------:R-:W-:Y:S01]  /*4710*/  ISETP.GT.U32.AND P4, PT, R5.reuse, R137, PT ;  /* 0x000000890500720c */ /* 0x040fe20003f84070 */
[----:B------:R-:W-:Y:S01]  /*4720*/  @!P5 IMAD.MOV R135, RZ, RZ, -R135 ;  /* 0x000000ffff87d224 */ /* 0x000fe200078e0a87 */
[----:B------:R-:W-:Y:S01]  /*4730*/  ISETP.GT.U32.AND P5, PT, R5, R139, PT ;  /* 0x0000008b0500720c */ /* 0x000fe20003fa4070 */
[--C-:B------:R-:W-:Y:S01]  /*4740*/  @!P0 IMAD.IADD R136, R136, 0x1, -R5.reuse ;  /* 0x0000000188888824 */ /* 0x100fe200078e0a05 */
[----:B------:R-:W-:Y:S01]  /*4750*/  ISETP.GE.AND P0, PT, R15, RZ, PT ;  /* 0x000000ff0f00720c */ /* 0x000fe20003f06270 */
[C---:B------:R-:W-:Y:S02]  /*4760*/  VIADD R3, R0.reuse, 0x4d ;  /* 0x0000004d00037836 */ /* 0x040fe40000000000 */
[----:B------:R-:W-:Y:S01]  /*4770*/  @!P2 IMAD.MOV R132, RZ, RZ, -R132 ;  /* 0x000000ffff84a224 */ /* 0x000fe200078e0a84 */
[----:B------:R-:W-:Y:S01]  /*4780*/  ISETP.GT.U32.AND P2, PT, R5, R136, PT ;  /* 0x000000880500720c */ /* 0x000fe20003f44070 */
[----:B------:R-:W-:Y:S01]  /*4790*/  VIADD R4, R0, 0x4e ;  /* 0x0000004e00047836 */ /* 0x000fe20000000000 */
[----:B------:R-:W-:Y:S01]  /*47a0*/  IABS R140, R3 ;  /* 0x00000003008c7213 */ /* 0x000fe20000000000 */
[----:B------:R-:W-:-:S02]  /*47b0*/  @!P1 IMAD.IADD R138, R138, 0x1, -R5 ;  /* 0x000000018a8a9824 */ /* 0x000fc400078e0a05 */
[--C-:B------:R-:W-:Y:S01]  /*47c0*/  @!P4 IMAD.IADD R137, R137, 0x1, -R5.reuse ;  /* 0x000000018989c824 */ /* 0x100fe200078e0a05 */
[----:B------:R-:W-:Y:S01]  /*47d0*/  ISETP.GE.AND P4, PT, R3, RZ, PT ;  /* 0x000000ff0300720c */ /* 0x000fe20003f86270 */
[----:B------:R-:W-:Y:S01]  /*47e0*/  @!P5 IMAD.IADD R139, R139, 0x1, -R5 ;  /* 0x000000018b8bd824 */ /* 0x000fe200078e0a05 */
[----:B------:R-:W-:Y:S01]  /*47f0*/  ISETP.GT.U32.AND P5, PT, R5, R138, PT ;  /* 0x0000008a0500720c */ /* 0x000fe20003fa4070 */
[----:B------:R-:W-:Y:S01]  /*4800*/  IMAD.HI.U32 R3, R9, R140, RZ ;  /* 0x0000008c09037227 */ /* 0x000fe200078e00ff */
[----:B------:R-:W-:Y:S02]  /*4810*/  IABS R6, R4 ;  /* 0x0000000400067213 */ /* 0x000fe40000000000 */
[----:B------:R-:W-:Y:S01]  /*4820*/  ISETP.GE.AND P1, PT, R4, RZ, PT ;  /* 0x000000ff0400720c */ /* 0x000fe20003f26270 */
[----:B------:R-:W-:Y:S02]  /*4830*/  IMAD.MOV R3, RZ, RZ, -R3 ;  /* 0x000000ffff037224 */ /* 0x000fe400078e0a03 */
[----:B------:R-:W-:Y:S01]  /*4840*/  @!P2 IMAD.IADD R136, R136, 0x1, -R5 ;  /* 0x000000018888a824 */ /* 0x000fe200078e0a05 */
[----:B------:R-:W-:Y:S01]  /*4850*/  ISETP.GE.AND P2, PT, R13, RZ, PT ;  /* 0x000000ff0d00720c */ /* 0x000fe20003f46270 */
[----:B------:R-:W-:-:S02]  /*4860*/  IMAD R140, R5, R3, R140 ;  /* 0x00000003058c7224 */ /* 0x000fc400078e028c */
[----:B------:R-:W-:-:S04]  /*4870*/  IMAD.HI.U32 R4, R9, R6, RZ ;  /* 0x0000000609047227 */ /* 0x000fc800078e00ff */
[----:B------:R-:W-:Y:S01]  /*4880*/  @!P3 IMAD.MOV R136, RZ, RZ, -R136 ;  /* 0x000000ffff88b224 */ /* 0x000fe200078e0a88 */
[C---:B------:R-:W-:Y:S01]  /*4890*/  ISETP.GT.U32.AND P3, PT, R5.reuse, R139, PT ;  /* 0x0000008b0500720c */ /* 0x040fe20003f64070 */
[--C-:B------:R-:W-:Y:S01]  /*48a0*/  @!P5 IMAD.IADD R138, R138, 0x1, -R5.reuse ;  /* 0x000000018a8ad824 */ /* 0x100fe200078e0a05 */
[C---:B------:R-:W-:Y:S01]  /*48b0*/  ISETP.GT.U32.AND P5, PT, R5.reuse, R140, PT ;  /* 0x0000008c0500720c */ /* 0x040fe20003fa4070 */
[----:B------:R-:W-:Y:S02]  /*48c0*/  IMAD.MOV R4, RZ, RZ, -R4 ;  /* 0x000000ffff047224 */ /* 0x000fe400078e0a04 */
[C---:B------:R-:W-:Y:S02]  /*48d0*/  VIADD R7, R0.reuse, 0x4f ;  /* 0x0000004f00077836 */ /* 0x040fe40000000000 */
[C---:B------:R-:W-:Y:S02]  /*48e0*/  IMAD R141, R5.reuse, R4, R6 ;  /* 0x00000004058d7224 */ /* 0x040fe400078e0206 */
[----:B------:R-:W-:Y:S01]  /*48f0*/  VIADD R3, R0, 0x50 ;  /* 0x0000005000037836 */ /* 0x000fe20000000000 */
[----:B------:R-:W-:Y:S01]  /*4900*/  IABS R142, R7 ;  /* 0x00000007008e7213 */ /* 0x000fe20000000000 */
[----:B------:R-:W-:Y:S01]  /*4910*/  @!P6 IMAD.MOV R138, RZ, RZ, -R138 ;  /* 0x000000ffff8ae224 */ /* 0x000fe200078e0a8a */
[----:B------:R-:W-:Y:S01]  /*4920*/  ISETP.GT.U32.AND P6, PT, R5, R141, PT ;  /* 0x0000008d0500720c */ /* 0x000fe20003fc4070 */
[--C-:B------:R-:W-:Y:S01]  /*4930*/  @!P3 IMAD.IADD R139, R139, 0x1, -R5.reuse ;  /* 0x000000018b8bb824 */ /* 0x100fe200078e0a05 */
[----:B------:R-:W-:Y:S01]  /*4940*/  ISETP.GE.AND P3, PT, R3, RZ, PT ;  /* 0x000000ff0300720c */ /* 0x000fe20003f66270 */
[----:B------:R-:W-:Y:S01]  /*4950*/  @!P5 IMAD.IADD R140, R140, 0x1, -R5 ;  /* 0x000000018c8cd824 */ /* 0x000fe200078e0a05 */
[----:B------:R-:W-:Y:S01]  /*4960*/  IABS R6, R3 ;  /* 0x0000000300067213 */ /* 0x000fe20000000000 */
[----:B------:R-:W-:-:S03]  /*4970*/  IMAD.HI.U32 R3, R9, R142, RZ ;  /* 0x0000008e09037227 */ /* 0x000fc600078e00ff */
[----:B------:R-:W-:Y:S01]  /*4980*/  ISETP.GT.U32.AND P5, PT, R5, R140, PT ;  /* 0x0000008c0500720c */ /* 0x000fe20003fa4070 */
[----:B------:R-:W-:Y:S01]  /*4990*/  @!P0 IMAD.MOV R137, RZ, RZ, -R137 ;  /* 0x000000ffff898224 */ /* 0x000fe200078e0a89 */
[----:B------:R-:W-:Y:S01]  /*49a0*/  ISETP.GE.AND P0, PT, R7, RZ, PT ;  /* 0x000000ff0700720c */ /* 0x000fe20003f06270 */
[----:B------:R-:W-:Y:S02]  /*49b0*/  VIADD R7, R0, 0x51 ;  /* 0x0000005100077836 */ /* 0x000fe40000000000 */
[----:B------:R-:W-:Y:S02]  /*49c0*/  IMAD.MOV R4, RZ, RZ, -R3 ;  /* 0x000000ffff047224 */ /* 0x000fe400078e0a03 */
[----:B------:R-:W-:Y:S01]  /*49d0*/  IMAD.HI.U32 R3, R9, R6, RZ ;  /* 0x0000000609037227 */ /* 0x000fe200078e00ff */
[----:B------:R-:W-:-:S03]  /*49e0*/  IABS R144, R7 ;  /* 0x0000000700907213 */ /* 0x000fc60000000000 */
[----:B------:R-:W-:Y:S02]  /*49f0*/  VIADD R10, R0, 0x52 ;  /* 0x00000052000a7836 */ /* 0x000fe40000000000 */
[----:B------:R-:W-:Y:S02]  /*4a00*/  @!P6 IMAD.IADD R141, R141, 0x1, -R5 ;  /* 0x000000018d8de824 */ /* 0x000fe400078e0a05 */
[----:B------:R-:W-:Y:S01]  /*4a10*/  IMAD.MOV R3, RZ, RZ, -R3 ;  /* 0x000000ffff037224 */ /* 0x000fe200078e0a03 */
[----:B------:R-:W-:Y:S01]  /*4a20*/  IABS R8, R10 ;  /* 0x0000000a00087213 */ /* 0x000fe20000000000 */
[C---:B------:R-:W-:Y:S01]  /*4a30*/  IMAD R142, R5.reuse, R4, R142 ;  /* 0x00000004058e7224 */ /* 0x040fe200078e028e */
[C---:B------:R-:W-:Y:S01]  /*4a40*/  ISETP.GT.U32.AND P6, PT, R5.reuse, R141, PT ;  /* 0x0000008d0500720c */ /* 0x040fe20003fc4070 */
[----:B------:R-:W-:Y:S02]  /*4a50*/  IMAD R143, R5, R3, R6 ;  /* 0x00000003058f7224 */ /* 0x000fe400078e0206 */
[----:B------:R-:W-:-:S04]  /*4a60*/  IMAD.HI.U32 R3, R9, R144, RZ ;  /* 0x0000009009037227 */ /* 0x000fc800078e00ff */
[----:B------:R-:W-:Y:S01]  /*4a70*/  @!P5 IMAD.IADD R140, R140, 0x1, -R5 ;  /* 0x000000018c8cd824 */ /* 0x000fe200078e0a05 */
[----:B------:R-:W-:Y:S01]  /*4a80*/  ISETP.GT.U32.AND P5, PT, R5, R142, PT ;  /* 0x0000008e0500720c */ /* 0x000fe20003fa4070 */
[----:B------:R-:W-:-:S04]  /*4a90*/  IMAD.HI.U32 R4, R9, R8, RZ ;  /* 0x0000000809047227 */ /* 0x000fc800078e00ff */
[----:B------:R-:W-:Y:S02]  /*4aa0*/  IMAD.MOV R3, RZ, RZ, -R3 ;  /* 0x000000ffff037224 */ /* 0x000fe400078e0a03 */
[----:B------:R-:W-:Y:S02]  /*4ab0*/  IMAD.MOV R4, RZ, RZ, -R4 ;  /* 0x000000ffff047224 */ /* 0x000fe400078e0a04 */
[----:B------:R-:W-:Y:S02]  /*4ac0*/  IMAD R144, R5, R3, R144 ;  /* 0x0000000305907224 */ /* 0x000fe400078e0290 */
[----:B------:R-:W-:Y:S01]  /*4ad0*/  @!P2 IMAD.MOV R139, RZ, RZ, -R139 ;  /* 0x000000ffff8ba224 */ /* 0x000fe200078e0a8b */
[----:B------:R-:W-:Y:S01]  /*4ae0*/  ISETP.GE.AND P2, PT, R7, RZ, PT ;  /* 0x000000ff0700720c */ /* 0x000fe20003f46270 */
[----:B------:R-:W-:Y:S02]  /*4af0*/  IMAD R145, R5, R4, R8 ;  /* 0x0000000405917224 */ /* 0x000fe400078e0208 */
[----:B------:R-:W-:Y:S01]  /*4b00*/  @!P6 IMAD.IADD R141, R141, 0x1, -R5 ;  /* 0x000000018d8de824 */ /* 0x000fe200078e0a05 */
[----:B------:R-:W-:Y:S01]  /*4b10*/  ISETP.GT.U32.AND P6, PT, R5, R144, PT ;  /* 0x000000900500720c */ /* 0x000fe20003fc4070 */
[----:B------:R-:W-:-:S02]  /*4b20*/  VIADD R7, R0, 0x53 ;  /* 0x0000005300077836 */ /* 0x000fc40000000000 */
[--C-:B------:R-:W-:Y:S01]  /*4b30*/  @!P5 IMAD.IADD R142, R142, 0x1, -R5.reuse ;  /* 0x000000018e8ed824 */ /* 0x100fe200078e0a05 */
[C---:B------:R-:W-:Y:S01]  /*4b40*/  ISETP.GT.U32.AND P5, PT, R5.reuse, R145, PT ;  /* 0x000000910500720c */ /* 0x040fe20003fa4070 */
[----:B------:R-:W-:Y:S01]  /*4b50*/  @!P4 IMAD.MOV R140, RZ, RZ, -R140 ;  /* 0x000000ffff8cc224 */ /* 0x000fe200078e0a8c */
[----:B------:R-:W-:Y:S01]  /*4b60*/  IABS R146, R7 ;  /* 0x0000000700927213 */ /* 0x000fe20000000000 */
[C---:B------:R-:W-:Y:S01]  /*4b70*/  VIADD R8, R0.reuse, 0x54 ;  /* 0x0000005400087836 */ /* 0x040fe20000000000 */
[----:B------:R-:W-:Y:S01]  /*4b80*/  ISETP.GT.U32.AND P4, PT, R5, R143, PT ;  /* 0x0000008f0500720c */ /* 0x000fe20003f84070 */
[----:B------:R-:W-:Y:S02]  /*4b90*/  VIADD R11, R0, 0x55 ;  /* 0x00000055000b7836 */ /* 0x000fe40000000000 */
[----:B------:R-:W-:Y:S01]  /*4ba0*/  IMAD.HI.U32 R3, R9, R146, RZ ;  /* 0x0000009209037227 */ /* 0x000fe200078e00ff */
[----:B------:R-:W-:Y:S02]  /*4bb0*/  IABS R4, R8 ;  /* 0x0000000800047213 */ /* 0x000fe40000000000 */
[----:B------:R-:W-:Y:S01]  /*4bc0*/  IABS R148, R11 ;  /* 0x0000000b00947213 */ /* 0x000fe20000000000 */
[----:B------:R-:W-:-:S02]  /*4bd0*/  @!P6 IMAD.IADD R144, R144, 0x1, -R5 ;  /* 0x000000019090e824 */ /* 0x000fc400078e0a05 */
[----:B------:R-:W-:Y:S02]  /*4be0*/  IMAD.MOV R3, RZ, RZ, -R3 ;  /* 0x000000ffff037224 */ /* 0x000fe400078e0a03 */
[----:B------:R-:W-:Y:S01]  /*4bf0*/  @!P5 IMAD.IADD R145, R145, 0x1, -R5 ;  /* 0x000000019191d824 */ /* 0x000fe200078e0a05 */
[C---:B------:R-:W-:Y:S01]  /*4c00*/  ISETP.GT.U32.AND P5, PT, R5.reuse, R144, PT ;  /* 0x000000900500720c */ /* 0x040fe20003fa4070 */
[----:B------:R-:W-:Y:S02]  /*4c10*/  IMAD R146, R5, R3, R146 ;  /* 0x0000000305927224 */ /* 0x000fe400078e0292 */
[----:B------:R-:W-:-:S04]  /*4c20*/  IMAD.HI.U32 R3, R9, R4, RZ ;  /* 0x0000000409037227 */ /* 0x000fc800078e00ff */
[----:B------:R-:W-:Y:S01]  /*4c30*/  @!P4 IMAD.IADD R143, R143, 0x1, -R5 ;  /* 0x000000018f8fc824 */ /* 0x000fe200078e0a05 */
[C---:B------:R-:W-:Y:S01]  /*4c40*/  ISETP.GT.U32.AND P4, PT, R5.reuse, R142, PT ;  /* 0x0000008e0500720c */ /* 0x040fe20003f84070 */
[----:B------:R-:W-:Y:S02]  /*4c50*/  IMAD.MOV R3, RZ, RZ, -R3 ;  /* 0x000000ffff037224 */ /* 0x000fe400078e0a03 */
[----:B------:R-:W-:Y:S01]  /*4c60*/  VIADD R13, R0, 0x56 ;  /* 0x00000056000d7836 */ /* 0x000fe20000000000 */
[C---:B------:R-:W-:Y:S01]  /*4c70*/  ISETP.GT.U32.AND P6, PT, R5.reuse, R143, PT ;  /* 0x0000008f0500720c */ /* 0x040fe20003fc4070 */
[----:B------:R-:W-:Y:S02]  /*4c80*/  IMAD R147, R5, R3, R4 ;  /* 0x0000000305937224 */ /* 0x000fe400078e0204 */
[----:B------:R-:W-:Y:S01]  /*4c90*/  @!P5 IMAD.IADD R144, R144, 0x1, -R5 ;  /* 0x000000019090d824 */ /* 0x000fe200078e0a05 */
[----:B------:R-:W-:Y:S01]  /*4ca0*/  IABS R6, R13 ;  /* 0x0000000d00067213 */ /* 0x000fe20000000000 */
[----:B------:R-:W-:Y:S01]  /*4cb0*/  IMAD.HI.U32 R3, R9, R148, RZ ;  /* 0x0000009409037227 */ /* 0x000fe200078e00ff */
[----:B------:R-:W-:-:S02]  /*4cc0*/  ISETP.GT.U32.AND P5, PT, R5, R147, PT ;  /* 0x000000930500720c */ /* 0x000fc40003fa4070 */
[----:B------:R-:W-:Y:S01]  /*4cd0*/  @!P2 IADD3 R144, PT, PT, -R144, RZ, RZ ;  /* 0x000000ff9090a210 */ /* 0x000fe20007ffe1ff */
[----:B------:R-:W-:Y:S01]  /*4ce0*/  IMAD.MOV R3, RZ, RZ, -R3 ;  /* 0x000000ffff037224 */ /* 0x000fe200078e0a03 */
[----:B------:R-:W-:Y:S01]  /*4cf0*/  ISETP.GE.AND P2, PT, R11, RZ, PT ;  /* 0x000000ff0b00720c */ /* 0x000fe20003f46270 */
[----:B------:R-:W-:Y:S01]  /*4d00*/  @!P1 IMAD.MOV R141, RZ, RZ, -R141 ;  /* 0x000000ffff8d9224 */ /* 0x000fe200078e0a8d */
[----:B------:R-:W-:Y:S01]  /*4d10*/  ISETP.GT.U32.AND P1, PT, R5, R145, PT ;  /* 0x000000910500720c */ /* 0x000fe20003f24070 */
[--C-:B------:R-:W-:Y:S01]  /*4d20*/  @!P6 IMAD.IADD R143, R143, 0x1, -R5.reuse ;  /* 0x000000018f8fe824 */ /* 0x100fe200078e0a05 */
[----:B------:R-:W-:Y:S01]  /*4d30*/  ISETP.GE.AND P6, PT, R10, RZ, PT ;  /* 0x000000ff0a00720c */ /* 0x000fe20003fc6270 */
[----:B------:R-:W-:Y:S02]  /*4d40*/  VIADD R10, R0, 0x57 ;  /* 0x00000057000a7836 */ /* 0x000fe40000000000 */
[----:B------:R-:W-:Y:S02]  /*4d50*/  IMAD R148, R5, R3, R148 ;  /* 0x0000000305947224 */ /* 0x000fe400078e0294 */
[--C-:B------:R-:W-:Y:S01]  /*4d60*/  @!P5 IMAD.IADD R147, R147, 0x1, -R5.reuse ;  /* 0x000000019393d824 */ /* 0x100fe200078e0a05 */
[----:B------:R-:W-:Y:S01]  /*4d70*/  IABS R150, R10 ;  /* 0x0000000a00967213 */ /* 0x000fe20000000000 */
[----:B------:R-:W-:Y:S01]  /*4d80*/  @!P4 IMAD.IADD R142, R142, 0x1, -R5 ;  /* 0x000000018e8ec824 */ /* 0x000fe200078e0a05 */
[----:B------:R-:W-:Y:S01]  /*4d90*/  ISETP.GT.U32.AND P4, PT, R5, R146, PT ;  /* 0x000000920500720c */ /* 0x000fe20003f84070 */
[----:B------:R-:W-:Y:S01]  /*4da0*/  IMAD.HI.U32 R4, R9, R6, RZ ;  /* 0x0000000609047227 */ /* 0x000fe200078e00ff */
[----:B------:R-:W-:-:S03]  /*4db0*/  ISETP.GT.U32.AND P5, PT, R5, R147, PT ;  /* 0x000000930500720c */ /* 0x000fc60003fa4070 */
[----:B------:R-:W-:-:S04]  /*4dc0*/  IMAD.HI.U32 R3, R9, R150, RZ ;  /* 0x0000009609037227 */ /* 0x000fc800078e00ff */
[----:B------:R-:W-:Y:S02]  /*4dd0*/  IMAD.MOV R3, RZ, RZ, -R3 ;  /* 0x000000ffff037224 */ /* 0x000fe400078e0a03 */
[----:B------:R-:W-:Y:S02]  /*4de0*/  IMAD.MOV R4, RZ, RZ, -R4 ;  /* 0x000000ffff047224 */ /* 0x000fe400078e0a04 */
[----:B------:R-:W-:Y:S02]  /*4df0*/  IMAD R150, R5, R3, R150 ;  /* 0x0000000305967224 */ /* 0x000fe400078e0296 */
[--C-:B------:R-:W-:Y:S02]  /*4e00*/  @!P5 IMAD.IADD R147, R147, 0x1, -R5.reuse ;  /* 0x000000019393d824 */ /* 0x100fe400078e0a05 */
[--C-:B------:R-:W-:Y:S01]  /*4e10*/  @!P1 IMAD.IADD R145, R145, 0x1, -R5.reuse ;  /* 0x0000000191919824 */ /* 0x100fe200078e0a05 */
[----:B------:R-:W-:Y:S01]  /*4e20*/  ISETP.GT.U32.AND P5, PT, R5, R150, PT ;  /* 0x000000960500720c */ /* 0x000fe20003fa4070 */
[----:B------:R-:W-:Y:S01]  /*4e30*/  @!P4 IMAD.IADD R146, R146, 0x1, -R5 ;  /* 0x000000019292c824 */ /* 0x000fe200078e0a05 */
[----:B------:R-:W-:Y:S01]  /*4e40*/  ISETP.GE.AND P1, PT, R7, RZ, PT ;  /* 0x000000ff0700720c */ /* 0x000fe20003f26270 */
[----:B------:R-:W-:Y:S01]  /*4e50*/  IMAD R149, R5, R4, R6 ;  /* 0x0000000405957224 */ /* 0x000fe200078e0206 */
[----:B------:R-:W-:Y:S01]  /*4e60*/  ISETP.GE.AND P4, PT, R8, RZ, PT ;  /* 0x000000ff0800720c */ /* 0x000fe20003f86270 */
[----:B------:R-:W-:-:S02]  /*4e70*/  VIADD R7, R0, 0x58 ;  /* 0x0000005800077836 */ /* 0x000fc40000000000 */
[----:B------:R-:W-:Y:S01]  /*4e80*/  @!P0 IMAD.MOV R142, RZ, RZ, -R142 ;  /* 0x000000ffff8e8224 */ /* 0x000fe200078e0a8e */
[C---:B------:R-:W-:Y:S01]  /*4e90*/  ISETP.GT.U32.AND P0, PT, R5.reuse, R146, PT ;  /* 0x000000920500720c */ /* 0x040fe20003f04070 */
[----:B------:R-:W-:Y:S01]  /*4ea0*/  @!P6 IMAD.MOV R145, RZ, RZ, -R145 ;  /* 0x000000ffff91e224 */ /* 0x000fe200078e0a91 */
[----:B------:R-:W-:Y:S01]  /*4eb0*/  ISETP.GT.U32.AND P6, PT, R5, R149, PT ;  /* 0x000000950500720c */ /* 0x000fe20003fc4070 */
[----:B------:R-:W-:Y:S01]  /*4ec0*/  VIADD R11, R0, 0x59 ;  /* 0x00000059000b7836 */ /* 0x000fe20000000000 */
[----:B------:R-:W-:Y:S01]  /*4ed0*/  IABS R4, R7 ;  /* 0x0000000700047213 */ /* 0x000fe20000000000 */
[----:B------:R-:W-:Y:S02]  /*4ee0*/  @!P5 IMAD.IADD R150, R150, 0x1, -R5 ;  /* 0x000000019696d824 */ /* 0x000fe400078e0a05 */
[----:B------:R-:W-:Y:S01]  /*4ef0*/  @!P3 IMAD.MOV R143, RZ, RZ, -R143 ;  /* 0x000000ffff8fb224 */ /* 0x000fe200078e0a8f */
[----:B------:R-:W-:Y:S01]  /*4f00*/  IABS R152, R11 ;  /* 0x0000000b00987213 */ /* 0x000fe20000000000 */
[----:B------:R-:W-:Y:S01]  /*4f10*/  IMAD.HI.U32 R3, R9, R4, RZ ;  /* 0x0000000409037227 */ /* 0x000fe200078e00ff */
[----:B------:R-:W-:-:S02]  /*4f20*/  ISETP.GT.U32.AND P3, PT, R5, R148, PT ;  /* 0x000000940500720c */ /* 0x000fc40003f64070 */
[----:B------:R-:W-:Y:S01]  /*4f30*/  ISETP.GT.U32.AND P5, PT, R5, R150, PT ;  /* 0x000000960500720c */ /* 0x000fe20003fa4070 */
[----:B------:R-:W-:Y:S02]  /*4f40*/  IMAD.MOV R151, RZ, RZ, -R3 ;  /* 0x000000ffff977224 */ /* 0x000fe400078e0a03 */
[----:B------:R-:W-:-:S04]  /*4f50*/  IMAD.HI.U32 R3, R9, R152, RZ ;  /* 0x0000009809037227 */ /* 0x000fc800078e00ff */
[--C-:B------:R-:W-:Y:S01]  /*4f60*/  @!P0 IMAD.IADD R146, R146, 0x1, -R5.reuse ;  /* 0x0000000192928824 */ /* 0x100fe200078e0a05 */
[----:B------:R-:W-:Y:S01]  /*4f70*/  ISETP.GE.AND P0, PT, R13, RZ, PT ;  /* 0x000000ff0d00720c */ /* 0x000fe20003f06270 */
[----:B------:R-:W-:Y:S02]  /*4f80*/  @!P6 IMAD.IADD R149, R149, 0x1, -R5 ;  /* 0x000000019595e824 */ /* 0x000fe400078e0a05 */
[----:B------:R-:W-:Y:S02]  /*4f90*/  IMAD.MOV R3, RZ, RZ, -R3 ;  /* 0x000000ffff037224 */ /* 0x000fe400078e0a03 */
[----:B------:R-:W-:Y:S01]  /*4fa0*/  @!P1 IMAD.MOV R146, RZ, RZ, -R146 ;  /* 0x000000ffff929224 */ /* 0x000fe200078e0a92 */
[C---:B------:R-:W-:Y:S01]  /*4fb0*/  ISETP.GT.U32.AND P1, PT, R5.reuse, R149, PT ;  /* 0x000000950500720c */ /* 0x040fe20003f24070 */
[C---:B------:R-:W-:Y:S02]  /*4fc0*/  IMAD R152, R5.reuse, R3, R152 ;  /* 0x0000000305987224 */ /* 0x040fe400078e0298 */
[--C-:B------:R-:W-:Y:S01]  /*4fd0*/  @!P3 IMAD.IADD R148, R148, 0x1, -R5.reuse ;  /* 0x000000019494b824 */ /* 0x100fe200078e0a05 */
[----:B------:R-:W-:Y:S01]  /*4fe0*/  ISETP.GE.AND P3, PT, R10, RZ, PT ;  /* 0x000000ff0a00720c */ /* 0x000fe20003f66270 */
[----:B------:R-:W-:Y:S01]  /*4ff0*/  @!P5 IMAD.IADD R150, R150, 0x1, -R5 ;  /* 0x000000019696d824 */ /* 0x000fe200078e0a05 */
[C---:B------:R-:W-:Y:S01]  /*5000*/  ISETP.GT.U32.AND P5, PT, R5.reuse, R152, PT ;  /* 0x000000980500720c */ /* 0x040fe20003fa4070 */
[C---:B------:R-:W-:Y:S01]  /*5010*/  VIADD R10, R0.reuse, 0x5a ;  /* 0x0000005a000a7836 */ /* 0x040fe20000000000 */
[----:B------:R-:W-:Y:S01]  /*5020*/  ISETP.GT.U32.AND P6, PT, R5, R148, PT ;  /* 0x000000940500720c */ /* 0x000fe20003fc4070 */
[----:B------:R-:W-:-:S02]  /*5030*/  VIADD R13, R0, 0x5b ;  /* 0x0000005b000d7836 */ /* 0x000fc40000000000 */
[----:B------:R-:W-:Y:S01]  /*5040*/  IMAD R151, R5, R151, R4 ;  /* 0x0000009705977224 */ /* 0x000fe200078e0204 */
[----:B------:R-:W-:Y:S01]  /*5050*/  IABS R6, R10 ;  /* 0x0000000a00067213 */ /* 0x000fe20000000000 */
[----:B------:R-:W-:Y:S01]  /*5060*/  @!P1 IMAD.IADD R149, R149, 0x1, -R5 ;  /* 0x0000000195959824 */ /* 0x000fe200078e0a05 */
[----:B------:R-:W-:Y:S01]  /*5070*/  ISETP.GE.AND P1, PT, R7, RZ, PT ;  /* 0x000000ff0700720c */ /* 0x000fe20003f26270 */
[----:B------:R-:W-:Y:S01]  /*5080*/  VIADD R7, R0, 0x5c ;  /* 0x0000005c00077836 */ /* 0x000fe20000000000 */
[----:B------:R-:W-:Y:S01]  /*5090*/  IABS R154, R13 ;  /* 0x0000000d009a7213 */ /* 0x000fe20000000000 */
[----:B------:R-:W-:-:S03]  /*50a0*/  IMAD.HI.U32 R3, R9, R6, RZ ;  /* 0x0000000609037227 */ /* 0x000fc600078e00ff */
[----:B------:R-:W-:Y:S01]  /*50b0*/  IABS R8, R7 ;  /* 0x0000000700087213 */ /* 0x000fe20000000000 */
[----:B------:R-:W-:Y:S02]  /*50c0*/  @!P5 IMAD.IADD R152, R152, 0x1, -R5 ;  /* 0x000000019898d824 */ /* 0x000fe400078e0a05 */
[----:B------:R-:W-:Y:S02]  /*50d0*/  IMAD.MOV R3, RZ, RZ, -R3 ;  /* 0x000000ffff037224 */ /* 0x000fe400078e0a03 */
[----:B------:R-:W-:Y:S01]  /*50e0*/  IMAD.HI.U32 R4, R9, R154, RZ ;  /* 0x0000009a09047227 */ /* 0x000fe200078e00ff */
[----:B------:R-:W-:-:S03]  /*50f0*/  ISETP.GT.U32.AND P5, PT, R5, R152, PT ;  /* 0x000000980500720c */ /* 0x000fc60003fa4070 */
[----:B------:R-:W-:Y:S01]  /*5100*/  @!P6 IMAD.IADD R148, R148, 0x1, -R5 ;  /* 0x000000019494e824 */ /* 0x000fe200078e0a05 */
[C---:B------:R-:W-:Y:S01]  /*5110*/  ISETP.GT.U32.AND P6, PT, R5.reuse, R151, PT ;  /* 0x000000970500720c */ /* 0x040fe20003fc4070 */
[----:B------:R-:W-:Y:S02]  /*5120*/  IMAD R153, R5, R3, R6 ;  /* 0x0000000305997224 */ /* 0x000fe400078e0206 */
[----:B------:R-:W-:Y:S02]  /*5130*/  IMAD.MOV R4, RZ, RZ, -R4 ;  /* 0x000000ffff047224 */ /* 0x000fe400078e0a04 */
[----:B------:R-:W-:-:S04]  /*5140*/  IMAD.HI.U32 R3, R9, R8, RZ ;  /* 0x0000000809037227 */ /* 0x000fc800078e00ff */
[C---:B------:R-:W-:Y:S02]  /*5150*/  IMAD R154, R5.reuse, R4, R154 ;  /* 0x00000004059a7224 */ /* 0x040fe400078e029a */
[----:B------:R-:W-:Y:S02]  /*5160*/  IMAD.MOV R3, RZ, RZ, -R3 ;  /* 0x000000ffff037224 */ /* 0x000fe400078e0a03 */
[----:B------:R-:W-:Y:S01]  /*5170*/  @!P2 IMAD.MOV R148, RZ, RZ, -R148 ;  /* 0x000000ffff94a224 */ /* 0x000fe200078e0a94 */
[C---:B------:R-:W-:Y:S01]  /*5180*/  ISETP.GT.U32.AND P2, PT, R5.reuse, R153, PT ;  /* 0x000000990500720c */ /* 0x040fe20003f44070 */
[C---:B------:R-:W-:Y:S02]  /*5190*/  IMAD R155, R5.reuse, R3, R8 ;  /* 0x00000003059b7224 */ /* 0x040fe400078e0208 */
[----:B------:R-:W-:Y:S01]  /*51a0*/  @!P3 IMAD.MOV R150, RZ, RZ, -R150 ;  /* 0x000000ffff96b224 */ /* 0x000fe200078e0a96 */
[----:B------:R-:W-:Y:S01]  /*51b0*/  ISETP.GT.U32.AND P3, PT, R5, R154, PT ;  /* 0x0000009a0500720c */ /* 0x000fe20003f64070 */
[--C-:B------:R-:W-:Y:S01]  /*51c0*/  @!P6 IMAD.IADD R151, R151, 0x1, -R5.reuse ;  /* 0x000000019797e824 */ /* 0x100fe200078e0a05 */
[----:B------:R-:W-:Y:S01]  /*51d0*/  ISETP.GE.AND P6, PT, R11, RZ, PT ;  /* 0x000000ff0b00720c */ /* 0x000fe20003fc6270 */
[----:B------:R-:W-:Y:S01]  /*51e0*/  @!P5 IMAD.IADD R152, R152, 0x1, -R5 ;  /* 0x000000019898d824 */ /* 0x000fe200078e0a05 */
[----:B------:R-:W-:Y:S01]  /*51f0*/  ISETP.GT.U32.AND P5, PT, R5, R155, PT ;  /* 0x0000009b0500720c */ /* 0x000fe20003fa4070 */
[----:B------:R-:W-:-:S02]  /*5200*/  VIADD R11, R0, 0x5d ;  /* 0x0000005d000b7836 */ /* 0x000fc40000000000 */
[----:B------:R-:W-:Y:S02]  /*5210*/  VIADD R6, R0, 0x5e ;  /* 0x0000005e00067836 */ /* 0x000fe40000000000 */
[----:B------:R-:W-:Y:S01]  /*5220*/  @!P2 IMAD.IADD R153, R153, 0x1, -R5 ;  /* 0x000000019999a824 */ /* 0x000fe200078e0a05 */
[----:B------:R-:W-:Y:S01]  /*5230*/  IABS R156, R11 ;  /* 0x0000000b009c7213 */ /* 0x000fe20000000000 */
[----:B------:R-:W-:Y:S01]  /*5240*/  @!P4 IMAD.MOV R147, RZ, RZ, -R147 ;  /* 0x000000ffff93c224 */ /* 0x000fe200078e0a93 */
[C---:B------:R-:W-:Y:S01]  /*5250*/  ISETP.GT.U32.AND P4, PT, R5.reuse, R151, PT ;  /* 0x000000970500720c */ /* 0x040fe20003f84070 */
[--C-:B------:R-:W-:Y:S01]  /*5260*/  @!P3 IMAD.IADD R154, R154, 0x1, -R5.reuse ;  /* 0x000000019a9ab824 */ /* 0x100fe200078e0a05 */
[----:B------:R-:W-:Y:S01]  /*5270*/  ISETP.GT.U32.AND P3, PT, R5, R153, PT ;  /* 0x000000990500720c */ /* 0x000fe20003f64070 */
[----:B------:R-:W-:Y:S01]  /*5280*/  IMAD.HI.U32 R3, R9, R156, RZ ;  /* 0x0000009c09037227 */ /* 0x000fe200078e00ff */
[----:B------:R-:W-:Y:S02]  /*5290*/  IABS R4, R6 ;  /* 0x0000000600047213 */ /* 0x000fe40000000000 */
[----:B------:R-:W-:Y:S01]  /*52a0*/  ISETP.GE.AND P2, PT, R7, RZ, PT ;  /* 0x000000ff0700720c */ /* 0x000fe20003f46270 */
[----:B------:R-:W-:-:S02]  /*52b0*/  @!P5 IMAD.IADD R155, R155, 0x1, -R5 ;  /* 0x000000019b9bd824 */ /* 0x000fc400078e0a05 */
[----:B------:R-:W-:Y:S02]  /*52c0*/  IMAD.MOV R3, RZ, RZ, -R3 ;  /* 0x000000ffff037224 */ /* 0x000fe400078e0a03 */
[----:B------:R-:W-:Y:S01]  /*52d0*/  @!P0 IMAD.MOV R149, RZ, RZ, -R149 ;  /* 0x000000ffff958224 */ /* 0x000fe200078e0a95 */
[C---:B------:R-:W-:Y:S01]  /*52e0*/  ISETP.GT.U32.AND P5, PT, R5.reuse, R155, PT ;  /* 0x0000009b0500720c */ /* 0x040fe20003fa4070 */
[----:B------:R-:W-:Y:S01]  /*52f0*/  IMAD R156, R5, R3, R156 ;  /* 0x00000003059c7224 */ /* 0x000fe200078e029c */
[----:B------:R-:W-:Y:S01]  /*5300*/  ISETP.GE.AND P0, PT, R10, RZ, PT ;  /* 0x000000ff0a00720c */ /* 0x000fe20003f06270 */
[----:B------:R-:W-:-:S04]  /*5310*/  IMAD.HI.U32 R3, R9, R4, RZ ;  /* 0x0000000409037227 */ /* 0x000fc800078e00ff */
[----:B------:R-:W-:Y:S02]  /*5320*/  IMAD.MOV R3, RZ, RZ, -R3 ;  /* 0x000000ffff037224 */ /* 0x000fe400078e0a03 */
[--C-:B------:R-:W-:Y:S01]  /*5330*/  @!P3 IMAD.IADD R153, R153, 0x1, -R5.reuse ;  /* 0x000000019999b824 */ /* 0x100fe200078e0a05 */
[----:B------:R-:W-:Y:S01]  /*5340*/  ISETP.GT.U32.AND P3, PT, R5, R156, PT ;  /* 0x0000009c0500720c */ /* 0x000fe20003f64070 */
[----:B------:R-:W-:Y:S01]  /*5350*/  @!P4 IMAD.IADD R151, R151, 0x1, -R5 ;  /* 0x000000019797c824 */ /* 0x000fe200078e0a05 */
[----:B------:R-:W-:Y:S01]  /*5360*/  ISETP.GE.AND P4, PT, R13, RZ, PT ;  /* 0x000000ff0d00720c */ /* 0x000fe20003f86270 */
[C---:B------:R-:W-:Y:S02]  /*5370*/  VIADD R7, R0.reuse, 0x5f ;  /* 0x0000005f00077836 */ /* 0x040fe40000000000 */
[C---:B------:R-:W-:Y:S02]  /*5380*/  IMAD R157, R5.reuse, R3, R4 ;  /* 0x00000003059d7224 */ /* 0x040fe400078e0204 */
[----:B------:R-:W-:Y:S01]  /*5390*/  @!P1 IMAD.MOV R151, RZ, RZ, -R151 ;  /* 0x000000ffff979224 */ /* 0x000fe200078e0a97 */
[----:B------:R-:W-:Y:S01]  /*53a0*/  ISETP.GT.U32.AND P1, PT, R5, R154, PT ;  /* 0x0000009a0500720c */ /* 0x000fe20003f24070 */
[--C-:B------:R-:W-:Y:S01]  /*53b0*/  @!P5 IMAD.IADD R155, R155, 0x1, -R5.reuse ;  /* 0x000000019b9bd824 */ /* 0x100fe200078e0a05 */
[----:B------:R-:W-:Y:S01]  /*53c0*/  IABS R158, R7 ;  /* 0x00000007009e7213 */ /* 0x000fe20000000000 */
[----:B------:R-:W-:Y:S01]  /*53d0*/  VIADD R10, R0, 0x61 ;  /* 0x00000061000a7836 */ /* 0x000fe20000000000 */
[----:B------:R-:W-:Y:S01]  /*53e0*/  ISETP.GT.U32.AND P5, PT, R5, R157, PT ;  /* 0x0000009d0500720c */ /* 0x000fe20003fa4070 */
[----:B------:R-:W-:Y:S01]  /*53f0*/  @!P3 IMAD.IADD R156, R156, 0x1, -R5 ;  /* 0x000000019c9cb824 */ /* 0x000fe200078e0a05 */
[----:B------:R-:W-:Y:S01]  /*5400*/  ISETP.GE.AND P3, PT, R7, RZ, PT ;  /* 0x000000ff0700720c */ /* 0x000fe20003f66270 */
[----:B------:R-:W-:Y:S01]  /*5410*/  IMAD.HI.U32 R3, R9, R158, RZ ;  /* 0x0000009e09037227 */ /* 0x000fe200078e00ff */
[----:B------:R-:W-:-:S03]  /*5420*/  IABS R160, R10 ;  /* 0x0000000a00a07213 */ /* 0x000fc60000000000 */
[----:B------:R-:W-:Y:S02]  /*5430*/  VIADD R8, R0, 0x60 ;  /* 0x0000006000087836 */ /* 0x000fe40000000000 */
[----:B------:R-:W-:Y:S02]  /*5440*/  IMAD.MOV R3, RZ, RZ, -R3 ;  /* 0x000000ffff037224 */ /* 0x000fe400078e0a03 */
[----:B------:R-:W-:Y:S01]  /*5450*/  @!P0 IMAD.MOV R153, RZ, RZ, -R153 ;  /* 0x000000ffff998224 */ /* 0x000fe200078e0a99 */
[----:B------:R-:W-:Y:S01]  /*5460*/  ISETP.GT.U32.AND P0, PT, R5, R156, PT ;  /* 0x0000009c0500720c */ /* 0x000fe20003f04070 */
[--C-:B------:R-:W-:Y:S01]  /*5470*/  @!P1 IMAD.IADD R154, R154, 0x1, -R5.reuse ;  /* 0x000000019a9a9824 */ /* 0x100fe200078e0a05 */
[----:B------:R-:W-:Y:S01]  /*5480*/  ISETP.GE.AND P1, PT, R6, RZ, PT ;  /* 0x000000ff0600720c */ /* 0x000fe20003f26270 */
[----:B------:R-:W-:Y:S01]  /*5490*/  @!P6 IMAD.MOV R152, RZ, RZ, -R152 ;  /* 0x000000ffff98e224 */ /* 0x000fe200078e0a98 */
[----:B------:R-:W-:Y:S01]  /*54a0*/  ISETP.GE.AND P6, PT, R11, RZ, PT ;  /* 0x000000ff0b00720c */ /* 0x000fe20003fc6270 */
[----:B------:R-:W-:Y:S01]  /*54b0*/  IMAD R158, R5, R3, R158 ;  /* 0x00000003059e7224 */ /* 0x000fe200078e029e */
[----:B------:R-:W-:Y:S01]  /*54c0*/  IABS R6, R8 ;  /* 0x0000000800067213 */ /* 0x000fe20000000000 */
[----:B------:R-:W-:-:S02]  /*54d0*/  @!P5 IMAD.IADD R157, R157, 0x1, -R5 ;  /* 0x000000019d9dd824 */ /* 0x000fc400078e0a05 */
[----:B------:R-:W-:-:S03]  /*54e0*/  IMAD.HI.U32 R4, R9, R160, RZ ;  /* 0x000000a009047227 */ /* 0x000fc600078e00ff */
[C---:B------:R-:W-:Y:S01]  /*54f0*/  ISETP.GT.U32.AND P5, PT, R5.reuse, R157, PT ;  /* 0x0000009d0500720c */ /* 0x040fe20003fa4070 */
[----:B------:R-:W-:Y:S01]  /*5500*/  @!P4 IMAD.MOV R154, RZ, RZ, -R154 ;  /* 0x000000ffff9ac224 */ /* 0x000fe200078e0a9a */
[----:B------:R-:W-:Y:S01]  /*5510*/  ISETP.GT.U32.AND P4, PT, R5, R158, PT ;  /* 0x0000009e0500720c */ /* 0x000fe20003f84070 */
[----:B------:R-:W-:-:S04]  /*5520*/  IMAD.HI.U32 R3, R9, R6, RZ ;  /* 0x0000000609037227 */ /* 0x000fc800078e00ff */
[----:B------:R-:W-:Y:S02]  /*5530*/  IMAD.MOV R4, RZ, RZ, -R4 ;  /* 0x000000ffff047224 */ /* 0x000fe400078e0a04 */
[----:B------:R-:W-:Y:S02]  /*5540*/  IMAD.MOV R3, RZ, RZ, -R3 ;  /* 0x000000ffff037224 */ /* 0x000fe400078e0a03 */
[--C-:B------:R-:W-:Y:S01]  /*5550*/  @!P0 IMAD.IADD R156, R156, 0x1, -R5.reuse ;  /* 0x000000019c9c8824 */ /* 0x100fe200078e0a05 */
[----:B------:R-:W-:Y:S01]  /*5560*/  ISETP.GE.AND P0, PT, R10, RZ, PT ;  /* 0x000000ff0a00720c */ /* 0x000fe20003f06270 */
[C---:B------:R-:W-:Y:S02]  /*5570*/  IMAD R160, R5.reuse, R4, R160 ;  /* 0x0000000405a07224 */ /* 0x040fe400078e02a0 */
[C---:B------:R-:W-:Y:S02]  /*5580*/  IMAD R159, R5.reuse, R3, R6 ;  /* 0x00000003059f7224 */ /* 0x040fe400078e0206 */
[----:B------:R-:W-:Y:S01]  /*5590*/  @!P6 IMAD.MOV R156, RZ, RZ, -R156 ;  /* 0x000000ffff9ce224 */ /* 0x000fe200078e0a9c */
[----:B------:R-:W-:Y:S01]  /*55a0*/  ISETP.GT.U32.AND P6, PT, R5, R160, PT ;  /* 0x000000a00500720c */ /* 0x000fe20003fc4070 */
[--C-:B------:R-:W-:Y:S01]  /*55b0*/  @!P5 IMAD.IADD R157, R157, 0x1, -R5.reuse ;  /* 0x000000019d9dd824 */ /* 0x100fe200078e0a05 */
[----:B------:R-:W-:Y:S01]  /*55c0*/  ISETP.GT.U32.AND P5, PT, R5, R159, PT ;  /* 0x0000009f0500720c */ /* 0x000fe20003fa4070 */
[----:B------:R-:W-:-:S02]  /*55d0*/  @!P4 IMAD.IADD R158, R158, 0x1, -R5 ;  /* 0x000000019e9ec824 */ /* 0x000fc400078e0a05 */
[C---:B------:R-:W-:Y:S01]  /*55e0*/  VIADD R7, R0.reuse, 0x62 ;  /* 0x0000006200077836 */ /* 0x040fe20000000000 */
[----:B------:R-:W-:Y:S01]  /*55f0*/  @!P1 IADD3 R157, PT, PT, -R157, RZ, RZ ;  /* 0x000000ff9d9d9210 */ /* 0x000fe20007ffe1ff */
[----:B------:R-:W-:Y:S01]  /*5600*/  VIADD R10, R0, 0x64 ;  /* 0x00000064000a7836 */ /* 0x000fe20000000000 */
[----:B------:R-:W-:Y:S01]  /*5610*/  ISETP.GT.U32.AND P4, PT, R5, R158, PT ;  /* 0x0000009e0500720c */ /* 0x000fe20003f84070 */
[----:B------:R-:W-:Y:S01]  /*5620*/  @!P2 IMAD.MOV R155, RZ, RZ, -R155 ;  /* 0x000000ffff9ba224 */ /* 0x000fe200078e0a9b */
[----:B------:R-:W-:Y:S01]  /*5630*/  ISETP.GE.AND P2, PT, R8, RZ, PT ;  /* 0x000000ff0800720c */ /* 0x000fe20003f46270 */
[----:B------:R-:W-:Y:S01]  /*5640*/  VIADD R4, R0, 0x63 ;  /* 0x0000006300047836 */ /* 0x000fe20000000000 */
[----:B------:R-:W-:Y:S01]  /*5650*/  IABS R6, R7 ;  /* 0x0000000700067213 */ /* 0x000fe20000000000 */
[--C-:B------:R-:W-:Y:S01]  /*5660*/  @!P6 IMAD.IADD R160, R160, 0x1, -R5.reuse ;  /* 0x00000001a0a0e824 */ /* 0x100fe200078e0a05 */
[----:B------:R-:W-:Y:S01]  /*5670*/  IABS R8, R10 ;  /* 0x0000000a00087213 */ /* 0x000fe20000000000 */
[----:B------:R-:W-:Y:S01]  /*5680*/  @!P5 IMAD.IADD R159, R159, 0x1, -R5 ;  /* 0x000000019f9fd824 */ /* 0x000fe200078e0a05 */
[----:B------:R-:W-:Y:S01]  /*5690*/  IABS R162, R4 ;  /* 0x0000000400a27213 */ /* 0x000fe20000000000 */
[----:B------:R-:W-:Y:S01]  /*56a0*/  IMAD.HI.U32 R3, R9, R6, RZ ;  /* 0x0000000609037227 */ /* 0x000fe200078e00ff */
[----:B------:R-:W-:-:S02]  /*56b0*/  ISETP.GT.U32.AND P6, PT, R5, R160, PT ;  /* 0x000000a00500720c */ /* 0x000fc40003fc4070 */
[----:B------:R-:W-:Y:S01]  /*56c0*/  ISETP.GT.U32.AND P5, PT, R5, R159, PT ;  /* 0x0000009f0500720c */ /* 0x000fe20003fa4070 */
[----:B------:R-:W-:Y:S01]  /*56d0*/  @!P4 IMAD.IADD R158, R158, 0x1, -R5 ;  /* 0x000000019e9ec824 */ /* 0x000fe200078e0a05 */
[----:B------:R-:W-:Y:S01]  /*56e0*/  ISETP.GE.AND P4, PT, R4, RZ, PT ;  /* 0x000000ff0400720c */ /* 0x000fe20003f86270 */
[----:B------:R-:W-:Y:S01]  /*56f0*/  IMAD.HI.U32 R4, R9, R8, RZ ;  /* 0x0000000809047227 */ /* 0x000fe200078e00ff */
[----:B------:R-:W-:-:S03]  /*5700*/  ISETP.GE.AND P1, PT, R7, RZ, PT ;  /* 0x000000ff0700720c */ /* 0x000fc60003f26270 */
[----:B------:R-:W-:Y:S02]  /*5710*/  IMAD.MOV R161, RZ, RZ, -R3 ;  /* 0x000000ffffa17224 */ /* 0x000fe400078e0a03 */
[----:B------:R-:W-:Y:S02]  /*5720*/  IMAD.MOV R4, RZ, RZ, -R4 ;  /* 0x000000ffff047224 */ /* 0x000fe400078e0a04 */
[C---:B------:R-:W-:Y:S02]  /*5730*/  IMAD R161, R5.reuse, R161, R6 ;  /* 0x000000a105a17224 */ /* 0x040fe400078e0206 */
[----:B------:R-:W-:Y:S02]  /*5740*/  IMAD R163, R5, R4, R8 ;  /* 0x0000000405a37224 */ /* 0x000fe400078e0208 */
[----:B------:R-:W-:Y:S02]  /*5750*/  @!P6 IMAD.IADD R160, R160, 0x1, -R5 ;  /* 0x00000001a0a0e824 */ /* 0x000fe400078e0a05 */
[----:B------:R-:W-:-:S04]  /*5760*/  IMAD.HI.U32 R3, R9, R162, RZ ;  /* 0x000000a209037227 */ /* 0x000fc800078e00ff */
[----:B------:R-:W-:Y:S01]  /*5770*/  @!P5 IMAD.IADD R159, R159, 0x1, -R5 ;  /* 0x000000019f9fd824 */ /* 0x000fe200078e0a05 */
[C---:B------:R-:W-:Y:S01]  /*5780*/  ISETP.GT.U32.AND P5, PT, R5.reuse, R161, PT ;  /* 0x000000a10500720c */ /* 0x040fe20003fa4070 */
[----:B------:R-:W-:Y:S01]  /*5790*/  @!P0 IMAD.MOV R160, RZ, RZ, -R160 ;  /* 0x000000ffffa08224 */ /* 0x000fe200078e0aa0 */
[C---:B------:R-:W-:Y:S01]  /*57a0*/  ISETP.GT.U32.AND P0, PT, R5.reuse, R163, PT ;  /* 0x000000a30500720c */ /* 0x040fe20003f04070 */
[----:B------:R-:W-:Y:S02]  /*57b0*/  IMAD.MOV R3, RZ, RZ, -R3 ;  /* 0x000000ffff037224 */ /* 0x000fe400078e0a03 */
[C---:B------:R-:W-:Y:S02]  /*57c0*/  VIADD R7, R0.reuse, 0x66 ;  /* 0x0000006600077836 */ /* 0x040fe40000000000 */
[C---:B------:R-:W-:Y:S02]  /*57d0*/  IMAD R162, R5.reuse, R3, R162 ;  /* 0x0000000305a27224 */ /* 0x040fe400078e02a2 */
[----:B------:R-:W-:Y:S01]  /*57e0*/  @!P2 IMAD.MOV R159, RZ, RZ, -R159 ;  /* 0x000000ffff9fa224 */ /* 0x000fe200078e0a9f */
[----:B------:R-:W-:Y:S01]  /*57f0*/  IABS R8, R7 ;  /* 0x0000000700087213 */ /* 0x000fe20000000000 */
[----:B------:R-:W-:Y:S01]  /*5800*/  VIADD R13, R0, 0x68 ;  /* 0x00000068000d7836 */ /* 0x000fe20000000000 */
[----:B------:R-:W-:Y:S01]  /*5810*/  ISETP.GT.U32.AND P2, PT, R5, R162, PT ;  /* 0x000000a20500720c */ /* 0x000fe20003f44070 */
[----:B------:R-:W-:-:S02]  /*5820*/  @!P5 IMAD.IADD R161, R161, 0x1, -R5 ;  /* 0x00000001a1a1d824 */ /* 0x000fc400078e0a05 */
[----:B------:R-:W-:Y:S02]  /*5830*/  @!P0 IMAD.IADD R163, R163, 0x1, -R5 ;  /* 0x00000001a3a38824 */ /* 0x000fe400078e0a05 */
[----:B------:R-:W-:Y:S01]  /*5840*/  IMAD.HI.U32 R4, R9, R8, RZ ;  /* 0x0000000809047227 */ /* 0x000fe200078e00ff */
[C---:B------:R-:W-:Y:S02]  /*5850*/  ISETP.GT.U32.AND P5, PT, R5.reuse, R161, PT ;  /* 0x000000a10500720c */ /* 0x040fe40003fa4070 */
[----:B------:R-:W-:Y:S01]  /*5860*/  ISETP.GT.U32.AND P0, PT, R5, R163, PT ;  /* 0x000000a30500720c */ /* 0x000fe20003f04070 */
[----:B------:R-:W-:Y:S01]  /*5870*/  @!P3 IMAD.MOV R158, RZ, RZ, -R158 ;  /* 0x000000ffff9eb224 */ /* 0x000fe200078e0a9e */
[----:B------:R-:W-:Y:S01]  /*5880*/  ISETP.GE.AND P3, PT, R10, RZ, PT ;  /* 0x000000ff0a00720c */ /* 0x000fe20003f66270 */
[----:B------:R-:W-:Y:S01]  /*5890*/  IMAD.MOV R4, RZ, RZ, -R4 ;  /* 0x000000ffff047224 */ /* 0x000fe200078e0a04 */
[----:B------:R-:W-:Y:S01]  /*58a0*/  IABS R10, R13 ;  /* 0x0000000d000a7213 */ /* 0x000fe20000000000 */
[----:B------:R-:W-:-:S02]  /*58b0*/  VIADD R3, R0, 0x65 ;  /* 0x0000006500037836 */ /* 0x000fc40000000000 */
[----:B------:R-:W-:Y:S02]  /*58c0*/  IMAD R165, R5, R4, R8 ;  /* 0x0000000405a57224 */ /* 0x000fe400078e0208 */
[----:B------:R-:W-:Y:S01]  /*58d0*/  IMAD.HI.U32 R4, R9, R10, RZ ;  /* 0x0000000a09047227 */ /* 0x000fe200078e00ff */
[----:B------:R-:W-:Y:S02]  /*58e0*/  IABS R164, R3 ;  /* 0x0000000300a47213 */ /* 0x000fe40000000000 */
[----:B------:R-:W-:Y:S01]  /*58f0*/  ISETP.GE.AND P6, PT, R3, RZ, PT ;  /* 0x000000ff0300720c */ /* 0x000fe20003fc6270 */
[----:B------:R-:W-:Y:S02]  /*5900*/  @!P2 IMAD.IADD R162, R162, 0x1, -R5 ;  /* 0x00000001a2a2a824 */ /* 0x000fe400078e0a05 */
[----:B------:R-:W-:Y:S02]  /*5910*/  VIADD R11, R0, 0x67 ;  /* 0x00000067000b7836 */ /* 0x000fe40000000000 */
[----:B------:R-:W-:Y:S01]  /*5920*/  IMAD.MOV R4, RZ, RZ, -R4 ;  /* 0x000000ffff047224 */ /* 0x000fe200078e0a04 */
[----:B------:R-:W-:Y:S01]  /*5930*/  ISETP.GT.U32.AND P2, PT, R5, R162, PT ;  /* 0x000000a20500720c */ /* 0x000fe20003f44070 */
[----:B------:R-:W-:Y:S01]  /*5940*/  IMAD.HI.U32 R3, R9, R164, RZ ;  /* 0x000000a409037227 */ /* 0x000fe200078e00ff */
[----:B------:R-:W-:-:S03]  /*5950*/  IABS R166, R11 ;  /* 0x0000000b00a67213 */ /* 0x000fc60000000000 */
[--C-:B------:R-:W-:Y:S01]  /*5960*/  @!P5 IMAD.IADD R161, R161, 0x1, -R5.reuse ;  /* 0x00000001a1a1d824 */ /* 0x100fe200078e0a05 */
[----:B------:R-:W-:Y:S01]  /*5970*/  ISETP.GE.AND P5, PT, R7, RZ, PT ;  /* 0x000000ff0700720c */ /* 0x000fe20003fa6270 */
[----:B------:R-:W-:Y:S02]  /*5980*/  IMAD R167, R5, R4, R10 ;  /* 0x0000000405a77224 */ /* 0x000fe400078e020a */
[----:B------:R-:W-:Y:S02]  /*5990*/  @!P0 IMAD.IADD R163, R163, 0x1, -R5 ;  /* 0x00000001a3a38824 */ /* 0x000fe400078e0a05 */
[----:B------:R-:W-:Y:S02]  /*59a0*/  IMAD.MOV R6, RZ, RZ, -R3 ;  /* 0x000000ffff067224 */ /* 0x000fe400078e0a03 */
[----:B------:R-:W-:Y:S01]  /*59b0*/  @!P1 IMAD.MOV R161, RZ, RZ, -R161 ;  /* 0x000000ffffa19224 */ /* 0x000fe200078e0aa1 */
[C---:B------:R-:W-:Y:S01]  /*59c0*/  ISETP.GT.U32.AND P1, PT, R5.reuse, R165, PT ;  /* 0x000000a50500720c */ /* 0x040fe20003f24070 */
[----:B------:R-:W-:Y:S01]  /*59d0*/  @!P3 IMAD.MOV R163, RZ, RZ, -R163 ;  /* 0x000000ffffa3b224 */ /* 0x000fe200078e0aa3 */
[----:B------:R-:W-:Y:S01]  /*59e0*/  ISETP.GT.U32.AND P3, PT, R5, R167, PT ;  /* 0x000000a70500720c */ /* 0x000fe20003f64070 */
[----:B------:R-:W-:-:S02]  /*59f0*/  VIADD R7, R0, 0x69 ;  /* 0x0000006900077836 */ /* 0x000fc40000000000 */
[----:B------:R-:W-:-:S03]  /*5a00*/  IMAD.HI.U32 R3, R9, R166, RZ ;  /* 0x000000a609037227 */ /* 0x000fc600078e00ff */
[----:B------:R-:W-:Y:S01]  /*5a10*/  IABS R168, R7 ;  /* 0x0000000700a87213 */ /* 0x000fe20000000000 */
[C---:B------:R-:W-:Y:S02]  /*5a20*/  IMAD R164, R5.reuse, R6, R164 ;  /* 0x0000000605a47224 */ /* 0x040fe400078e02a4 */
[----:B------:R-:W-:Y:S02]  /*5a30*/  IMAD.MOV R3, RZ, RZ, -R3 ;  /* 0x000000ffff037224 */ /* 0x000fe400078e0a03 */
[----:B------:R-:W-:Y:S01]  /*5a40*/  @!P2 IMAD.IADD R162, R162, 0x1, -R5 ;  /* 0x00000001a2a2a824 */ /* 0x000fe200078e0a05 */
[C---:B------:R-:W-:Y:S01]  /*5a50*/  ISETP.GT.U32.AND P2, PT, R5.reuse, R164, PT ;  /* 0x000000a40500720c */ /* 0x040fe20003f44070 */
[----:B------:R-:W-:Y:S02]  /*5a60*/  IMAD R166, R5, R3, R166 ;  /* 0x0000000305a67224 */ /* 0x000fe400078e02a6 */
[----:B------:R-:W-:Y:S02]  /*5a70*/  VIADD R8, R0, 0x6a ;  /* 0x0000006a00087836 */ /* 0x000fe40000000000 */
[----:B------:R-:W-:Y:S01]  /*5a80*/  IMAD.HI.U32 R3, R9, R168, RZ ;  /* 0x000000a809037227 */ /* 0x000fe200078e00ff */
[----:B------:R-:W-:-:S02]  /*5a90*/  ISETP.GT.U32.AND P0, PT, R5, R166, PT ;  /* 0x000000a60500720c */ /* 0x000fc40003f04070 */
[----:B------:R-:W-:Y:S01]  /*5aa0*/  IABS R6, R8 ;  /* 0x0000000800067213 */ /* 0x000fe20000000000 */
[--C-:B------:R-:W-:Y:S02]  /*5ab0*/  @!P1 IMAD.IADD R165, R165, 0x1, -R5.reuse ;  /* 0x00000001a5a59824 */ /* 0x100fe400078e0a05 */
[----:B------:R-:W-:Y:S02]  /*5ac0*/  @!P3 IMAD.IADD R167, R167, 0x1, -R5 ;  /* 0x00000001a7a7b824 */ /* 0x000fe400078e0a05 */
[----:B------:R-:W-:Y:S01]  /*5ad0*/  IMAD.MOV R3, RZ, RZ, -R3 ;  /* 0x000000ffff037224 */ /* 0x000fe200078e0a03 */
[C---:B------:R-:W-:Y:S01]  /*5ae0*/  ISETP.GT.U32.AND P1, PT, R5.reuse, R165, PT ;  /* 0x000000a50500720c */ /* 0x040fe20003f24070 */
[----:B------:R-:W-:Y:S01]  /*5af0*/  @!P2 IMAD.IADD R164, R164, 0x1, -R5 ;  /* 0x00000001a4a4a824 */ /* 0x000fe200078e0a05 */
[C---:B------:R-:W-:Y:S01]  /*5b00*/  ISETP.GT.U32.AND P3, PT, R5.reuse, R167, PT ;  /* 0x000000a70500720c */ /* 0x040fe20003f64070 */
[----:B------:R-:W-:Y:S02]  /*5b10*/  IMAD R168, R5, R3, R168 ;  /* 0x0000000305a87224 */ /* 0x000fe400078e02a8 */
[----:B------:R-:W-:Y:S01]  /*5b20*/  IMAD.HI.U32 R3, R9, R6, RZ ;  /* 0x0000000609037227 */ /* 0x000fe200078e00ff */
[----:B------:R-:W-:-:S03]  /*5b30*/  ISETP.GT.U32.AND P2, PT, R5, R164, PT ;  /* 0x000000a40500720c */ /* 0x000fc60003f44070 */
[----:B------:R-:W-:Y:S02]  /*5b40*/  IMAD.MOV R3, RZ, RZ, -R3 ;  /* 0x000000ffff037224 */ /* 0x000fe400078e0a03 */
[----:B------:R-:W-:Y:S02]  /*5b50*/  VIADD R10, R0, 0x6b ;  /* 0x0000006b000a7836 */ /* 0x000fe40000000000 */
[--C-:B------:R-:W-:Y:S02]  /*5b60*/  @!P0 IMAD.IADD R166, R166, 0x1, -R5.reuse ;  /* 0x00000001a6a68824 */ /* 0x100fe400078e0a05 */
[----:B------:R-:W-:Y:S01]  /*5b70*/  IMAD R169, R5, R3, R6 ;  /* 0x0000000305a97224 */ /* 0x000fe200078e0206 */
[----:B------:R-:W-:Y:S01]  /*5b80*/  IABS R170, R10 ;  /* 0x0000000a00aa7213 */ /* 0x000fe20000000000 */
[--C-:B------:R-:W-:Y:S01]  /*5b90*/  @!P1 IMAD.IADD R165, R165, 0x1, -R5.reuse ;  /* 0x00000001a5a59824 */ /* 0x100fe200078e0a05 */
[----:B------:R-:W-:Y:S01]  /*5ba0*/  ISETP.GT.U32.AND P0, PT, R5, R166, PT ;  /* 0x000000a60500720c */ /* 0x000fe20003f04070 */
[----:B------:R-:W-:Y:S01]  /*5bb0*/  @!P3 IMAD.IADD R167, R167, 0x1, -R5 ;  /* 0x00000001a7a7b824 */ /* 0x000fe200078e0a05 */
[C---:B------:R-:W-:Y:S01]  /*5bc0*/  ISETP.GT.U32.AND P1, PT, R5.reuse, R168, PT ;  /* 0x000000a80500720c */ /* 0x040fe20003f24070 */
[----:B------:R-:W-:Y:S01]  /*5bd0*/  @!P4 IMAD.MOV R162, RZ, RZ, -R162 ;  /* 0x000000ffffa2c224 */ /* 0x000fe200078e0aa2 */
[----:B------:R-:W-:Y:S01]  /*5be0*/  ISETP.GT.U32.AND P3, PT, R5, R169, PT ;  /* 0x000000a90500720c */ /* 0x000fe20003f64070 */
[----:B------:R-:W-:Y:S01]  /*5bf0*/  IMAD.HI.U32 R4, R9, R170, RZ ;  /* 0x000000aa09047227 */ /* 0x000fe200078e00ff */
[----:B------:R-:W-:-:S03]  /*5c00*/  ISETP.GE.AND P4, PT, R11, RZ, PT ;  /* 0x000000ff0b00720c */ /* 0x000fc60003f86270 */
[--C-:B------:R-:W-:Y:S01]  /*5c10*/  @!P2 IMAD.IADD R164, R164, 0x1, -R5.reuse ;  /* 0x00000001a4a4a824 */ /* 0x100fe200078e0a05 */
[----:B------:R-:W-:Y:S01]  /*5c20*/  ISETP.GE.AND P2, PT, R13, RZ, PT ;  /* 0x000000ff0d00720c */ /* 0x000fe20003f46270 */
[----:B------:R-:W-:Y:S02]  /*5c30*/  IMAD.MOV R4, RZ, RZ, -R4 ;  /* 0x000000ffff047224 */ /* 0x000fe400078e0a04 */
[----:B------:R-:W-:Y:S02]  /*5c40*/  VIADD R3, R0, 0x6c ;  /* 0x0000006c00037836 */ /* 0x000fe40000000000 */
[----:B------:R-:W-:Y:S02]  /*5c50*/  IMAD R170, R5, R4, R170 ;  /* 0x0000000405aa7224 */ /* 0x000fe400078e02aa */
[--C-:B------:R-:W-:Y:S01]  /*5c60*/  @!P0 IMAD.IADD R166, R166, 0x1, -R5.reuse ;  /* 0x00000001a6a68824 */ /* 0x100fe200078e0a05 */
[----:B------:R-:W-:Y:S01]  /*5c70*/  IABS R6, R3 ;  /* 0x0000000300067213 */ /* 0x000fe20000000000 */
[----:B------:R-:W-:Y:S01]  /*5c80*/  @!P1 IMAD.IADD R168, R168, 0x1, -R5 ;  /* 0x00000001a8a89824 */ /* 0x000fe200078e0a05 */
[----:B------:R-:W-:Y:S01]  /*5c90*/  ISETP.GE.AND P0, PT, R10, RZ, PT ;  /* 0x000000ff0a00720c */ /* 0x000fe20003f06270 */
[----:B------:R-:W-:-:S02]  /*5ca0*/  VIADD R4, R0, 0x6d ;  /* 0x0000006d00047836 */ /* 0x000fc40000000000 */
[----:B------:R-:W-:Y:S01]  /*5cb0*/  @!P3 IMAD.IADD R169, R169, 0x1, -R5 ;  /* 0x00000001a9a9b824 */ /* 0x000fe200078e0a05 */
[----:B------:R-:W-:Y:S01]  /*5cc0*/  ISETP.GT.U32.AND P1, PT, R5, R168, PT ;  /* 0x000000a80500720c */ /* 0x000fe20003f24070 */
[----:B------:R-:W-:Y:S01]  /*5cd0*/  @!P4 IMAD.MOV R166, RZ, RZ, -R166 ;  /* 0x000000ffffa6c224 */ /* 0x000fe200078e0aa6 */
[----:B------:R-:W-:Y:S01]  /*5ce0*/  ISETP.GE.AND P4, PT, R3, RZ, PT ;  /* 0x000000ff0300720c */ /* 0x000fe20003f86270 */
[----:B------:R-:W-:Y:S01]  /*5cf0*/  IMAD.HI.U32 R3, R9, R6, RZ ;  /* 0x0000000609037227 */ /* 0x000fe200078e00ff */
[----:B------:R-:W-:Y:S02]  /*5d00*/  IABS R172, R4 ;  /* 0x0000000400ac7213 */ /* 0x000fe40000000000 */
[----:B------:R-:W-:Y:S01]  /*5d10*/  ISETP.GT.U32.AND P3, PT, R5, R169, PT ;  /* 0x000000a90500720c */ /* 0x000fe20003f64070 */
[----:B------:R-:W-:Y:S01]  /*5d20*/  @!P6 IMAD.MOV R164, RZ, RZ, -R164 ;  /* 0x000000ffffa4e224 */ /* 0x000fe200078e0aa4 */
[----:B------:R-:W-:Y:S01]  /*5d30*/  ISETP.GE.AND P6, PT, R7, RZ, PT ;  /* 0x000000ff0700720c */ /* 0x000fe20003fc6270 */
[----:B------:R-:W-:Y:S01]  /*5d40*/  @!P2 IMAD.MOV R167, RZ, RZ, -R167 ;  /* 0x000000ffffa7a224 */ /* 0x000fe200078e0aa7 */
[----:B------:R-:W-:Y:S01]  /*5d50*/  ISETP.GE.AND P2, PT, R4, RZ, PT ;  /* 0x000000ff0400720c */ /* 0x000fe20003f46270 */
[----:B------:R-:W-:-:S04]  /*5d60*/  IMAD.HI.U32 R4, R9, R172, RZ ;  /* 0x000000ac09047227 */ /* 0x000fc800078e00ff */
[----:B------:R-:W-:Y:S02]  /*5d70*/  IMAD.MOV R3, RZ, RZ, -R3 ;  /* 0x000000ffff037224 */ /* 0x000fe400078e0a03 */
[----:B------:R-:W-:Y:S02]  /*5d80*/  IMAD.MOV R4, RZ, RZ, -R4 ;  /* 0x000000ffff047224 */ /* 0x000fe400078e0a04 */
[C---:B------:R-:W-:Y:S02]  /*5d90*/  IMAD R171, R5.reuse, R3, R6 ;  /* 0x0000000305ab7224 */ /* 0x040fe400078e0206 */
[--C-:B------:R-:W-:Y:S01]  /*5da0*/  @!P1 IMAD.IADD R168, R168, 0x1, -R5.reuse ;  /* 0x00000001a8a89824 */ /* 0x100fe200078e0a05 */
[C---:B------:R-:W-:Y:S01]  /*5db0*/  ISETP.GT.U32.AND P1, PT, R5.reuse, R170, PT ;  /* 0x000000aa0500720c */ /* 0x040fe20003f24070 */
[----:B------:R-:W-:Y:S02]  /*5dc0*/  IMAD R172, R5, R4, R172 ;  /* 0x0000000405ac7224 */ /* 0x000fe400078e02ac */
[----:B------:R-:W-:Y:S01]  /*5dd0*/  @!P3 IMAD.IADD R169, R169, 0x1, -R5 ;  /* 0x00000001a9a9b824 */ /* 0x000fe200078e0a05 */
[C---:B------:R-:W-:Y:S01]  /*5de0*/  ISETP.GT.U32.AND P3, PT, R5.reuse, R171, PT ;  /* 0x000000ab0500720c */ /* 0x040fe20003f64070 */
[----:B------:R-:W-:Y:S01]  /*5df0*/  @!P6 IMAD.MOV R168, RZ, RZ, -R168 ;  /* 0x000000ffffa8e224 */ /* 0x000fe200078e0aa8 */
[----:B------:R-:W-:Y:S01]  /*5e00*/  ISETP.GT.U32.AND P6, PT, R5, R172, PT ;  /* 0x000000ac0500720c */ /* 0x000fe20003fc4070 */
[----:B------:R-:W-:-:S02]  /*5e10*/  VIADD R7, R0, 0x6e ;  /* 0x0000006e00077836 */ /* 0x000fc40000000000 */
[----:B------:R-:W-:Y:S01]  /*5e20*/  @!P5 IMAD.MOV R165, RZ, RZ, -R165 ;  /* 0x000000ffffa5d224 */ /* 0x000fe200078e0aa5 */
[----:B------:R-:W-:Y:S01]  /*5e30*/  ISETP.GE.AND P5, PT, R8, RZ, PT ;  /* 0x000000ff0800720c */ /* 0x000fe20003fa6270 */
[C---:B------:R-:W-:Y:S01]  /*5e40*/  VIADD R10, R0.reuse, 0x6f ;  /* 0x0000006f000a7836 */ /* 0x040fe20000000000 */
[----:B------:R-:W-:Y:S01]  /*5e50*/  IABS R8, R7 ;  /* 0x0000000700087213 */ /* 0x000fe20000000000 */
[C---:B------:R-:W-:Y:S02]  /*5e60*/  VIADD R11, R0.reuse, 0x70 ;  /* 0x00000070000b7836 */ /* 0x040fe40000000000 */
[----:B------:R-:W-:Y:S01]  /*5e70*/  VIADD R13, R0, 0x71 ;  /* 0x00000071000d7836 */ /* 0x000fe20000000000 */
[----:B------:R-:W-:Y:S01]  /*5e80*/  IABS R174, R10 ;  /* 0x0000000a00ae7213 */ /* 0x000fe20000000000 */
[----:B------:R-:W-:Y:S01]  /*5e90*/  @!P3 IMAD.IADD R171, R171, 0x1, -R5 ;  /* 0x00000001ababb824 */ /* 0x000fe200078e0a05 */
[----:B------:R-:W-:Y:S01]  /*5ea0*/  IABS R6, R11 ;  /* 0x0000000b00067213 */ /* 0x000fe20000000000 */
[----:B------:R-:W-:Y:S01]  /*5eb0*/  IMAD.HI.U32 R3, R9, R8, RZ ;  /* 0x0000000809037227 */ /* 0x000fe200078e00ff */
[----:B------:R-:W-:-:S02]  /*5ec0*/  IABS R176, R13 ;  /* 0x0000000d00b07213 */ /* 0x000fc40000000000 */
[----:B------:R-:W-:Y:S01]  /*5ed0*/  ISETP.GT.U32.AND P3, PT, R5, R171, PT ;  /* 0x000000ab0500720c */ /* 0x000fe20003f64070 */
[----:B------:R-:W-:Y:S01]  /*5ee0*/  @!P6 IMAD.IADD R172, R172, 0x1, -R5 ;  /* 0x00000001acace824 */ /* 0x000fe200078e0a05 */
[----:B------:R-:W-:Y:S01]  /*5ef0*/  IADD3 R3, PT, PT, -R3, RZ, RZ ;  /* 0x000000ff03037210 */ /* 0x000fe20007ffe1ff */
[----:B------:R-:W-:-:S03]  /*5f00*/  IMAD.HI.U32 R4, R9, R174, RZ ;  /* 0x000000ae09047227 */ /* 0x000fc600078e00ff */
[C---:B------:R-:W-:Y:S01]  /*5f10*/  ISETP.GT.U32.AND P6, PT, R5.reuse, R172, PT ;  /* 0x000000ac0500720c */ /* 0x040fe20003fc4070 */
[----:B------:R-:W-:Y:S02]  /*5f20*/  IMAD.MOV R4, RZ, RZ, -R4 ;  /* 0x000000ffff047224 */ /* 0x000fe400078e0a04 */
[C---:B------:R-:W-:Y:S02]  /*5f30*/  IMAD R173, R5.reuse, R3, R8 ;  /* 0x0000000305ad7224 */ /* 0x040fe400078e0208 */
[----:B------:R-:W-:Y:S02]  /*5f40*/  IMAD R174, R5, R4, R174 ;  /* 0x0000000405ae7224 */ /* 0x000fe400078e02ae */
[----:B------:R-:W-:Y:S01]  /*5f50*/  @!P3 IMAD.IADD R171, R171, 0x1, -R5 ;  /* 0x00000001ababb824 */ /* 0x000fe200078e0a05 */
[----:B------:R-:W-:Y:S01]  /*5f60*/  ISETP.GT.U32.AND P3, PT, R5, R173, PT ;  /* 0x000000ad0500720c */ /* 0x000fe20003f64070 */
[----:B------:R-:W-:-:S04]  /*5f70*/  IMAD.HI.U32 R3, R9, R6, RZ ;  /* 0x0000000609037227 */ /* 0x000fc800078e00ff */
[----:B------:R-:W-:Y:S01]  /*5f80*/  @!P6 IMAD.IADD R172, R172, 0x1, -R5 ;  /* 0x00000001acace824 */ /* 0x000fe200078e0a05 */
[----:B------:R-:W-:Y:S01]  /*5f90*/  ISETP.GT.U32.AND P6, PT, R5, R174, PT ;  /* 0x000000ae0500720c */ /* 0x000fe20003fc4070 */
[----:B------:R-:W-:Y:S02]  /*5fa0*/  IMAD.MOV R175, RZ, RZ, -R3 ;  /* 0x000000ffffaf7224 */ /* 0x000fe400078e0a03 */
[----:B------:R-:W-:-:S04]  /*5fb0*/  IMAD.HI.U32 R3, R9, R176, RZ ;  /* 0x000000b009037227 */ /* 0x000fc800078e00ff */
[----:B------:R-:W-:Y:S01]  /*5fc0*/  @!P5 IMAD.MOV R169, RZ, RZ, -R169 ;  /* 0x000000ffffa9d224 */ /* 0x000fe200078e0aa9 */
[----:B------:R-:W-:Y:S01]  /*5fd0*/  ISETP.GE.AND P5, PT, R7, RZ, PT ;  /* 0x000000ff0700720c */ /* 0x000fe20003fa6270 */
[----:B------:R-:W-:Y:S02]  /*5fe0*/  @!P1 IMAD.IADD R170, R170, 0x1, -R5 ;  /* 0x00000001aaaa9824 */ /* 0x000fe400078e0a05 */
[C---:B------:R-:W-:Y:S02]  /*5ff0*/  IMAD R175, R5.reuse, R175, R6 ;  /* 0x000000af05af7224 */ /* 0x040fe400078e0206 */
[----:B------:R-:W-:Y:S01]  /*6000*/  IMAD.MOV R7, RZ, RZ, -R3 ;  /* 0x000000ffff077224 */ /* 0x000fe200078e0a03 */
[----:B------:R-:W-:Y:S01]  /*6010*/  ISETP.GT.U32.AND P1, PT, R5, R170, PT ;  /* 0x000000aa0500720c */ /* 0x000fe20003f24070 */
[----:B------:R-:W-:Y:S01]  /*6020*/  @!P3 IMAD.IADD R173, R173, 0x1, -R5 ;  /* 0x00000001adadb824 */ /* 0x000fe200078e0a05 */
[C---:B------:R-:W-:Y:S01]  /*6030*/  ISETP.GT.U32.AND P3, PT, R5.reuse, R175, PT ;  /* 0x000000af0500720c */ /* 0x040fe20003f64070 */
[----:B------:R-:W-:-:S02]  /*6040*/  IMAD R176, R5, R7, R176 ;  /* 0x0000000705b07224 */ /* 0x000fc400078e02b0 */
[--C-:B------:R-:W-:Y:S02]  /*6050*/  @!P6 IMAD.IADD R174, R174, 0x1, -R5.reuse ;  /* 0x00000001aeaee824 */ /* 0x100fe400078e0a05 */
[C---:B------:R-:W-:Y:S01]  /*6060*/  VIADD R14, R0.reuse, 0x72 ;  /* 0x00000072000e7836 */ /* 0x040fe20000000000 */
[----:B------:R-:W-:Y:S01]  /*6070*/  ISETP.GT.U32.AND P6, PT, R5, R176, PT ;  /* 0x000000b00500720c */ /* 0x000fe20003fc4070 */
[C---:B------:R-:W-:Y:S02]  /*6080*/  VIADD R16, R0.reuse, 0x74 ;  /* 0x0000007400107836 */ /* 0x040fe40000000000 */
[----:B------:R-:W-:Y:S01]  /*6090*/  VIADD R15, R0, 0x73 ;  /* 0x00000073000f7836 */ /* 0x000fe20000000000 */
[----:B------:R-:W-:Y:S01]  /*60a0*/  IABS R8, R14 ;  /* 0x0000000e00087213 */ /* 0x000fe20000000000 */
[--C-:B------:R-:W-:Y:S01]  /*60b0*/  @!P1 IMAD.IADD R170, R170, 0x1, -R5.reuse ;  /* 0x00000001aaaa9824 */ /* 0x100fe200078e0a05 */
[----:B------:R-:W-:Y:S01]  /*60c0*/  ISETP.GE.AND P1, PT, R10, RZ, PT ;  /* 0x000000ff0a00720c */ /* 0x000fe20003f26270 */
[----:B------:R-:W-:Y:S01]  /*60d0*/  @!P3 IMAD.IADD R175, R175, 0x1, -R5 ;  /* 0x00000001afafb824 */ /* 0x000fe200078e0a05 */
[----:B------:R-:W-:Y:S01]  /*60e0*/  IABS R10, R16 ;  /* 0x00000010000a7213 */ /* 0x000fe20000000000 */
[----:B------:R-:W-:Y:S01]  /*60f0*/  IMAD.HI.U32 R4, R9, R8, RZ ;  /* 0x0000000809047227 */ /* 0x000fe200078e00ff */
[----:B------:R-:W-:-:S02]  /*6100*/  IABS R178, R15 ;  /* 0x0000000f00b27213 */ /* 0x000fc40000000000 */
[C---:B------:R-:W-:Y:S01]  /*6110*/  ISETP.GT.U32.AND P3, PT, R5.reuse, R173, PT ;  /* 0x000000ad0500720c */ /* 0x040fe20003f64070 */
[----:B------:R-:W-:Y:S01]  /*6120*/  @!P6 IMAD.IADD R176, R176, 0x1, -R5 ;  /* 0x00000001b0b0e824 */ /* 0x000fe200078e0a05 */
[----:B------:R-:W-:Y:S01]  /*6130*/  ISETP.GT.U32.AND P6, PT, R5, R175, PT ;  /* 0x000000af0500720c */ /* 0x000fe20003fc4070 */
[----:B------:R-:W-:-:S04]  /*6140*/  IMAD.HI.U32 R3, R9, R10, RZ ;  /* 0x0000000a09037227 */ /* 0x000fc800078e00ff */
[----:B------:R-:W-:Y:S02]  /*6150*/  IMAD.MOV R4, RZ, RZ, -R4 ;  /* 0x000000ffff047224 */ /* 0x000fe400078e0a04 */
[----:B------:R-:W-:-:S04]  /*6160*/  IMAD.HI.U32 R6, R9, R178, RZ ;  /* 0x000000b209067227 */ /* 0x000fc800078e00ff */
[----:B------:R-:W-:Y:S02]  /*6170*/  IMAD.MOV R3, RZ, RZ, -R3 ;  /* 0x000000ffff037224 */ /* 0x000fe400078e0a03 */
[C---:B------:R-:W-:Y:S02]  /*6180*/  IMAD R177, R5.reuse, R4, R8 ;  /* 0x0000000405b17224 */ /* 0x040fe400078e0208 */
[----:B------:R-:W-:Y:S01]  /*6190*/  @!P4 IMAD.MOV R171, RZ, RZ, -R171 ;  /* 0x000000ffffabc224 */ /* 0x000fe200078e0aab */
[C---:B------:R-:W-:Y:S01]  /*61a0*/  ISETP.GT.U32.AND P4, PT, R5.reuse, R176, PT ;  /* 0x000000b00500720c */ /* 0x040fe20003f84070 */
[----:B------:R-:W-:Y:S02]  /*61b0*/  IMAD.MOV R6, RZ, RZ, -R6 ;  /* 0x000000ffff067224 */ /* 0x000fe400078e0a06 */
[----:B------:R-:W-:Y:S02]  /*61c0*/  VIADD R8, R0, 0x76 ;  /* 0x0000007600087836 */ /* 0x000fe40000000000 */
[----:B------:R-:W-:-:S02]  /*61d0*/  IMAD R179, R5, R3, R10 ;  /* 0x0000000305b37224 */ /* 0x000fc400078e020a */
[----:B------:R-:W-:Y:S01]  /*61e0*/  @!P0 IMAD.MOV R170, RZ, RZ, -R170 ;  /* 0x000000ffffaa8224 */ /* 0x000fe200078e0aaa */
[C---:B------:R-:W-:Y:S01]  /*61f0*/  ISETP.GT.U32.AND P0, PT, R5.reuse, R174, PT ;  /* 0x000000ae0500720c */ /* 0x040fe20003f04070 */
[----:B------:R-:W-:Y:S01]  /*6200*/  IMAD R178, R5, R6, R178 ;  /* 0x0000000605b27224 */ /* 0x000fe200078e02b2 */
[----:B------:R-:W-:Y:S01]  /*6210*/  IABS R6, R8 ;  /* 0x0000000800067213 */ /* 0x000fe20000000000 */
[----:B------:R-:W-:Y:S01]  /*6220*/  @!P6 IMAD.IADD R175, R175, 0x1, -R5 ;  /* 0x00000001afafe824 */ /* 0x000fe200078e0a05 */
[C---:B------:R-:W-:Y:S01]  /*6230*/  ISETP.GT.U32.AND P6, PT, R5.reuse, R179, PT ;  /* 0x000000b30500720c */ /* 0x040fe20003fc4070 */
[----:B------:R-:W-:Y:S01]  /*6240*/  @!P2 IMAD.MOV R172, RZ, RZ, -R172 ;  /* 0x000000ffffaca224 */ /* 0x000fe200078e0aac */
[----:B------:R-:W-:Y:S01]  /*6250*/  ISETP.GT.U32.AND P2, PT, R5, R177, PT ;  /* 0x000000b10500720c */ /* 0x000fe20003f44070 */
[----:B------:R-:W-:Y:S02]  /*6260*/  VIADD R7, R0, 0x75 ;  /* 0x0000007500077836 */ /* 0x000fe40000000000 */
[----:B------:R-:W-:-:S03]  /*6270*/  IMAD.HI.U32 R4, R9, R6, RZ ;  /* 0x0000000609047227 */ /* 0x000fc600078e00ff */
[----:B------:R-:W-:Y:S01]  /*6280*/  IABS R180, R7 ;  /* 0x0000000700b47213 */ /* 0x000fe20000000000 */
[--C-:B------:R-:W-:Y:S01]  /*6290*/  @!P4 IMAD.IADD R176, R176, 0x1, -R5.reuse ;  /* 0x00000001b0b0c824 */ /* 0x100fe200078e0a05 */
[----:B------:R-:W-:Y:S01]  /*62a0*/  ISETP.GE.AND P4, PT, R13, RZ, PT ;  /* 0x000000ff0d00720c */ /* 0x000fe20003f86270 */
[----:B------:R-:W-:Y:S02]  /*62b0*/  IMAD.MOV R4, RZ, RZ, -R4 ;  /* 0x000000ffff047224 */ /* 0x000fe400078e0a04 */
[----:B------:R-:W-:Y:S01]  /*62c0*/  @!P0 IMAD.IADD R174, R174, 0x1, -R5 ;  /* 0x00000001aeae8824 */ /* 0x000fe200078e0a05 */
[----:B------:R-:W-:Y:S01]  /*62d0*/  ISETP.GE.AND P0, PT, R11, RZ, PT ;  /* 0x000000ff0b00720c */ /* 0x000fe20003f06270 */
[----:B------:R-:W-:-:S04]  /*62e0*/  IMAD.HI.U32 R3, R9, R180, RZ ;  /* 0x000000b409037227 */ /* 0x000fc800078e00ff */
[----:B------:R-:W-:Y:S02]  /*62f0*/  IMAD R181, R5, R4, R6 ;  /* 0x0000000405b57224 */ /* 0x000fe400078e0206 */
[----:B------:R-:W-:Y:S02]  /*6300*/  VIADD R4, R0, 0x77 ;  /* 0x0000007700047836 */ /* 0x000fe40000000000 */
[--C-:B------:R-:W-:Y:S02]  /*6310*/  @!P6 IMAD.IADD R179, R179, 0x1, -R5.reuse ;  /* 0x00000001b3b3e824 */ /* 0x100fe400078e0a05 */
[--C-:B------:R-:W-:Y:S01]  /*6320*/  @!P3 IMAD.IADD R173, R173, 0x1, -R5.reuse ;  /* 0x00000001adadb824 */ /* 0x100fe200078e0a05 */
[----:B------:R-:W-:Y:S01]  /*6330*/  ISETP.GT.U32.AND P3, PT, R5, R178, PT ;  /* 0x000000b20500720c */ /* 0x000fe20003f64070 */
[----:B------:R-:W-:Y:S01]  /*6340*/  @!P2 IMAD.IADD R177, R177, 0x1, -R5 ;  /* 0x00000001b1b1a824 */ /* 0x000fe200078e0a05 */
[C---:B------:R-:W-:Y:S01]  /*6350*/  ISETP.GT.U32.AND P6, PT, R5.reuse, R179, PT ;  /* 0x000000b30500720c */ /* 0x040fe20003fc4070 */
[----:B------:R-:W-:Y:S01]  /*6360*/  IMAD.MOV R3, RZ, RZ, -R3 ;  /* 0x000000ffff037224 */ /* 0x000fe200078e0a03 */
[----:B------:R-:W-:Y:S01]  /*6370*/  IABS R182, R4 ;  /* 0x0000000400b67213 */ /* 0x000fe20000000000 */
[----:B------:R-:W-:Y:S01]  /*6380*/  @!P5 IMAD.MOV R173, RZ, RZ, -R173 ;  /* 0x000000ffffadd224 */ /* 0x000fe200078e0aad */
[C---:B------:R-:W-:Y:S01]  /*6390*/  ISETP.GT.U32.AND P5, PT, R5.reuse, R177, PT ;  /* 0x000000b10500720c */ /* 0x040fe20003fa4070 */
[----:B------:R-:W-:Y:S01]  /*63a0*/  IMAD R180, R5, R3, R180 ;  /* 0x0000000305b47224 */ /* 0x000fe200078e02b4 */
[----:B------:R-:W-:Y:S01]  /*63b0*/  ISETP.GE.AND P2, PT, R14, RZ, PT ;  /* 0x000000ff0e00720c */ /* 0x000fe20003f46270 */
[----:B------:R-:W-:Y:S01]  /*63c0*/  @!P4 IMAD.MOV R176, RZ, RZ, -R176 ;  /* 0x000000ffffb0c224 */ /* 0x000fe200078e0ab0 */
[----:B------:R-:W-:Y:S01]  /*63d0*/  ISETP.GE.AND P4, PT, R16, RZ, PT ;  /* 0x000000ff1000720c */ /* 0x000fe20003f86270 */
[----:B------:R-:W-:-:S04]  /*63e0*/  IMAD.HI.U32 R3, R9, R182, RZ ;  /* 0x000000b609037227 */ /* 0x000fc800078e00ff */
[----:B------:R-:W-:Y:S01]  /*63f0*/  @!P0 IMAD.MOV R175, RZ, RZ, -R175 ;  /* 0x000000ffffaf8224 */ /* 0x000fe200078e0aaf */
[----:B------:R-:W-:Y:S01]  /*6400*/  ISETP.GT.U32.AND P0, PT, R5, R180, PT ;  /* 0x000000b40500720c */ /* 0x000fe20003f04070 */
[----:B------:R-:W-:Y:S02]  /*6410*/  IMAD.MOV R3, RZ, RZ, -R3 ;  /* 0x000000ffff037224 */ /* 0x000fe400078e0a03 */
[--C-:B------:R-:W-:Y:S01]  /*6420*/  @!P3 IMAD.IADD R178, R178, 0x1, -R5.reuse ;  /* 0x00000001b2b2b824 */ /* 0x100fe200078e0a05 */
[----:B------:R-:W-:Y:S01]  /*6430*/  ISETP.GE.AND P3, PT, R15, RZ, PT ;  /* 0x000000ff0f00720c */ /* 0x000fe20003f66270 */
[--C-:B------:R-:W-:Y:S01]  /*6440*/  @!P6 IMAD.IADD R179, R179, 0x1, -R5.reuse ;  /* 0x00000001b3b3e824 */ /* 0x100fe200078e0a05 */
[----:B------:R-:W-:Y:S01]  /*6450*/  ISETP.GE.AND P6, PT, R8, RZ, PT ;  /* 0x000000ff0800720c */ /* 0x000fe20003fc6270 */
[C---:B------:R-:W-:Y:S02]  /*6460*/  IMAD R182, R5.reuse, R3, R182 ;  /* 0x0000000305b67224 */ /* 0x040fe400078e02b6 */
[----:B------:R-:W-:Y:S01]  /*6470*/  @!P1 IMAD.MOV R174, RZ, RZ, -R174 ;  /* 0x000000ffffae9224 */ /* 0x000fe200078e0aae */
[----:B------:R-:W-:Y:S01]  /*6480*/  ISETP.GT.U32.AND P1, PT, R5, R178, PT ;  /* 0x000000b20500720c */ /* 0x000fe20003f24070 */
[----:B------:R-:W-:Y:S01]  /*6490*/  @!P5 IMAD.IADD R177, R177, 0x1, -R5 ;  /* 0x00000001b1b1d824 */ /* 0x000fe200078e0a05 */
[C---:B------:R-:W-:Y:S01]  /*64a0*/  ISETP.GT.U32.AND P5, PT, R5.reuse, R181, PT ;  /* 0x000000b50500720c */ /* 0x040fe20003fa4070 */
[----:B------:R-:W-:Y:S01]  /*64b0*/  @!P4 IMAD.MOV R179, RZ, RZ, -R179 ;  /* 0x000000ffffb3c224 */ /* 0x000fe200078e0ab3 */
[----:B------:R-:W-:Y:S01]  /*64c0*/  ISETP.GT.U32.AND P4, PT, R5, R182, PT ;  /* 0x000000b60500720c */ /* 0x000fe20003f84070 */
[----:B------:R-:W-:-:S02]  /*64d0*/  VIADD R10, R0, 0x78 ;  /* 0x00000078000a7836 */ /* 0x000fc40000000000 */
[----:B------:R-:W-:Y:S01]  /*64e0*/  @!P0 IMAD.IADD R180, R180, 0x1, -R5 ;  /* 0x00000001b4b48824 */ /* 0x000fe200078e0a05 */
[----:B------:R-:W-:Y:S01]  /*64f0*/  ISETP.GE.AND P0, PT, R4, RZ, PT ;  /* 0x000000ff0400720c */ /* 0x000fe20003f06270 */
[----:B------:R-:W-:Y:S01]  /*6500*/  @!P2 IMAD.MOV R177, RZ, RZ, -R177 ;  /* 0x000000ffffb1a224 */ /* 0x000fe200078e0ab1 */
[----:B------:R-:W-:Y:S01]  /*6510*/  IABS R6, R10 ;  /* 0x0000000a00067213 */ /* 0x000fe20000000000 */
[----:B------:R-:W-:Y:S01]  /*6520*/  VIADD R3, R0, 0x79 ;  /* 0x0000007900037836 */ /* 0x000fe20000000000 */
[----:B------:R-:W-:Y:S01]  /*6530*/  ISETP.GT.U32.AND P2, PT, R5, R180, PT ;  /* 0x000000b40500720c */ /* 0x000fe20003f44070 */
[--C-:B------:R-:W-:Y:S01]  /*6540*/  @!P1 IMAD.IADD R178, R178, 0x1, -R5.reuse ;  /* 0x00000001b2b29824 */ /* 0x100fe200078e0a05 */
[----:B------:R-:W-:Y:S01]  /*6550*/  ISETP.GE.AND P1, PT, R7, RZ, PT ;  /* 0x000000ff0700720c */ /* 0x000fe20003f26270 */
[----:B------:R-:W-:Y:S01]  /*6560*/  @!P5 IMAD.IADD R181, R181, 0x1, -R5 ;  /* 0x00000001b5b5d824 */ /* 0x000fe200078e0a05 */
[----:B------:R-:W-:Y:S01]  /*6570*/  IABS R184, R3 ;  /* 0x0000000300b87213 */ /* 0x000fe20000000000 */
[----:B------:R-:W-:Y:S01]  /*6580*/  IMAD.HI.U32 R4, R9, R6, RZ ;  /* 0x0000000609047227 */ /* 0x000fe200078e00ff */
[----:B------:R-:W-:-:S02]  /*6590*/  @!P4 IADD3 R182, PT, PT, R182, -R5, RZ ;  /* 0x80000005b6b6c210 */ /* 0x000fc40007ffe0ff */
[C---:B------:R-:W-:Y:S01]  /*65a0*/  ISETP.GT.U32.AND P5, PT, R5.reuse, R181, PT ;  /* 0x000000b50500720c */ /* 0x040fe20003fa4070 */
[----:B------:R-:W-:Y:S01]  /*65b0*/  VIADD R7, R0, 0x7b ;  /* 0x0000007b00077836 */ /* 0x000fe20000000000 */
[C---:B------:R-:W-:Y:S01]  /*65c0*/  ISETP.GT.U32.AND P4, PT, R5.reuse, R182, PT ;  /* 0x000000b60500720c */ /* 0x040fe20003f84070 */
[----:B------:R-:W-:Y:S02]  /*65d0*/  IMAD.MOV R4, RZ, RZ, -R4 ;  /* 0x000000ffff047224 */ /* 0x000fe400078e0a04 */
[----:B------:R-:W-:Y:S01]  /*65e0*/  @!P2 IMAD.IADD R180, R180, 0x1, -R5 ;  /* 0x00000001b4b4a824 */ /* 0x000fe200078e0a05 */
[----:B------:R-:W-:Y:S01]  /*65f0*/  IABS R186, R7 ;  /* 0x0000000700ba7213 */ /* 0x000fe20000000000 */
[----:B------:R-:W-:Y:S01]  /*6600*/  IMAD R183, R5, R4, R6 ;  /* 0x0000000405b77224 */ /* 0x000fe200078e0206 */
[----:B------:R-:W-:Y:S01]  /*6610*/  ISETP.GE.AND P2, PT, R3, RZ, PT ;  /* 0x000000ff0300720c */ /* 0x000fe20003f46270 */
[----:B------:R-:W-:Y:S02]  /*6620*/  VIADD R4, R0, 0x7a ;  /* 0x0000007a00047836 */ /* 0x000fe40000000000 */
[----:B------:R-:W-:-:S03]  /*6630*/  IMAD.HI.U32 R3, R9, R184, RZ ;  /* 0x000000b809037227 */ /* 0x000fc600078e00ff */
[----:B------:R-:W-:Y:S01]  /*6640*/  IABS R8, R4 ;  /* 0x0000000400087213 */ /* 0x000fe20000000000 */
[----:B------:R-:W-:-:S04]  /*6650*/  IMAD.HI.U32 R6, R9, R186, RZ ;  /* 0x000000ba09067227 */ /* 0x000fc800078e00ff */
[----:B------:R-:W-:Y:S02]  /*6660*/  IMAD.MOV R3, RZ, RZ, -R3 ;  /* 0x000000ffff037224 */ /* 0x000fe400078e0a03 */
[----:B------:R-:W-:Y:S02]  /*6670*/  IMAD.MOV R6, RZ, RZ, -R6 ;  /* 0x000000ffff067224 */ /* 0x000fe400078e0a06 */
[--C-:B------:R-:W-:Y:S01]  /*6680*/  @!P5 IMAD.IADD R181, R181, 0x1, -R5.reuse ;  /* 0x00000001b5b5d824 */ /* 0x100fe200078e0a05 */
[C---:B------:R-:W-:Y:S01]  /*6690*/  ISETP.GT.U32.AND P5, PT, R5.reuse, R183, PT ;  /* 0x000000b70500720c */ /* 0x040fe20003fa4070 */
[----:B------:R-:W-:Y:S01]  /*66a0*/  @!P1 IMAD.MOV R180, RZ, RZ, -R180 ;  /* 0x000000ffffb49224 */ /* 0x000fe200078e0ab4 */
[----:B------:R-:W-:Y:S01]  /*66b0*/  ISETP.GE.AND P1, PT, R4, RZ, PT ;  /* 0x000000ff0400720c */ /* 0x000fe20003f26270 */
[----:B------:R-:W-:Y:S02]  /*66c0*/  IMAD R184, R5, R3, R184 ;  /* 0x0000000305b87224 */ /* 0x000fe400078e02b8 */
[----:B------:R-:W-:-:S02]  /*66d0*/  @!P4 IMAD.IADD R182, R182, 0x1, -R5 ;  /* 0x00000001b6b6c824 */ /* 0x000fc400078e0a05 */
[C---:B------:R-:W-:Y:S01]  /*66e0*/  IMAD R186, R5.reuse, R6, R186 ;  /* 0x0000000605ba7224 */ /* 0x040fe200078e02ba */
[----:B------:R-:W-:Y:S01]  /*66f0*/  ISETP.GT.U32.AND P4, PT, R5, R184, PT ;  /* 0x000000b80500720c */ /* 0x000fe20003f84070 */
[----:B------:R-:W-:-:S04]  /*6700*/  IMAD.HI.U32 R4, R9, R8, RZ ;  /* 0x0000000809047227 */ /* 0x000fc800078e00ff */
[----:B------:R-:W-:Y:S01]  /*6710*/  @!P6 IMAD.MOV R181, RZ, RZ, -R181 ;  /* 0x000000ffffb5e224 */ /* 0x000fe200078e0ab5 */
[----:B------:R-:W-:Y:S01]  /*6720*/  ISETP.GE.AND P6, PT, R7, RZ, PT ;  /* 0x000000ff0700720c */ /* 0x000fe20003fc6270 */
[----:B------:R-:W-:Y:S01]  /*6730*/  @!P0 IMAD.MOV R182, RZ, RZ, -R182 ;  /* 0x000000ffffb68224 */ /* 0x000fe200078e0ab6 */
[C---:B------:R-:W-:Y:S01]  /*6740*/  ISETP.GT.U32.AND P0, PT, R5.reuse, R186, PT ;  /* 0x000000ba0500720c */ /* 0x040fe20003f04070 */
[----:B------:R-:W-:Y:S02]  /*6750*/  IMAD.MOV R4, RZ, RZ, -R4 ;  /* 0x000000ffff047224 */ /* 0x000fe400078e0a04 */
[C---:B------:R-:W-:Y:S02]  /*6760*/  VIADD R7, R0.reuse, 0x7c ;  /* 0x0000007c00077836 */ /* 0x040fe40000000000 */
[----:B------:R-:W-:Y:S02]  /*6770*/  IMAD R185, R5, R4, R8 ;  /* 0x0000000405b97224 */ /* 0x000fe400078e0208 */
[----:B------:R-:W-:Y:S01]  /*6780*/  @!P5 IMAD.IADD R183, R183, 0x1, -R5 ;  /* 0x00000001b7b7d824 */ /* 0x000fe200078e0a05 */
[----:B------:R-:W-:Y:S01]  /*6790*/  IABS R4, R7 ;  /* 0x0000000700047213 */ /* 0x000fe20000000000 */
[----:B------:R-:W-:-:S02]  /*67a0*/  VIADD R11, R0, 0x7e ;  /* 0x0000007e000b7836 */ /* 0x000fc40000000000 */
[----:B------:R-:W-:Y:S01]  /*67b0*/  VIADD R13, R0, 0x7f ;  /* 0x0000007f000d7836 */ /* 0x000fe20000000000 */
[----:B------:R-:W-:Y:S01]  /*67c0*/  ISETP.GT.U32.AND P5, PT, R5, R183, PT ;  /* 0x000000b70500720c */ /* 0x000fe20003fa4070 */
[----:B------:R-:W-:Y:S01]  /*67d0*/  IMAD.HI.U32 R3, R9, R4, RZ ;  /* 0x0000000409037227 */ /* 0x000fe200078e00ff */
[----:B------:R-:W-:Y:S02]  /*67e0*/  IABS R8, R11 ;  /* 0x0000000b00087213 */ /* 0x000fe40000000000 */
[----:B------:R-:W-:Y:S01]  /*67f0*/  IABS R190, R13 ;  /* 0x0000000d00be7213 */ /* 0x000fe20000000000 */
[--C-:B------:R-:W-:Y:S02]  /*6800*/  @!P4 IMAD.IADD R184, R184, 0x1, -R5.reuse ;  /* 0x00000001b8b8c824 */ /* 0x100fe400078e0a05 */
[----:B------:R-:W-:Y:S02]  /*6810*/  @!P0 IMAD.IADD R186, R186, 0x1, -R5 ;  /* 0x00000001baba8824 */ /* 0x000fe400078e0a05 */
[----:B------:R-:W-:Y:S01]  /*6820*/  IMAD.MOV R3, RZ, RZ, -R3 ;  /* 0x000000ffff037224 */ /* 0x000fe200078e0a03 */
[C---:B------:R-:W-:Y:S01]  /*6830*/  ISETP.GT.U32.AND P4, PT, R5.reuse, R184, PT ;  /* 0x000000b80500720c */ /* 0x040fe20003f84070 */
[----:B------:R-:W-:Y:S01]  /*6840*/  @!P3 IMAD.MOV R178, RZ, RZ, -R178 ;  /* 0x000000ffffb2b224 */ /* 0x000fe200078e0ab2 */
[----:B------:R-:W-:Y:S01]  /*6850*/  ISETP.GE.AND P3, PT, R10, RZ, PT ;  /* 0x000000ff0a00720c */ /* 0x000fe20003f66270 */
[C---:B------:R-:W-:Y:S01]  /*6860*/  IMAD R187, R5.reuse, R3, R4 ;  /* 0x0000000305bb7224 */ /* 0x040fe200078e0204 */
[----:B------:R-:W-:Y:S01]  /*6870*/  ISETP.GT.U32.AND P0, PT, R5, R186, PT ;  /* 0x000000ba0500720c */ /* 0x000fe20003f04070 */
[----:B------:R-:W-:-:S04]  /*6880*/  IMAD.HI.U32 R4, R9, R8, RZ ;  /* 0x0000000809047227 */ /* 0x000fc800078e00ff */
[----:B------:R-:W-:Y:S02]  /*6890*/  VIADD R10, R0, 0x7d ;  /* 0x0000007d000a7836 */ /* 0x000fe40000000000 */
[----:B------:R-:W-:-:S03]  /*68a0*/  IMAD.HI.U32 R6, R9, R190, RZ ;  /* 0x000000be09067227 */ /* 0x000fc600078e00ff */
[----:B------:R-:W-:Y:S01]  /*68b0*/  IABS R188, R10 ;  /* 0x0000000a00bc7213 */ /* 0x000fe20000000000 */
[----:B------:R-:W-:Y:S02]  /*68c0*/  IMAD.MOV R4, RZ, RZ, -R4 ;  /* 0x000000ffff047224 */ /* 0x000fe400078e0a04 */
[----:B------:R-:W-:Y:S01]  /*68d0*/  @!P5 IMAD.IADD R183, R183, 0x1, -R5 ;  /* 0x00000001b7b7d824 */ /* 0x000fe200078e0a05 */
[C---:B------:R-:W-:Y:S01]  /*68e0*/  ISETP.GT.U32.AND P5, PT, R5.reuse, R185, PT ;  /* 0x000000b90500720c */ /* 0x040fe20003fa4070 */
[----:B------:R-:W-:Y:S02]  /*68f0*/  IMAD.MOV R6, RZ, RZ, -R6 ;  /* 0x000000ffff067224 */ /* 0x000fe400078e0a06 */
[----:B------:R-:W-:Y:S02]  /*6900*/  IMAD R189, R5, R4, R8 ;  /* 0x0000000405bd7224 */ /* 0x000fe400078e0208 */
[----:B------:R-:W-:Y:S01]  /*6910*/  @!P3 IMAD.MOV R183, RZ, RZ, -R183 ;  /* 0x000000ffffb7b224 */ /* 0x000fe200078e0ab7 */
[----:B------:R-:W-:Y:S01]  /*6920*/  ISETP.GE.AND P3, PT, R7, RZ, PT ;  /* 0x000000ff0700720c */ /* 0x000fe20003f66270 */
[----:B------:R-:W-:Y:S01]  /*6930*/  @!P4 IMAD.IADD R184, R184, 0x1, -R5 ;  /* 0x00000001b8b8c824 */ /* 0x000fe200078e0a05 */
[C---:B------:R-:W-:Y:S01]  /*6940*/  ISETP.GT.U32.AND P4, PT, R5.reuse, R187, PT ;  /* 0x000000bb0500720c */ /* 0x040fe20003f84070 */
[----:B------:R-:W-:-:S02]  /*6950*/  IMAD R190, R5, R6, R190 ;  /* 0x0000000605be7224 */ /* 0x000fc400078e02be */
[----:B------:R-:W-:Y:S01]  /*6960*/  @!P0 IMAD.IADD R186, R186, 0x1, -R5 ;  /* 0x00000001baba8824 */ /* 0x000fe200078e0a05 */
[----:B------:R-:W-:Y:S01]  /*6970*/  ISETP.GT.U32.AND P0, PT, R5, R189, PT ;  /* 0x000000bd0500720c */ /* 0x000fe20003f04070 */
[----:B------:R-:W-:Y:S02]  /*6980*/  VIADD R7, R0, 0x80 ;  /* 0x0000008000077836 */ /* 0x000fe40000000000 */
[----:B------:R-:W-:-:S03]  /*6990*/  IMAD.HI.U32 R3, R9, R188, RZ ;  /* 0x000000bc09037227 */ /* 0x000fc600078e00ff */
[----:B------:R-:W-:Y:S01]  /*69a0*/  IABS R4, R7 ;  /* 0x0000000700047213 */ /* 0x000fe20000000000 */
[----:B------:R-:W-:Y:S01]  /*69b0*/  @!P6 IMAD.MOV R186, RZ, RZ, -R186 ;  /* 0x000000ffffbae224 */ /* 0x000fe200078e0aba */
[C---:B------:R-:W-:Y:S01]  /*69c0*/  ISETP.GT.U32.AND P6, PT, R5.reuse, R190, PT ;  /* 0x000000be0500720c */ /* 0x040fe20003fc4070 */
[----:B------:R-:W-:Y:S02]  /*69d0*/  IMAD.MOV R3, RZ, RZ, -R3 ;  /* 0x000000ffff037224 */ /* 0x000fe400078e0a03 */
[----:B------:R-:W-:Y:S02]  /*69e0*/  VIADD R6, R0, 0x81 ;  /* 0x0000008100067836 */ /* 0x000fe40000000000 */
[----:B------:R-:W-:Y:S02]  /*69f0*/  IMAD R188, R5, R3, R188 ;  /* 0x0000000305bc7224 */ /* 0x000fe400078e02bc */
[----:B------:R-:W-:Y:S01]  /*6a00*/  IMAD.HI.U32 R3, R9, R4, RZ ;  /* 0x0000000409037227 */ /* 0x000fe200078e00ff */
[----:B------:R-:W-:-:S03]  /*6a10*/  IABS R192, R6 ;  /* 0x0000000600c07213 */ /* 0x000fc60000000000 */
[--C-:B------:R-:W-:Y:S02]  /*6a20*/  @!P5 IMAD.IADD R185, R185, 0x1, -R5.reuse ;  /* 0x00000001b9b9d824 */ /* 0x100fe400078e0a05 */
[--C-:B------:R-:W-:Y:S02]  /*6a30*/  @!P4 IMAD.IADD R187, R187, 0x1, -R5.reuse ;  /* 0x00000001bbbbc824 */ /* 0x100fe400078e0a05 */
[----:B------:R-:W-:Y:S01]  /*6a40*/  @!P0 IMAD.IADD R189, R189, 0x1, -R5 ;  /* 0x00000001bdbd8824 */ /* 0x000fe200078e0a05 */
[C---:B------:R-:W-:Y:S01]  /*6a50*/  ISETP.GT.U32.AND P5, PT, R5.reuse, R185, PT ;  /* 0x000000b90500720c */ /* 0x040fe20003fa4070 */
[----:B------:R-:W-:Y:S01]  /*6a60*/  IMAD.MOV R3, RZ, RZ, -R3 ;  /* 0x000000ffff037224 */ /* 0x000fe200078e0a03 */
[C---:B------:R-:W-:Y:S01]  /*6a70*/  ISETP.GT.U32.AND P4, PT, R5.reuse, R187, PT ;  /* 0x000000bb0500720c */ /* 0x040fe20003f84070 */
[----:B------:R-:W-:Y:S01]  /*6a80*/  @!P2 IMAD.MOV R184, RZ, RZ, -R184 ;  /* 0x000000ffffb8a224 */ /* 0x000fe200078e0ab8 */
[C---:B------:R-:W-:Y:S01]  /*6a90*/  ISETP.GT.U32.AND P2, PT, R5.reuse, R188, PT ;  /* 0x000000bc0500720c */ /* 0x040fe20003f44070 */
[----:B------:R-:W-:Y:S01]  /*6aa0*/  @!P6 IMAD.IADD R190, R190, 0x1, -R5 ;  /* 0x00000001bebee824 */ /* 0x000fe200078e0a05 */
[C---:B------:R-:W-:Y:S01]  /*6ab0*/  ISETP.GT.U32.AND P6, PT, R5.reuse, R189, PT ;  /* 0x000000bd0500720c */ /* 0x040fe20003fc4070 */
[----:B------:R-:W-:-:S02]  /*6ac0*/  IMAD R191, R5, R3, R4 ;  /* 0x0000000305bf7224 */ /* 0x000fc400078e0204 */
[----:B------:R-:W-:-:S04]  /*6ad0*/  IMAD.HI.U32 R3, R9, R192, RZ ;  /* 0x000000c009037227 */ /* 0x000fc800078e00ff */
[----:B------:R-:W-:Y:S02]  /*6ae0*/  IMAD.MOV R3, RZ, RZ, -R3 ;  /* 0x000000ffff037224 */ /* 0x000fe400078e0a03 */
[--C-:B------:R-:W-:Y:S01]  /*6af0*/  @!P5 IMAD.IADD R185, R185, 0x1, -R5.reuse ;  /* 0x00000001b9b9d824 */ /* 0x100fe200078e0a05 */
[----:B------:R-:W-:Y:S01]  /*6b00*/  ISETP.GE.AND P5, PT, R10, RZ, PT ;  /* 0x000000ff0a00720c */ /* 0x000fe20003fa6270 */
[----:B------:R-:W-:Y:S02]  /*6b10*/  IMAD R192, R5, R3, R192 ;  /* 0x0000000305c07224 */ /* 0x000fe400078e02c0 */
[--C-:B------:R-:W-:Y:S01]  /*6b20*/  @!P2 IMAD.IADD R188, R188, 0x1, -R5.reuse ;  /* 0x00000001bcbca824 */ /* 0x100fe200078e0a05 */
[----:B------:R-:W-:Y:S01]  /*6b30*/  ISETP.GE.AND P2, PT, R7, RZ, PT ;  /* 0x000000ff0700720c */ /* 0x000fe20003f46270 */
[--C-:B------:R-:W-:Y:S01]  /*6b40*/  @!P4 IMAD.IADD R187, R187, 0x1, -R5.reuse ;  /* 0x00000001bbbbc824 */ /* 0x100fe200078e0a05 */
[----:B------:R-:W-:Y:S01]  /*6b50*/  ISETP.GE.AND P4, PT, R13, RZ, PT ;  /* 0x000000ff0d00720c */ /* 0x000fe20003f86270 */
[----:B------:R-:W-:Y:S01]  /*6b60*/  @!P6 IMAD.IADD R189, R189, 0x1, -R5 ;  /* 0x00000001bdbde824 */ /* 0x000fe200078e0a05 */
[C---:B------:R-:W-:Y:S01]  /*6b70*/  ISETP.GT.U32.AND P6, PT, R5.reuse, R192, PT ;  /* 0x000000c00500720c */ /* 0x040fe20003fc4070 */
[C---:B------:R-:W-:Y:S01]  /*6b80*/  VIADD R7, R0.reuse, 0x82 ;  /* 0x0000008200077836 */ /* 0x040fe20000000000 */
[----:B------:R-:W-:Y:S01]  /*6b90*/  ISETP.GT.U32.AND P0, PT, R5, R188, PT ;  /* 0x000000bc0500720c */ /* 0x000fe20003f04070 */
[----:B------:R-:W-:Y:S01]  /*6ba0*/  @!P1 IMAD.MOV R185, RZ, RZ, -R185 ;  /* 0x000000ffffb99224 */ /* 0x000fe200078e0ab9 */
[----:B------:R-:W-:Y:S01]  /*6bb0*/  ISETP.GE.AND P1, PT, R11, RZ, PT ;  /* 0x000000ff0b00720c */ /* 0x000fe20003f26270 */
[----:B------:R-:W-:Y:S01]  /*6bc0*/  @!P3 IMAD.MOV R187, RZ, RZ, -R187 ;  /* 0x000000ffffbbb224 */ /* 0x000fe200078e0abb */
[----:B------:R-:W-:Y:S01]  /*6bd0*/  ISETP.GT.U32.AND P3, PT, R5, R190, PT ;  /* 0x000000be0500720c */ /* 0x000fe20003f64070 */
[C---:B------:R-:W-:Y:S01]  /*6be0*/  VIADD R11, R0.reuse, 0x83 ;  /* 0x00000083000b7836 */ /* 0x040fe20000000000 */
[----:B------:R-:W-:Y:S01]  /*6bf0*/  IABS R8, R7 ;  /* 0x0000000700087213 */ /* 0x000fe20000000000 */
[----:B------:R-:W-:-:S02]  /*6c00*/  VIADD R13, R0, 0x84 ;  /* 0x00000084000d7836 */ /* 0x000fc40000000000 */
[----:B------:R-:W-:Y:S01]  /*6c10*/  VIADD R14, R0, 0x91 ;  /* 0x00000091000e7836 */ /* 0x000fe20000000000 */
[----:B------:R-:W-:Y:S01]  /*6c20*/  IABS R194, R11 ;  /* 0x0000000b00c27213 */ /* 0x000fe20000000000 */
[C---:B------:R-:W-:Y:S01]  /*6c30*/  IMAD.HI.U32 R3, R9.reuse, R8, RZ ;  /* 0x0000000809037227 */ /* 0x040fe200078e00ff */
[----:B------:R-:W-:Y:S02]  /*6c40*/  IABS R10, R13 ;  /* 0x0000000d000a7213 */ /* 0x000fe40000000000 */
[----:B------:R-:W-:Y:S01]  /*6c50*/  IABS R208, R14 ;  /* 0x0000000e00d07213 */ /* 0x000fe20000000000 */
[----:B------:R-:W-:Y:S02]  /*6c60*/  @!P6 IMAD.IADD R192, R192, 0x1, -R5 ;  /* 0x00000001c0c0e824 */ /* 0x000fe400078e0a05 */
[----:B------:R-:W-:-:S03]  /*6c70*/  IMAD.HI.U32 R4, R9, R194, RZ ;  /* 0x000000c209047227 */ /* 0x000fc600078e00ff */
[C---:B------:R-:W-:Y:S01]  /*6c80*/  ISETP.GT.U32.AND P6, PT, R5.reuse, R192, PT ;  /* 0x000000c00500720c */ /* 0x040fe20003fc4070 */
[----:B------:R-:W-:Y:S02]  /*6c90*/  IMAD.MOV R3, RZ, RZ, -R3 ;  /* 0x000000ffff037224 */ /* 0x000fe400078e0a03 */
[--C-:B------:R-:W-:Y:S01]  /*6ca0*/  @!P0 IMAD.IADD R188, R188, 0x1, -R5.reuse ;  /* 0x00000001bcbc8824 */ /* 0x100fe200078e0a05 */
[----:B------:R-:W-:Y:S01]  /*6cb0*/  ISETP.GT.U32.AND P0, PT, R5, R191, PT ;  /* 0x000000bf0500720c */ /* 0x000fe20003f04070 */
[----:B------:R-:W-:Y:S01]  /*6cc0*/  @!P3 IMAD.IADD R190, R190, 0x1, -R5 ;  /* 0x00000001bebeb824 */ /* 0x000fe200078e0a05 */
[----:B------:R-:W-:Y:S01]  /*6cd0*/  ISETP.GE.AND P3, PT, R6, RZ, PT ;  /* 0x000000ff0600720c */ /* 0x000fe20003f66270 */
[----:B------:R-:W-:-:S04]  /*6ce0*/  IMAD.HI.U32 R6, R9, R10, RZ ;  /* 0x0000000a09067227 */ /* 0x000fc800078e00ff */
[----:B------:R-:W-:Y:S02]  /*6cf0*/  IMAD.MOV R4, RZ, RZ, -R4 ;  /* 0x000000ffff047224 */ /* 0x000fe400078e0a04 */
[C---:B------:R-:W-:Y:S02]  /*6d00*/  IMAD R193, R5.reuse, R3, R8 ;  /* 0x0000000305c17224 */ /* 0x040fe400078e0208 */
[----:B------:R-:W-:Y:S02]  /*6d10*/  IMAD.MOV R6, RZ, RZ, -R6 ;  /* 0x000000ffff067224 */ /* 0x000fe400078e0a06 */
[C---:B------:R-:W-:Y:S02]  /*6d20*/  IMAD R194, R5.reuse, R4, R194 ;  /* 0x0000000405c27224 */ /* 0x040fe400078e02c2 */
[----:B------:R-:W-:Y:S01]  /*6d30*/  @!P1 IMAD.MOV R189, RZ, RZ, -R189 ;  /* 0x000000ffffbd9224 */ /* 0x000fe200078e0abd */
[C---:B------:R-:W-:Y:S01]  /*6d40*/  ISETP.GT.U32.AND P1, PT, R5.reuse, R193, PT ;  /* 0x000000c10500720c */ /* 0x040fe20003f24070 */
[----:B------:R-:W-:-:S02]  /*6d50*/  IMAD R195, R5, R6, R10 ;  /* 0x0000000605c37224 */ /* 0x000fc400078e020a */
[----:B------:R-:W-:Y:S01]  /*6d60*/  @!P4 IMAD.MOV R190, RZ, RZ, -R190 ;  /* 0x000000ffffbec224 */ /* 0x000fe200078e0abe */
[----:B------:R-:W-:Y:S01]  /*6d70*/  ISETP.GT.U32.AND P4, PT, R5, R194, PT ;  /* 0x000000c20500720c */ /* 0x000fe20003f84070 */
[--C-:B------:R-:W-:Y:S01]  /*6d80*/  @!P0 IMAD.IADD R191, R191, 0x1, -R5.reuse ;  /* 0x00000001bfbf8824 */ /* 0x100fe200078e0a05 */
[----:B------:R-:W-:Y:S01]  /*6d90*/  ISETP.GE.AND P0, PT, R7, RZ, PT ;  /* 0x000000ff0700720c */ /* 0x000fe20003f06270 */
[--C-:B------:R-:W-:Y:S01]  /*6da0*/  @!P6 IMAD.IADD R192, R192, 0x1, -R5.reuse ;  /* 0x00000001c0c0e824 */ /* 0x100fe200078e0a05 */
[----:B------:R-:W-:Y:S01]  /*6db0*/  ISETP.GT.U32.AND P6, PT, R5, R195, PT ;  /* 0x000000c30500720c */ /* 0x000fe20003fc4070 */
[C---:B------:R-:W-:Y:S02]  /*6dc0*/  VIADD R7, R0.reuse, 0x85 ;  /* 0x0000008500077836 */ /* 0x040fe40000000000 */
[C---:B------:R-:W-:Y:S02]  /*6dd0*/  VIADD R8, R0.reuse, 0x86 ;  /* 0x0000008600087836 */ /* 0x040fe40000000000 */
[----:B------:R-:W-:Y:S01]  /*6de0*/  @!P1 IMAD.IADD R193, R193, 0x1, -R5 ;  /* 0x00000001c1c19824 */ /* 0x000fe200078e0a05 */
[----:B------:R-:W-:Y:S01]  /*6df0*/  IABS R196, R7 ;  /* 0x0000000700c47213 */ /* 0x000fe20000000000 */
[----:B------:R-:W-:Y:S01]  /*6e00*/  @!P5 IMAD.MOV R188, RZ, RZ, -R188 ;  /* 0x000000ffffbcd224 */ /* 0x000fe200078e0abc */
[----:B------:R-:W-:Y:S01]  /*6e10*/  IABS R6, R8 ;  /* 0x0000000800067213 */ /* 0x000fe20000000000 */
[----:B------:R-:W-:Y:S01]  /*6e20*/  VIADD R10, R0, 0x87 ;  /* 0x00000087000a7836 */ /* 0x000fe20000000000 */
[----:B------:R-:W-:Y:S01]  /*6e30*/  @!P4 IADD3 R194, PT, PT, R194, -R5, RZ ;  /* 0x80000005c2c2c210 */ /* 0x000fe20007ffe0ff */
[----:B------:R-:W-:Y:S01]  /*6e40*/  IMAD.HI.U32 R3, R9, R196, RZ ;  /* 0x000000c409037227 */ /* 0x000fe200078e00ff */
[----:B------:R-:W-:-:S02]  /*6e50*/  ISETP.GT.U32.AND P4, PT, R5, R193, PT ;  /* 0x000000c10500720c */ /* 0x000fc40003f84070 */
[----:B------:R-:W-:Y:S01]  /*6e60*/  ISETP.GT.U32.AND P5, PT, R5, R191, PT ;  /* 0x000000bf0500720c */ /* 0x000fe20003fa4070 */
[----:B------:R-:W-:Y:S01]  /*6e70*/  @!P6 IMAD.IADD R195, R195, 0x1, -R5 ;  /* 0x00000001c3c3e824 */ /* 0x000fe200078e0a05 */
[----:B------:R-:W-:Y:S01]  /*6e80*/  ISETP.GT.U32.AND P6, PT, R5, R194, PT ;  /* 0x000000c20500720c */ /* 0x000fe20003fc4070 */
[----:B------:R-:W-:Y:S01]  /*6e90*/  IMAD.MOV R4, RZ, RZ, -R3 ;  /* 0x000000ffff047224 */ /* 0x000fe200078e0a03 */
[----:B------:R-:W-:Y:S01]  /*6ea0*/  IABS R198, R10 ;  /* 0x0000000a00c67213 */ /* 0x000fe20000000000 */
[----:B------:R-:W-:Y:S01]  /*6eb0*/  IMAD.HI.U32 R3, R9, R6, RZ ;  /* 0x0000000609037227 */ /* 0x000fe200078e00ff */
[----:B------:R-:W-:-:S03]  /*6ec0*/  ISETP.GE.AND P1, PT, R13, RZ, PT ;  /* 0x000000ff0d00720c */ /* 0x000fc60003f26270 */
[----:B------:R-:W-:Y:S02]  /*6ed0*/  IMAD R196, R5, R4, R196 ;  /* 0x0000000405c47224 */ /* 0x000fe400078e02c4 */
[----:B------:R-:W-:Y:S02]  /*6ee0*/  IMAD.MOV R3, RZ, RZ, -R3 ;  /* 0x000000ffff037224 */ /* 0x000fe400078e0a03 */
[--C-:B------:R-:W-:Y:S01]  /*6ef0*/  @!P4 IMAD.IADD R193, R193, 0x1, -R5.reuse ;  /* 0x00000001c1c1c824 */ /* 0x100fe200078e0a05 */
[C---:B------:R-:W-:Y:S01]  /*6f00*/  ISETP.GT.U32.AND P4, PT, R5.reuse, R196, PT ;  /* 0x000000c40500720c */ /* 0x040fe20003f84070 */
[----:B------:R-:W-:Y:S02]  /*6f10*/  IMAD R197, R5, R3, R6 ;  /* 0x0000000305c57224 */ /* 0x000fe400078e0206 */
[--C-:B------:R-:W-:Y:S02]  /*6f20*/  @!P6 IMAD.IADD R194, R194, 0x1, -R5.reuse ;  /* 0x00000001c2c2e824 */ /* 0x100fe400078e0a05 */
[----:B------:R-:W-:Y:S01]  /*6f30*/  @!P5 IMAD.IADD R191, R191, 0x1, -R5 ;  /* 0x00000001bfbfd824 */ /* 0x000fe200078e0a05 */
[----:B------:R-:W-:Y:S01]  /*6f40*/  ISETP.GT.U32.AND P6, PT, R5, R197, PT ;  /* 0x000000c50500720c */ /* 0x000fe20003fc4070 */
[----:B------:R-:W-:Y:S01]  /*6f50*/  IMAD.HI.U32 R3, R9, R198, RZ ;  /* 0x000000c609037227 */ /* 0x000fe200078e00ff */
[----:B------:R-:W-:-:S03]  /*6f60*/  ISETP.GE.AND P5, PT, R11, RZ, PT ;  /* 0x000000ff0b00720c */ /* 0x000fc60003fa6270 */
[----:B------:R-:W-:Y:S02]  /*6f70*/  VIADD R11, R0, 0x88 ;  /* 0x00000088000b7836 */ /* 0x000fe40000000000 */
[----:B------:R-:W-:Y:S01]  /*6f80*/  @!P4 IMAD.IADD R196, R196, 0x1, -R5 ;  /* 0x00000001c4c4c824 */ /* 0x000fe200078e0a05 */
[----:B------:R-:W-:Y:S01]  /*6f90*/  ISETP.GE.AND P4, PT, R8, RZ, PT ;  /* 0x000000ff0800720c */ /* 0x000fe20003f86270 */
[----:B------:R-:W-:Y:S01]  /*6fa0*/  IMAD.MOV R4, RZ, RZ, -R3 ;  /* 0x000000ffff047224 */ /* 0x000fe200078e0a03 */
[----:B------:R-:W-:Y:S01]  /*6fb0*/  IABS R6, R11 ;  /* 0x0000000b00067213 */ /* 0x000fe20000000000 */
[----:B------:R-:W-:Y:S02]  /*6fc0*/  @!P3 IMAD.MOV R192, RZ, RZ, -R192 ;  /* 0x000000ffffc0b224 */ /* 0x000fe400078e0ac0 */
[----:B------:R-:W-:Y:S01]  /*6fd0*/  @!P6 IMAD.IADD R197, R197, 0x1, -R5 ;  /* 0x00000001c5c5e824 */ /* 0x000fe200078e0a05 */
[----:B------:R-:W-:Y:S01]  /*6fe0*/  ISETP.GT.U32.AND P6, PT, R5, R196, PT ;  /* 0x000000c40500720c */ /* 0x000fe20003fc4070 */
[----:B------:R-:W-:-:S04]  /*6ff0*/  IMAD.HI.U32 R3, R9, R6, RZ ;  /* 0x0000000609037227 */ /* 0x000fc800078e00ff */
[C---:B------:R-:W-:Y:S02]  /*7000*/  IMAD R198, R5.reuse, R4, R198 ;  /* 0x0000000405c67224 */ /* 0x040fe400078e02c6 */
[----:B------:R-:W-:Y:S02]  /*7010*/  IMAD.MOV R199, RZ, RZ, -R3 ;  /* 0x000000ffffc77224 */ /* 0x000fe400078e0a03 */
[----:B------:R-:W-:Y:S01]  /*7020*/  VIADD R13, R0, 0x89 ;  /* 0x00000089000d7836 */ /* 0x000fe20000000000 */
[C---:B------:R-:W-:Y:S01]  /*7030*/  ISETP.GT.U32.AND P3, PT, R5.reuse, R198, PT ;  /* 0x000000c60500720c */ /* 0x040fe20003f64070 */
[C---:B------:R-:W-:Y:S02]  /*7040*/  IMAD R199, R5.reuse, R199, R6 ;  /* 0x000000c705c77224 */ /* 0x040fe400078e0206 */
[----:B------:R-:W-:Y:S01]  /*7050*/  @!P2 IMAD.MOV R191, RZ, RZ, -R191 ;  /* 0x000000ffffbfa224 */ /* 0x000fe200078e0abf */
[C---:B------:R-:W-:Y:S01]  /*7060*/  ISETP.GT.U32.AND P2, PT, R5.reuse, R195, PT ;  /* 0x000000c30500720c */ /* 0x040fe20003f44070 */
[----:B------:R-:W-:Y:S01]  /*7070*/  @!P6 IMAD.IADD R196, R196, 0x1, -R5 ;  /* 0x00000001c4c4e824 */ /* 0x000fe200078e0a05 */
[C---:B------:R-:W-:Y:S01]  /*7080*/  ISETP.GT.U32.AND P6, PT, R5.reuse, R199, PT ;  /* 0x000000c70500720c */ /* 0x040fe20003fc4070 */
[----:B------:R-:W-:Y:S01]  /*7090*/  @!P0 IMAD.MOV R193, RZ, RZ, -R193 ;  /* 0x000000ffffc18224 */ /* 0x000fe200078e0ac1 */
[----:B------:R-:W-:Y:S01]  /*70a0*/  IABS R200, R13 ;  /* 0x0000000d00c87213 */ /* 0x000fe20000000000 */
[----:B------:R-:W-:Y:S01]  /*70b0*/  VIADD R6, R0, 0x8a ;  /* 0x0000008a00067836 */ /* 0x000fe20000000000 */
[----:B------:R-:W-:Y:S01]  /*70c0*/  ISETP.GT.U32.AND P0, PT, R5, R197, PT ;  /* 0x000000c50500720c */ /* 0x000fe20003f04070 */
[----:B------:R-:W-:Y:S01]  /*70d0*/  @!P5 IMAD.MOV R194, RZ, RZ, -R194 ;  /* 0x000000ffffc2d224 */ /* 0x000fe200078e0ac2 */
[----:B------:R-:W-:Y:S01]  /*70e0*/  ISETP.GE.AND P5, PT, R10, RZ, PT ;  /* 0x000000ff0a00720c */ /* 0x000fe20003fa6270 */
[----:B------:R-:W-:Y:S01]  /*70f0*/  IMAD.HI.U32 R3, R9, R200, RZ ;  /* 0x000000c809037227 */ /* 0x000fe200078e00ff */
[----:B------:R-:W-:-:S03]  /*7100*/  IABS R4, R6 ;  /* 0x0000000600047213 */ /* 0x000fc60000000000 */
[----:B------:R-:W-:Y:S01]  /*7110*/  @!P3 IMAD.IADD R198, R198, 0x1, -R5 ;  /* 0x00000001c6c6b824 */ /* 0x000fe200078e0a05 */
[----:B------:R-:W-:Y:S01]  /*7120*/  ISETP.GE.AND P3, PT, R6, RZ, PT ;  /* 0x000000ff0600720c */ /* 0x000fe20003f66270 */
[----:B------:R-:W-:Y:S02]  /*7130*/  IMAD.MOV R3, RZ, RZ, -R3 ;  /* 0x000000ffff037224 */ /* 0x000fe400078e0a03 */
[--C-:B------:R-:W-:Y:S01]  /*7140*/  @!P2 IMAD.IADD R195, R195, 0x1, -R5.reuse ;  /* 0x00000001c3c3a824 */ /* 0x100fe200078e0a05 */
[----:B------:R-:W-:Y:S01]  /*7150*/  ISETP.GE.AND P2, PT, R7, RZ, PT ;  /* 0x000000ff0700720c */ /* 0x000fe20003f46270 */
[----:B------:R-:W-:Y:S01]  /*7160*/  @!P6 IMAD.IADD R199, R199, 0x1, -R5 ;  /* 0x00000001c7c7e824 */ /* 0x000fe200078e0a05 */
[C---:B------:R-:W-:Y:S01]  /*7170*/  ISETP.GT.U32.AND P6, PT, R5.reuse, R198, PT ;  /* 0x000000c60500720c */ /* 0x040fe20003fc4070 */
[----:B------:R-:W-:Y:S02]  /*7180*/  IMAD R200, R5, R3, R200 ;  /* 0x0000000305c87224 */ /* 0x000fe400078e02c8 */
[----:B------:R-:W-:-:S04]  /*7190*/  IMAD.HI.U32 R3, R9, R4, RZ ;  /* 0x0000000409037227 */ /* 0x000fc800078e00ff */
[----:B------:R-:W-:Y:S01]  /*71a0*/  @!P0 IMAD.IADD R197, R197, 0x1, -R5 ;  /* 0x00000001c5c58824 */ /* 0x000fe200078e0a05 */
[----:B------:R-:W-:Y:S01]  /*71b0*/  ISETP.GE.AND P0, PT, R13, RZ, PT ;  /* 0x000000ff0d00720c */ /* 0x000fe20003f06270 */
[----:B------:R-:W-:Y:S02]  /*71c0*/  IMAD.MOV R3, RZ, RZ, -R3 ;  /* 0x000000ffff037224 */ /* 0x000fe400078e0a03 */
[----:B------:R-:W-:Y:S01]  /*71d0*/  @!P4 IMAD.MOV R197, RZ, RZ, -R197 ;  /* 0x000000ffffc5c224 */ /* 0x000fe200078e0ac5 */
[C---:B------:R-:W-:Y:S01]  /*71e0*/  ISETP.GT.U32.AND P4, PT, R5.reuse, R200, PT ;  /* 0x000000c80500720c */ /* 0x040fe20003f84070 */
[C---:B------:R-:W-:Y:S02]  /*71f0*/  IMAD R201, R5.reuse, R3, R4 ;  /* 0x0000000305c97224 */ /* 0x040fe400078e0204 */
[----:B------:R-:W-:Y:S01]  /*7200*/  @!P2 IMAD.MOV R196, RZ, RZ, -R196 ;  /* 0x000000ffffc4a224 */ /* 0x000fe200078e0ac4 */
[C---:B------:R-:W-:Y:S01]  /*7210*/  ISETP.GT.U32.AND P2, PT, R5.reuse, R199, PT ;  /* 0x000000c70500720c */ /* 0x040fe20003f44070 */
[----:B------:R-:W-:Y:S01]  /*7220*/  @!P6 IMAD.IADD R198, R198, 0x1, -R5 ;  /* 0x00000001c6c6e824 */ /* 0x000fe200078e0a05 */
[----:B------:R-:W-:Y:S01]  /*7230*/  ISETP.GT.U32.AND P6, PT, R5, R201, PT ;  /* 0x000000c90500720c */ /* 0x000fe20003fc4070 */
[----:B------:R-:W-:-:S02]  /*7240*/  VIADD R6, R0, 0x8b ;  /* 0x0000008b00067836 */ /* 0x000fc40000000000 */
[C---:B------:R-:W-:Y:S02]  /*7250*/  VIADD R7, R0.reuse, 0x8c ;  /* 0x0000008c00077836 */ /* 0x040fe40000000000 */
[----:B------:R-:W-:Y:S01]  /*7260*/  @!P1 IMAD.MOV R195, RZ, RZ, -R195 ;  /* 0x000000ffffc39224 */ /* 0x000fe200078e0ac3 */
[----:B------:R-:W-:Y:S01]  /*7270*/  IABS R202, R6 ;  /* 0x0000000600ca7213 */ /* 0x000fe20000000000 */
[----:B------:R-:W-:Y:S01]  /*7280*/  VIADD R10, R0, 0x8d ;  /* 0x0000008d000a7836 */ /* 0x000fe20000000000 */
[----:B------:R-:W-:Y:S01]  /*7290*/  ISETP.GE.AND P1, PT, R11, RZ, PT ;  /* 0x000000ff0b00720c */ /* 0x000fe20003f26270 */
[--C-:B------:R-:W-:Y:S01]  /*72a0*/  @!P4 IMAD.IADD R200, R200, 0x1, -R5.reuse ;  /* 0x00000001c8c8c824 */ /* 0x100fe200078e0a05 */
[----:B------:R-:W-:Y:S01]  /*72b0*/  IABS R8, R7 ;  /* 0x0000000700087213 */ /* 0x000fe20000000000 */
[----:B------:R-:W-:Y:S01]  /*72c0*/  IMAD.HI.U32 R3, R9, R202, RZ ;  /* 0x000000ca09037227 */ /* 0x000fe200078e00ff */
[----:B------:R-:W-:Y:S02]  /*72d0*/  IABS R204, R10 ;  /* 0x0000000a00cc7213 */ /* 0x000fe40000000000 */
[----:B------:R-:W-:Y:S01]  /*72e0*/  ISETP.GE.AND P4, PT, R7, RZ, PT ;  /* 0x000000ff0700720c */ /* 0x000fe20003f86270 */
[--C-:B------:R-:W-:Y:S01]  /*72f0*/  @!P2 IMAD.IADD R199, R199, 0x1, -R5.reuse ;  /* 0x00000001c7c7a824 */ /* 0x100fe200078e0a05 */
[----:B------:R-:W-:Y:S01]  /*7300*/  ISETP.GE.AND P2, PT, R6, RZ, PT ;  /* 0x000000ff0600720c */ /* 0x000fe20003f46270 */
[----:B------:R-:W-:-:S02]  /*7310*/  @!P6 IMAD.IADD R201, R201, 0x1, -R5 ;  /* 0x00000001c9c9e824 */ /* 0x000fc400078e0a05 */
[----:B------:R-:W-:Y:S01]  /*7320*/  @!P5 IMAD.MOV R198, RZ, RZ, -R198 ;  /* 0x000000ffffc6d224 */ /* 0x000fe200078e0ac6 */
[----:B------:R-:W-:Y:S01]  /*7330*/  ISETP.GT.U32.AND P5, PT, R5, R200, PT ;  /* 0x000000c80500720c */ /* 0x000fe20003fa4070 */
[----:B------:R-:W-:Y:S01]  /*7340*/  IMAD.HI.U32 R4, R9, R8, RZ ;  /* 0x0000000809047227 */ /* 0x000fe200078e00ff */
[----:B------:R-:W-:-:S03]  /*7350*/  ISETP.GT.U32.AND P6, PT, R5, R201, PT ;  /* 0x000000c90500720c */ /* 0x000fc60003fc4070 */
[----:B------:R-:W-:Y:S02]  /*7360*/  IMAD.MOV R6, RZ, RZ, -R3 ;  /* 0x000000ffff067224 */ /* 0x000fe400078e0a03 */
        /* <DEDUP_REMOVED lines=8> */
[--C-:B------:R-:W-:Y:S01]  /*73f0*/  @!P5 IMAD.IADD R200, R200, 0x1, -R5.reuse ;  /* 0x00000001c8c8d824 */ /* 0x100fe200078e0a05 */
[----:B------:R-:W-:Y:S01]  /*7400*/  ISETP.GT.U32.AND P5, PT, R5, R203, PT ;  /* 0x000000cb0500720c */ /* 0x000fe20003fa4070 */
[--C-:B------:R-:W-:Y:S01]  /*7410*/  @!P6 IMAD.IADD R201, R201, 0x1, -R5.reuse ;  /* 0x00000001c9c9e824 */ /* 0x100fe200078e0a05 */
[----:B------:R-:W-:Y:S01]  /*7420*/  ISETP.GT.U32.AND P6, PT, R5, R204, PT ;  /* 0x000000cc0500720c */ /* 0x000fe20003fc4070 */
[C---:B------:R-:W-:Y:S02]  /*7430*/  VIADD R7, R0.reuse, 0x8e ;  /* 0x0000008e00077836 */ /* 0x040fe40000000000 */
[C---:B------:R-:W-:Y:S02]  /*7440*/  VIADD R11, R0.reuse, 0x8f ;  /* 0x0000008f000b7836 */ /* 0x040fe40000000000 */
[----:B------:R-:W-:Y:S01]  /*7450*/  VIADD R13, R0, 0x90 ;  /* 0x00000090000d7836 */ /* 0x000fe20000000000 */
[----:B------:R-:W-:Y:S01]  /*7460*/  IABS R6, R7 ;  /* 0x0000000700067213 */ /* 0x000fe20000000000 */
[----:B------:R-:W-:Y:S01]  /*7470*/  @!P1 IMAD.IADD R202, R202, 0x1, -R5 ;  /* 0x00000001caca9824 */ /* 0x000fe200078e0a05 */
[----:B------:R-:W-:Y:S01]  /*7480*/  IABS R206, R11 ;  /* 0x0000000b00ce7213 */ /* 0x000fe20000000000 */
[----:B------:R-:W-:Y:S01]  /*7490*/  @!P3 IMAD.MOV R201, RZ, RZ, -R201 ;  /* 0x000000ffffc9b224 */ /* 0x000fe200078e0ac9 */
        /* <DEDUP_REMOVED lines=8> */
[----:B------:R-:W-:-:S04]  /*7520*/  IMAD.HI.U32 R4, R9, R206, RZ ;  /* 0x000000ce09047227 */ /* 0x000fc800078e00ff */
[----:B------:R-:W-:Y:S02]  /*7530*/  IMAD.MOV R3, RZ, RZ, -R3 ;  /* 0x000000ffff037224 */ /* 0x000fe400078e0a03 */
[----:B------:R-:W-:Y:S02]  /*7540*/  IMAD.MOV R4, RZ, RZ, -R4 ;  /* 0x000000ffff047224 */ /* 0x000fe400078e0a04 */
[C---:B------:R-:W-:Y:S02]  /*7550*/  IMAD R205, R5.reuse, R3, R6 ;  /* 0x0000000305cd7224 */ /* 0x040fe400078e0206 */
[C---:B------:R-:W-:Y:S02]  /*7560*/  IMAD R206, R5.reuse, R4, R206 ;  /* 0x0000000405ce7224 */ /* 0x040fe400078e02ce */
[--C-:B------:R-:W-:Y:S01]  /*7570*/  @!P5 IMAD.IADD R202, R202, 0x1, -R5.reuse ;  /* 0x00000001cacad824 */ /* 0x100fe200078e0a05 */
[----:B------:R-:W-:Y:S01]  /*7580*/  ISETP.GT.U32.AND P5, PT, R5, R205, PT ;  /* 0x000000cd0500720c */ /* 0x000fe20003fa4070 */
[----:B------:R-:W-:Y:S01]  /*7590*/  @!P6 IMAD.IADD R203, R203, 0x1, -R5 ;  /* 0x00000001cbcbe824 */ /* 0x000fe200078e0a05 */
[----:B------:R-:W-:Y:S01]  /*75a0*/  ISETP.GT.U32.AND P6, PT, R5, R206, PT ;  /* 0x000000ce0500720c */ /* 0x000fe20003fc4070 */
[----:B------:R-:W-:-:S04]  /*75b0*/  IMAD.HI.U32 R4, R9, R208, RZ ;  /* 0x000000d009047227 */ /* 0x000fc800078e00ff */
[----:B------:R-:W-:Y:S02]  /*75c0*/  VIADD R7, R0, 0x92 ;  /* 0x0000009200077836 */ /* 0x000fe40000000000 */
[----:B------:R-:W-:Y:S02]  /*75d0*/  IMAD.MOV R4, RZ, RZ, -R4 ;  /* 0x000000ffff047224 */ /* 0x000fe400078e0a04 */
[----:B------:R-:W-:Y:S01]  /*75e0*/  IMAD.HI.U32 R3, R9, R8, RZ ;  /* 0x0000000809037227 */ /* 0x000fe200078e00ff */
[----:B------:R-:W-:-:S03]  /*75f0*/  IABS R6, R7 ;  /* 0x0000000700067213 */ /* 0x000fc60000000000 */
[----:B------:R-:W-:Y:S02]  /*7600*/  IMAD R208, R5, R4, R208 ;  /* 0x0000000405d07224 */ /* 0x000fe400078e02d0 */
[--C-:B------:R-:W-:Y:S02]  /*7610*/  @!P5 IMAD.IADD R205, R205, 0x1, -R5.reuse ;  /* 0x00000001cdcdd824 */ /* 0x100fe400078e0a05 */
[----:B------:R-:W-:Y:S02]  /*7620*/  @!P6 IMAD.IADD R206, R206, 0x1, -R5 ;  /* 0x00000001cecee824 */ /* 0x000fe400078e0a05 */
[----:B------:R-:W-:Y:S01]  /*7630*/  @!P2 IMAD.MOV R202, RZ, RZ, -R202 ;  /* 0x000000ffffcaa224 */ /* 0x000fe200078e0aca */
[C---:B------:R-:W-:Y:S01]  /*7640*/  ISETP.GT.U32.AND P2, PT, R5.reuse, R205, PT ;  /* 0x000000cd0500720c */ /* 0x040fe20003f44070 */
[----:B------:R-:W-:Y:S01]  /*7650*/  @!P4 IMAD.MOV R203, RZ, RZ, -R203 ;  /* 0x000000ffffcbc224 */ /* 0x000fe200078e0acb */
[C---:B------:R-:W-:Y:S01]  /*7660*/  ISETP.GT.U32.AND P4, PT, R5.reuse, R208, PT ;  /* 0x000000d00500720c */ /* 0x040fe20003f84070 */
[----:B------:R-:W-:Y:S01]  /*7670*/  IMAD.MOV R3, RZ, RZ, -R3 ;  /* 0x000000ffff037224 */ /* 0x000fe200078e0a03 */
[----:B------:R-:W-:Y:S01]  /*7680*/  ISETP.GT.U32.AND P6, PT, R5, R206, PT ;  /* 0x000000ce0500720c */ /* 0x000fe20003fc4070 */
[----:B------:R-:W-:-:S02]  /*7690*/  IMAD.MOV.U32 R4, RZ, RZ, R6 ;  /* 0x000000ffff047224 */ /* 0x000fc400078e0006 */
[----:B------:R-:W-:Y:S01]  /*76a0*/  IMAD R207, R5, R3, R8 ;  /* 0x0000000305cf7224 */ /* 0x000fe200078e0208 */
[----:B------:R-:W-:Y:S01]  /*76b0*/  IADD3 R8, PT, PT, R0, 0x93, RZ ;  /* 0x0000009300087810 */ /* 0x000fe20007ffe0ff */
[----:B------:R-:W-:-:S03]  /*76c0*/  IMAD.HI.U32 R3, R9, R4, RZ ;  /* 0x0000000409037227 */ /* 0x000fc600078e00ff */
[----:B------:R-:W-:Y:S01]  /*76d0*/  ISETP.GT.U32.AND P5, PT, R5, R207, PT ;  /* 0x000000cf0500720c */ /* 0x000fe20003fa4070 */
[----:B------:R-:W-:Y:S01]  /*76e0*/  IMAD.MOV R3, RZ, RZ, -R3 ;  /* 0x000000ffff037224 */ /* 0x000fe200078e0a03 */
[----:B------:R-:W-:Y:S01]  /*76f0*/  IABS R210, R8 ;  /* 0x0000000800d27213 */ /* 0x000fe20000000000 */
[--C-:B------:R-:W-:Y:S01]  /*7700*/  @!P2 IMAD.IADD R205, R205, 0x1, -R5.reuse ;  /* 0x00000001cdcda824 */ /* 0x100fe200078e0a05 */
[----:B------:R-:W-:Y:S01]  /*7710*/  ISETP.GE.AND P2, PT, R14, RZ, PT ;  /* 0x000000ff0e00720c */ /* 0x000fe20003f46270 */
[----:B------:R-:W-:Y:S02]  /*7720*/  IMAD R209, R5, R3, R4 ;  /* 0x0000000305d17224 */ /* 0x000fe400078e0204 */
[--C-:B------:R-:W-:Y:S01]  /*7730*/  @!P4 IMAD.IADD R208, R208, 0x1, -R5.reuse ;  /* 0x00000001d0d0c824 */ /* 0x100fe200078e0a05 */
[----:B------:R-:W-:Y:S01]  /*7740*/  ISETP.GE.AND P4, PT, R7, RZ, PT ;  /* 0x000000ff0700720c */ /* 0x000fe20003f86270 */
[----:B------:R-:W-:Y:S01]  /*7750*/  @!P6 IMAD.IADD R206, R206, 0x1, -R5 ;  /* 0x00000001cecee824 */ /* 0x000fe200078e0a05 */
[C---:B------:R-:W-:Y:S01]  /*7760*/  ISETP.GT.U32.AND P6, PT, R5.reuse, R209, PT ;  /* 0x000000d10500720c */ /* 0x040fe20003fc4070 */
[----:B------:R-:W-:Y:S01]  /*7770*/  @!P3 IMAD.MOV R205, RZ, RZ, -R205 ;  /* 0x000000ffffcdb224 */ /* 0x000fe200078e0acd */
[----:B------:R-:W-:Y:S01]  /*7780*/  ISETP.GT.U32.AND P3, PT, R5, R208, PT ;  /* 0x000000d00500720c */ /* 0x000fe20003f64070 */
[----:B------:R-:W-:-:S04]  /*7790*/  IMAD.HI.U32 R3, R9, R210, RZ ;  /* 0x000000d209037227 */ /* 0x000fc800078e00ff */
[----:B------:R-:W-:Y:S01]  /*77a0*/  @!P0 IMAD.MOV R200, RZ, RZ, -R200 ;  /* 0x000000ffffc88224 */ /* 0x000fe200078e0ac8 */
[----:B------:R-:W-:Y:S01]  /*77b0*/  ISETP.GT.U32.AND P0, PT, R5, R204, PT ;  /* 0x000000cc0500720c */ /* 0x000fe20003f04070 */
[----:B------:R-:W-:Y:S02]  /*77c0*/  IMAD.MOV R3, RZ, RZ, -R3 ;  /* 0x000000ffff037224 */ /* 0x000fe400078e0a03 */
[--C-:B------:R-:W-:Y:S02]  /*77d0*/  @!P5 IMAD.IADD R207, R207, 0x1, -R5.reuse ;  /* 0x00000001cfcfd824 */ /* 0x100fe400078e0a05 */
[----:B------:R-:W-:Y:S02]  /*77e0*/  IMAD R210, R5, R3, R210 ;  /* 0x0000000305d27224 */ /* 0x000fe400078e02d2 */
[--C-:B------:R-:W-:Y:S01]  /*77f0*/  @!P6 IMAD.IADD R209, R209, 0x1, -R5.reuse ;  /* 0x00000001d1d1e824 */ /* 0x100fe200078e0a05 */
[C---:B------:R-:W-:Y:S01]  /*7800*/  ISETP.GT.U32.AND P5, PT, R5.reuse, R207, PT ;  /* 0x000000cf0500720c */ /* 0x040fe20003fa4070 */
[--C-:B------:R-:W-:Y:S01]  /*7810*/  @!P3 IMAD.IADD R208, R208, 0x1, -R5.reuse ;  /* 0x00000001d0d0b824 */ /* 0x100fe200078e0a05 */
[C---:B------:R-:W-:Y:S01]  /*7820*/  ISETP.GT.U32.AND P3, PT, R5.reuse, R210, PT ;  /* 0x000000d20500720c */ /* 0x040fe20003f64070 */
[----:B------:R-:W-:Y:S01]  /*7830*/  VIADD R7, R0, 0x96 ;  /* 0x0000009600077836 */ /* 0x000fe20000000000 */
[----:B------:R-:W-:Y:S01]  /*7840*/  ISETP.GT.U32.AND P6, PT, R5, R209, PT ;  /* 0x000000d10500720c */ /* 0x000fe20003fc4070 */
[----:B------:R-:W-:Y:S01]  /*7850*/  @!P0 IMAD.IADD R204, R204, 0x1, -R5 ;  /* 0x00000001cccc8824 */ /* 0x000fe200078e0a05 */
[----:B------:R-:W-:Y:S01]  /*7860*/  ISETP.GE.AND P0, PT, R11, RZ, PT ;  /* 0x000000ff0b00720c */ /* 0x000fe20003f06270 */
[----:B------:R-:W-:-:S02]  /*7870*/  VIADD R3, R0, 0x94 ;  /* 0x0000009400037836 */ /* 0x000fc40000000000 */
[----:B------:R-:W-:Y:S01]  /*7880*/  @!P1 IMAD.MOV R204, RZ, RZ, -R204 ;  /* 0x000000ffffcc9224 */ /* 0x000fe200078e0acc */
[----:B------:R-:W-:Y:S01]  /*7890*/  ISETP.GE.AND P1, PT, R13, RZ, PT ;  /* 0x000000ff0d00720c */ /* 0x000fe20003f26270 */
[----:B------:R-:W-:Y:S01]  /*78a0*/  @!P2 IMAD.MOV R208, RZ, RZ, -R208 ;  /* 0x000000ffffd0a224 */ /* 0x000fe200078e0ad0 */
[----:B------:R-:W-:Y:S01]  /*78b0*/  ISETP.GE.AND P2, PT, R7, RZ, PT ;  /* 0x000000ff0700720c */ /* 0x000fe20003f46270 */
[--C-:B------:R-:W-:Y:S01]  /*78c0*/  @!P5 IMAD.IADD R207, R207, 0x1, -R5.reuse ;  /* 0x00000001cfcfd824 */ /* 0x100fe200078e0a05 */
[----:B------:R-:W-:Y:S01]  /*78d0*/  ISETP.GE.AND P5, PT, R8, RZ, PT ;  /* 0x000000ff0800720c */ /* 0x000fe20003fa6270 */
[----:B------:R-:W-:Y:S01]  /*78e0*/  VIADD R8, R0, 0x97 ;  /* 0x0000009700087836 */ /* 0x000fe20000000000 */
[----:B------:R-:W-:Y:S01]  /*78f0*/  IABS R6, R3 ;  /* 0x0000000300067213 */ /* 0x000fe20000000000 */
[--C-:B------:R-:W-:Y:S01]  /*7900*/  @!P3 IMAD.IADD R210, R210, 0x1, -R5.reuse ;  /* 0x00000001d2d2b824 */ /* 0x100fe200078e0a05 */
[----:B------:R-:W-:Y:S01]  /*7910*/  IABS R7, R7 ;  /* 0x0000000700077213 */ /* 0x000fe20000000000 */
[----:B------:R-:W-:Y:S01]  /*7920*/  VIADD R4, R0, 0x95 ;  /* 0x0000009500047836 */ /* 0x000fe20000000000 */
[----:B------:R-:W-:Y:S01]  /*7930*/  IABS R214, R8 ;  /* 0x0000000800d67213 */ /* 0x000fe20000000000 */
[----:B------:R-:W-:Y:S01]  /*7940*/  @!P0 IMAD.MOV R206, RZ, RZ, -R206 ;  /* 0x000000ffffce8224 */ /* 0x000fe200078e0ace */
[----:B------:R-:W-:Y:S01]  /*7950*/  ISETP.GE.AND P0, PT, R3, RZ, PT ;  /* 0x000000ff0300720c */ /* 0x000fe20003f06270 */
[----:B------:R-:W-:Y:S01]  /*7960*/  @!P6 IMAD.IADD R209, R209, 0x1, -R5 ;  /* 0x00000001d1d1e824 */ /* 0x000fe200078e0a05 */
[----:B------:R-:W-:Y:S01]  /*7970*/  ISETP.GE.AND P6, PT, R8, RZ, PT ;  /* 0x000000ff0800720c */ /* 0x000fe20003fc6270 */
[----:B------:R-:W-:Y:S01]  /*7980*/  IMAD.HI.U32 R3, R9, R6, RZ ;  /* 0x0000000609037227 */ /* 0x000fe200078e00ff */
[----:B------:R-:W-:-:S02]  /*7990*/  ISETP.GT.U32.AND P3, PT, R5, R210, PT ;  /* 0x000000d20500720c */ /* 0x000fc40003f64070 */
[----:B------:R-:W-:Y:S01]  /*79a0*/  IABS R212, R4 ;  /* 0x0000000400d47213 */ /* 0x000fe20000000000 */
[----:B------:R-:W-:Y:S02]  /*79b0*/  IMAD.MOV.U32 R8, RZ, RZ, R7 ;  /* 0x000000ffff087224 */ /* 0x000fe400078e0007 */
[----:B------:R-:W-:Y:S01]  /*79c0*/  @!P1 IMAD.MOV R207, RZ, RZ, -R207 ;  /* 0x000000ffffcf9224 */ /* 0x000fe200078e0acf */
[----:B------:R-:W-:Y:S01]  /*79d0*/  ISETP.GE.AND P1, PT, R4, RZ, PT ;  /* 0x000000ff0400720c */ /* 0x000fe20003f26270 */
[----:B------:R-:W-:Y:S02]  /*79e0*/  IMAD.MOV R211, RZ, RZ, -R3 ;  /* 0x000000ffffd37224 */ /* 0x000fe400078e0a03 */
[----:B------:R-:W-:-:S04]  /*79f0*/  IMAD.HI.U32 R4, R9, R8, RZ ;  /* 0x0000000809047227 */ /* 0x000fc800078e00ff */
[C---:B------:R-:W-:Y:S02]  /*7a00*/  IMAD R211, R5.reuse, R211, R6 ;  /* 0x000000d305d37224 */ /* 0x040fe400078e0206 */
[----:B------:R-:W-:Y:S02]  /*7a10*/  IMAD.MOV R4, RZ, RZ, -R4 ;  /* 0x000000ffff047224 */ /* 0x000fe400078e0a04 */
[----:B------:R-:W-:Y:S01]  /*7a20*/  @!P4 IMAD.MOV R209, RZ, RZ, -R209 ;  /* 0x000000ffffd1c224 */ /* 0x000fe200078e0ad1 */
[C---:B------:R-:W-:Y:S01]  /*7a30*/  ISETP.GT.U32.AND P4, PT, R5.reuse, R211, PT ;  /* 0x000000d30500720c */ /* 0x040fe20003f84070 */
[----:B------:R-:W-:Y:S02]  /*7a40*/  @!P3 IMAD.IADD R210, R210, 0x1, -R5 ;  /* 0x00000001d2d2b824 */ /* 0x000fe400078e0a05 */
[----:B------:R-:W-:Y:S02]  /*7a50*/  IMAD R213, R5, R4, R8 ;  /* 0x0000000405d57224 */ /* 0x000fe400078e0208 */
[----:B------:R-:W-:-:S02]  /*7a60*/  @!P5 IMAD.MOV R210, RZ, RZ, -R210 ;  /* 0x000000ffffd2d224 */ /* 0x000fc400078e0ad2 */
[----:B------:R-:W-:Y:S01]  /*7a70*/  IMAD.HI.U32 R3, R9, R212, RZ ;  /* 0x000000d409037227 */ /* 0x000fe200078e00ff */
[----:B------:R-:W-:-:S03]  /*7a80*/  ISETP.GT.U32.AND P5, PT, R5, R213, PT ;  /* 0x000000d50500720c */ /* 0x000fc60003fa4070 */
[----:B------:R-:W-:Y:S02]  /*7a90*/  IMAD.MOV R6, RZ, RZ, -R3 ;  /* 0x000000ffff067224 */ /* 0x000fe400078e0a03 */
[----:B------:R-:W-:Y:S02]  /*7aa0*/  VIADD R10, R0, 0x99 ;  /* 0x00000099000a7836 */ /* 0x000fe40000000000 */
[----:B------:R-:W-:Y:S02]  /*7ab0*/  IMAD R212, R5, R6, R212 ;  /* 0x0000000605d47224 */ /* 0x000fe400078e02d4 */
[--C-:B------:R-:W-:Y:S01]  /*7ac0*/  @!P4 IMAD.IADD R211, R211, 0x1, -R5.reuse ;  /* 0x00000001d3d3c824 */ /* 0x100fe200078e0a05 */
[----:B------:R-:W-:Y:S01]  /*7ad0*/  IABS R216, R10 ;  /* 0x0000000a00d87213 */ /* 0x000fe20000000000 */
[----:B------:R-:W-:Y:S01]  /*7ae0*/  IMAD.HI.U32 R3, R9, R214, RZ ;  /* 0x000000d609037227 */ /* 0x000fe200078e00ff */
[C---:B------:R-:W-:Y:S02]  /*7af0*/  ISETP.GT.U32.AND P3, PT, R5.reuse, R212, PT ;  /* 0x000000d40500720c */ /* 0x040fe40003f64070 */
[----:B------:R-:W-:Y:S01]  /*7b00*/  ISETP.GT.U32.AND P4, PT, R5, R211, PT ;  /* 0x000000d30500720c */ /* 0x000fe20003f84070 */
[----:B------:R-:W-:-:S02]  /*7b10*/  @!P5 IMAD.IADD R213, R213, 0x1, -R5 ;  /* 0x00000001d5d5d824 */ /* 0x000fc400078e0a05 */
[----:B------:R-:W-:Y:S02]  /*7b20*/  IMAD.MOV R3, RZ, RZ, -R3 ;  /* 0x000000ffff037224 */ /* 0x000fe400078e0a03 */
[----:B------:R-:W-:Y:S01]  /*7b30*/  VIADD R8, R0, 0x98 ;  /* 0x0000009800087836 */ /* 0x000fe20000000000 */
[----:B------:R-:W-:Y:S01]  /*7b40*/  ISETP.GT.U32.AND P5, PT, R5, R213, PT ;  /* 0x000000d50500720c */ /* 0x000fe20003fa4070 */
[----:B------:R-:W-:-:S03]  /*7b50*/  IMAD.HI.U32 R4, R9, R216, RZ ;  /* 0x000000d809047227 */ /* 0x000fc600078e00ff */
[----:B------:R-:W-:Y:S01]  /*7b60*/  IABS R6, R8 ;  /* 0x0000000800067213 */ /* 0x000fe20000000000 */
[----:B------:R-:W-:Y:S02]  /*7b70*/  IMAD R214, R5, R3, R214 ;  /* 0x0000000305d67224 */ /* 0x000fe400078e02d6 */
[----:B------:R-:W-:Y:S02]  /*7b80*/  IMAD.MOV R4, RZ, RZ, -R4 ;  /* 0x000000ffff047224 */ /* 0x000fe400078e0a04 */
[--C-:B------:R-:W-:Y:S02]  /*7b90*/  @!P3 IMAD.IADD R212, R212, 0x1, -R5.reuse ;  /* 0x00000001d4d4b824 */ /* 0x100fe400078e0a05 */
[----:B------:R-:W-:Y:S01]  /*7ba0*/  @!P4 IMAD.IADD R211, R211, 0x1, -R5 ;  /* 0x00000001d3d3c824 */ /* 0x000fe200078e0a05 */
[C---:B------:R-:W-:Y:S01]  /*7bb0*/  ISETP.GT.U32.AND P4, PT, R5.reuse, R214, PT ;  /* 0x000000d60500720c */ /* 0x040fe20003f84070 */
[C---:B------:R-:W-:Y:S01]  /*7bc0*/  IMAD R216, R5.reuse, R4, R216 ;  /* 0x0000000405d87224 */ /* 0x040fe200078e02d8 */
[----:B------:R-:W-:Y:S01]  /*7bd0*/  ISETP.GT.U32.AND P3, PT, R5, R212, PT ;  /* 0x000000d40500720c */ /* 0x000fe20003f64070 */
[----:B------:R-:W-:-:S02]  /*7be0*/  VIADD R11, R0, 0x9a ;  /* 0x0000009a000b7836 */ /* 0x000fc40000000000 */
[----:B------:R-:W-:-:S03]  /*7bf0*/  IMAD.HI.U32 R3, R9, R6, RZ ;  /* 0x0000000609037227 */ /* 0x000fc600078e00ff */
[----:B------:R-:W-:Y:S01]  /*7c00*/  IABS R7, R11 ;  /* 0x0000000b00077213 */ /* 0x000fe20000000000 */
[----:B------:R-:W-:Y:S01]  /*7c10*/  @!P5 IMAD.IADD R213, R213, 0x1, -R5 ;  /* 0x00000001d5d5d824 */ /* 0x000fe200078e0a05 */
[C---:B------:R-:W-:Y:S01]  /*7c20*/  ISETP.GT.U32.AND P5, PT, R5.reuse, R216, PT ;  /* 0x000000d80500720c */ /* 0x040fe20003fa4070 */
[----:B------:R-:W-:Y:S02]  /*7c30*/  IMAD.MOV R3, RZ, RZ, -R3 ;  /* 0x000000ffff037224 */ /* 0x000fe400078e0a03 */
[C---:B------:R-:W-:Y:S02]  /*7c40*/  VIADD R13, R0.reuse, 0x9b ;  /* 0x0000009b000d7836 */ /* 0x040fe40000000000 */
[----:B------:R-:W-:Y:S02]  /*7c50*/  IMAD R215, R5, R3, R6 ;  /* 0x0000000305d77224 */ /* 0x000fe400078e0206 */
[----:B------:R-:W-:Y:S01]  /*7c60*/  IMAD.MOV.U32 R6, RZ, RZ, R7 ;  /* 0x000000ffff067224 */ /* 0x000fe200078e0007 */
[----:B------:R-:W-:Y:S01]  /*7c70*/  IABS R218, R13 ;  /* 0x0000000d00da7213 */ /* 0x000fe20000000000 */
[----:B------:R-:W-:-:S02]  /*7c80*/  VIADD R7, R0, 0x9c ;  /* 0x0000009c00077836 */ /* 0x000fc40000000000 */
[----:B------:R-:W-:Y:S01]  /*7c90*/  @!P4 IMAD.IADD R214, R214, 0x1, -R5 ;  /* 0x00000001d6d6c824 */ /* 0x000fe200078e0a05 */
[----:B------:R-:W-:Y:S01]  /*7ca0*/  ISETP.GE.AND P4, PT, R8, RZ, PT ;  /* 0x000000ff0800720c */ /* 0x000fe20003f86270 */
[----:B------:R-:W-:Y:S01]  /*7cb0*/  IMAD.HI.U32 R3, R9, R6, RZ ;  /* 0x0000000609037227 */ /* 0x000fe200078e00ff */
[----:B------:R-:W-:-:S03]  /*7cc0*/  IABS R8, R7 ;  /* 0x0000000700087213 */ /* 0x000fc60000000000 */
[----:B------:R-:W-:Y:S01]  /*7cd0*/  @!P3 IMAD.IADD R212, R212, 0x1, -R5 ;  /* 0x00000001d4d4b824 */ /* 0x000fe200078e0a05 */
[C---:B------:R-:W-:Y:S01]  /*7ce0*/  ISETP.GT.U32.AND P3, PT, R5.reuse, R215, PT ;  /* 0x000000d70500720c */ /* 0x040fe20003f64070 */
[----:B------:R-:W-:Y:S01]  /*7cf0*/  @!P0 IMAD.MOV R211, RZ, RZ, -R211 ;  /* 0x000000ffffd38224 */ /* 0x000fe200078e0ad3 */
[----:B------:R-:W-:Y:S01]  /*7d00*/  ISETP.GT.U32.AND P0, PT, R5, R214, PT ;  /* 0x000000d60500720c */ /* 0x000fe20003f04070 */
[----:B------:R-:W-:Y:S02]  /*7d10*/  @!P5 IMAD.IADD R216, R216, 0x1, -R5 ;  /* 0x00000001d8d8d824 */ /* 0x000fe400078e0a05 */
[----:B------:R-:W-:Y:S02]  /*7d20*/  IMAD.MOV R3, RZ, RZ, -R3 ;  /* 0x000000ffff037224 */ /* 0x000fe400078e0a03 */
[----:B------:R-:W-:Y:S01]  /*7d30*/  IMAD.HI.U32 R4, R9, R218, RZ ;  /* 0x000000da09047227 */ /* 0x000fe200078e00ff */
[----:B------:R-:W-:-:S03]  /*7d40*/  ISETP.GT.U32.AND P5, PT, R5, R216, PT ;  /* 0x000000d80500720c */ /* 0x000fc60003fa4070 */
[----:B------:R-:W-:Y:S02]  /*7d50*/  IMAD R217, R5, R3, R6 ;  /* 0x0000000305d97224 */ /* 0x000fe400078e0206 */
[----:B------:R-:W-:-:S04]  /*7d60*/  IMAD.HI.U32 R3, R9, R8, RZ ;  /* 0x0000000809037227 */ /* 0x000fc800078e00ff */
[----:B------:R-:W-:Y:S02]  /*7d70*/  IMAD.MOV R4, RZ, RZ, -R4 ;  /* 0x000000ffff047224 */ /* 0x000fe400078e0a04 */
[----:B------:R-:W-:Y:S02]  /*7d80*/  IMAD.MOV R3, RZ, RZ, -R3 ;  /* 0x000000ffff037224 */ /* 0x000fe400078e0a03 */
[--C-:B------:R-:W-:Y:S01]  /*7d90*/  @!P3 IMAD.IADD R215, R215, 0x1, -R5.reuse ;  /* 0x00000001d7d7b824 */ /* 0x100fe200078e0a05 */
[----:B------:R-:W-:Y:S01]  /*7da0*/  ISETP.GE.AND P3, PT, R10, RZ, PT ;  /* 0x000000ff0a00720c */ /* 0x000fe20003f66270 */
[C---:B------:R-:W-:Y:S01]  /*7db0*/  IMAD R218, R5.reuse, R4, R218 ;  /* 0x0000000405da7224 */ /* 0x040fe200078e02da */
[----:B------:R-:W-:Y:S01]  /*7dc0*/  IADD3 R10, PT, PT, R0, 0x9d, RZ ;  /* 0x0000009d000a7810 */ /* 0x000fe20007ffe0ff */
[--C-:B------:R-:W-:Y:S01]  /*7dd0*/  @!P0 IMAD.IADD R214, R214, 0x1, -R5.reuse ;  /* 0x00000001d6d68824 */ /* 0x100fe200078e0a05 */
[C---:B------:R-:W-:Y:S01]  /*7de0*/  ISETP.GT.U32.AND P0, PT, R5.reuse, R217, PT ;  /* 0x000000d90500720c */ /* 0x040fe20003f04070 */
[C---:B------:R-:W-:Y:S01]  /*7df0*/  IMAD R219, R5.reuse, R3, R8 ;  /* 0x0000000305db7224 */ /* 0x040fe200078e0208 */
[----:B------:R-:W-:Y:S01]  /*7e00*/  IABS R220, R10 ;  /* 0x0000000a00dc7213 */ /* 0x000fe20000000000 */
[----:B------:R-:W-:Y:S01]  /*7e10*/  @!P1 IMAD.MOV R212, RZ, RZ, -R212 ;  /* 0x000000ffffd49224 */ /* 0x000fe200078e0ad4 */
[C---:B------:R-:W-:Y:S01]  /*7e20*/  ISETP.GT.U32.AND P1, PT, R5.reuse, R215, PT ;  /* 0x000000d70500720c */ /* 0x040fe20003f24070 */
[----:B------:R-:W-:Y:S01]  /*7e30*/  @!P6 IMAD.MOV R214, RZ, RZ, -R214 ;  /* 0x000000ffffd6e224 */ /* 0x000fe200078e0ad6 */
[C---:B------:R-:W-:Y:S01]  /*7e40*/  ISETP.GT.U32.AND P6, PT, R5.reuse, R218, PT ;  /* 0x000000da0500720c */ /* 0x040fe20003fc4070 */
[----:B------:R-:W-:Y:S01]  /*7e50*/  @!P5 IMAD.IADD R216, R216, 0x1, -R5 ;  /* 0x00000001d8d8d824 */ /* 0x000fe200078e0a05 */
[----:B------:R-:W-:Y:S01]  /*7e60*/  ISETP.GT.U32.AND P5, PT, R5, R219, PT ;  /* 0x000000db0500720c */ /* 0x000fe20003fa4070 */
[----:B------:R-:W-:Y:S01]  /*7e70*/  @!P2 IMAD.MOV R213, RZ, RZ, -R213 ;  /* 0x000000ffffd5a224 */ /* 0x000fe200078e0ad5 */
[----:B------:R-:W-:Y:S01]  /*7e80*/  ISETP.GE.AND P2, PT, R11, RZ, PT ;  /* 0x000000ff0b00720c */ /* 0x000fe20003f46270 */
[----:B------:R-:W-:-:S02]  /*7e90*/  VIADD R11, R0, 0x9e ;  /* 0x0000009e000b7836 */ /* 0x000fc40000000000 */
[----:B------:R-:W-:Y:S01]  /*7ea0*/  @!P0 IMAD.IADD R217, R217, 0x1, -R5 ;  /* 0x00000001d9d98824 */ /* 0x000fe200078e0a05 */
[----:B------:R-:W-:Y:S01]  /*7eb0*/  ISETP.GE.AND P0, PT, R7, RZ, PT ;  /* 0x000000ff0700720c */ /* 0x000fe20003f06270 */
[----:B------:R-:W-:Y:S01]  /*7ec0*/  IMAD.HI.U32 R3, R9, R220, RZ ;  /* 0x000000dc09037227 */ /* 0x000fe200078e00ff */
[----:B------:R-:W-:-:S03]  /*7ed0*/  IABS R6, R11 ;  /* 0x0000000b00067213 */ /* 0x000fc60000000000 */
[--C-:B------:R-:W-:Y:S01]  /*7ee0*/  @!P1 IMAD.IADD R215, R215, 0x1, -R5.reuse ;  /* 0x00000001d7d79824 */ /* 0x100fe200078e0a05 */
[----:B------:R-:W-:Y:S01]  /*7ef0*/  ISETP.GE.AND P1, PT, R13, RZ, PT ;  /* 0x000000ff0d00720c */ /* 0x000fe20003f26270 */
[--C-:B------:R-:W-:Y:S01]  /*7f00*/  @!P6 IMAD.IADD R218, R218, 0x1, -R5.reuse ;  /* 0x00000001dadae824 */ /* 0x100fe200078e0a05 */
[----:B------:R-:W-:Y:S01]  /*7f10*/  ISETP.GT.U32.AND P6, PT, R5, R217, PT ;  /* 0x000000d90500720c */ /* 0x000fe20003fc4070 */
[----:B------:R-:W-:Y:S02]  /*7f20*/  @!P5 IMAD.IADD R219, R219, 0x1, -R5 ;  /* 0x00000001dbdbd824 */ /* 0x000fe400078e0a05 */
[----:B------:R-:W-:Y:S01]  /*7f30*/  @!P4 IMAD.MOV R215, RZ, RZ, -R215 ;  /* 0x000000ffffd7c224 */ /* 0x000fe200078e0ad7 */
[C---:B------:R-:W-:Y:S01]  /*7f40*/  ISETP.GT.U32.AND P5, PT, R5.reuse, R218, PT ;  /* 0x000000da0500720c */ /* 0x040fe20003fa4070 */
[----:B------:R-:W-:Y:S01]  /*7f50*/  IMAD.MOV R4, RZ, RZ, -R3 ;  /* 0x000000ffff047224 */ /* 0x000fe200078e0a03 */
[----:B------:R-:W-:Y:S01]  /*7f60*/  ISETP.GT.U32.AND P4, PT, R5, R219, PT ;  /* 0x000000db0500720c */ /* 0x000fe20003f84070 */
[----:B------:R-:W-:-:S04]  /*7f70*/  IMAD.HI.U32 R3, R9, R6, RZ ;  /* 0x0000000609037227 */ /* 0x000fc800078e00ff */
[----:B------:R-:W-:Y:S02]  /*7f80*/  IMAD R220, R5, R4, R220 ;  /* 0x0000000405dc7224 */ /* 0x000fe400078e02dc */
[----:B------:R-:W-:Y:S02]  /*7f90*/  IMAD.MOV R3, RZ, RZ, -R3 ;  /* 0x000000ffff037224 */ /* 0x000fe400078e0a03 */
[--C-:B------:R-:W-:Y:S01]  /*7fa0*/  @!P6 IMAD.IADD R217, R217, 0x1, -R5.reuse ;  /* 0x00000001d9d9e824 */ /* 0x100fe200078e0a05 */
[C---:B------:R-:W-:Y:S01]  /*7fb0*/  ISETP.GT.U32.AND P6, PT, R5.reuse, R220, PT ;  /* 0x000000dc0500720c */ /* 0x040fe20003fc4070 */
[----:B------:R-:W-:Y:S02]  /*7fc0*/  IMAD R221, R5, R3, R6 ;  /* 0x0000000305dd7224 */ /* 0x000fe400078e0206 */
[C---:B------:R-:W-:Y:S02]  /*7fd0*/  VIADD R13, R0.reuse, 0xa0 ;  /* 0x000000a0000d7836 */ /* 0x040fe40000000000 */
[--C-:B------:R-:W-:Y:S01]  /*7fe0*/  @!P4 IMAD.IADD R219, R219, 0x1, -R5.reuse ;  /* 0x00000001dbdbc824 */ /* 0x100fe200078e0a05 */
[----:B------:R-:W-:Y:S01]  /*7ff0*/  ISETP.GT.U32.AND P4, PT, R5, R221, PT ;  /* 0x000000dd0500720c */ /* 0x000fe20003f84070 */
[----:B------:R-:W-:Y:S01]  /*8000*/  VIADD R7, R0, 0x9f ;  /* 0x0000009f00077836 */ /* 0x000fe20000000000 */
[----:B------:R-:W-:Y:S01]  /*8010*/  IABS R8, R13 ;  /* 0x0000000d00087213 */ /* 0x000fe20000000000 */
[----:B------:R-:W-:Y:S01]  /*8020*/  @!P5 IMAD.IADD R218, R218, 0x1, -R5 ;  /* 0x00000001dadad824 */ /* 0x000fe200078e0a05 */
[----:B------:R-:W-:Y:S01]  /*8030*/  ISETP.GE.AND P5, PT, R10, RZ, PT ;  /* 0x000000ff0a00720c */ /* 0x000fe20003fa6270 */
[----:B------:R-:W-:Y:S01]  /*8040*/  VIADD R10, R0, 0xa1 ;  /* 0x000000a1000a7836 */ /* 0x000fe20000000000 */
[----:B------:R-:W-:Y:S01]  /*8050*/  IABS R222, R7 ;  /* 0x0000000700de7213 */ /* 0x000fe20000000000 */
[----:B------:R-:W-:-:S03]  /*8060*/  IMAD.HI.U32 R4, R9, R8, RZ ;  /* 0x0000000809047227 */ /* 0x000fc600078e00ff */
[----:B------:R-:W-:Y:S01]  /*8070*/  IABS R224, R10 ;  /* 0x0000000a00e07213 */ /* 0x000fe20000000000 */
[----:B------:R-:W-:Y:S01]  /*8080*/  @!P6 IMAD.IADD R220, R220, 0x1, -R5 ;  /* 0x00000001dcdce824 */ /* 0x000fe200078e0a05 */
[----:B------:R-:W-:Y:S01]  /*8090*/  ISETP.GE.AND P6, PT, R11, RZ, PT ;  /* 0x000000ff0b00720c */ /* 0x000fe20003fc6270 */
[----:B------:R-:W-:-:S04]  /*80a0*/  IMAD.HI.U32 R3, R9, R222, RZ ;  /* 0x000000de09037227 */ /* 0x000fc800078e00ff */
[----:B------:R-:W-:Y:S02]  /*80b0*/  IMAD.MOV R4, RZ, RZ, -R4 ;  /* 0x000000ffff047224 */ /* 0x000fe400078e0a04 */
[----:B------:R-:W-:Y:S02]  /*80c0*/  VIADD R11, R0, 0xa2 ;  /* 0x000000a2000b7836 */ /* 0x000fe40000000000 */
[----:B------:R-:W-:Y:S01]  /*80d0*/  @!P4 IMAD.IADD R221, R221, 0x1, -R5 ;  /* 0x00000001ddddc824 */ /* 0x000fe200078e0a05 */
[C---:B------:R-:W-:Y:S01]  /*80e0*/  ISETP.GT.U32.AND P4, PT, R5.reuse, R220, PT ;  /* 0x000000dc0500720c */ /* 0x040fe20003f84070 */
[----:B------:R-:W-:Y:S01]  /*80f0*/  IMAD.MOV R3, RZ, RZ, -R3 ;  /* 0x000000ffff037224 */ /* 0x000fe200078e0a03 */
[----:B------:R-:W-:Y:S01]  /*8100*/  IABS R6, R11 ;  /* 0x0000000b00067213 */ /* 0x000fe20000000000 */
[C---:B------:R-:W-:Y:S02]  /*8110*/  IMAD R223, R5.reuse, R4, R8 ;  /* 0x0000000405df7224 */ /* 0x040fe400078e0208 */
[----:B------:R-:W-:Y:S01]  /*8120*/  @!P3 IMAD.MOV R216, RZ, RZ, -R216 ;  /* 0x000000ffffd8b224 */ /* 0x000fe200078e0ad8 */
[C---:B------:R-:W-:Y:S01]  /*8130*/  ISETP.GT.U32.AND P3, PT, R5.reuse, R221, PT ;  /* 0x000000dd0500720c */ /* 0x040fe20003f64070 */
[----:B------:R-:W-:-:S02]  /*8140*/  IMAD R222, R5, R3, R222 ;  /* 0x0000000305de7224 */ /* 0x000fc400078e02de */
[----:B------:R-:W-:-:S04]  /*8150*/  IMAD.HI.U32 R3, R9, R224, RZ ;  /* 0x000000e009037227 */ /* 0x000fc800078e00ff */
[----:B------:R-:W-:Y:S01]  /*8160*/  @!P1 IMAD.MOV R218, RZ, RZ, -R218 ;  /* 0x000000ffffda9224 */ /* 0x000fe200078e0ada */
[----:B------:R-:W-:Y:S01]  /*8170*/  ISETP.GT.U32.AND P1, PT, R5, R223, PT ;  /* 0x000000df0500720c */ /* 0x000fe20003f24070 */
[----:B------:R-:W-:-:S04]  /*8180*/  IMAD.HI.U32 R4, R9, R6, RZ ;  /* 0x0000000609047227 */ /* 0x000fc800078e00ff */
[----:B------:R-:W-:Y:S02]  /*8190*/  IMAD.MOV R3, RZ, RZ, -R3 ;  /* 0x000000ffff037224 */ /* 0x000fe400078e0a03 */
[--C-:B------:R-:W-:Y:S01]  /*81a0*/  @!P4 IMAD.IADD R220, R220, 0x1, -R5.reuse ;  /* 0x00000001dcdcc824 */ /* 0x100fe200078e0a05 */
[----:B------:R-:W-:Y:S01]  /*81b0*/  ISETP.GE.AND P4, PT, R13, RZ, PT ;  /* 0x000000ff0d00720c */ /* 0x000fe20003f86270 */
[----:B------:R-:W-:Y:S02]  /*81c0*/  IMAD.MOV R4, RZ, RZ, -R4 ;  /* 0x000000ffff047224 */ /* 0x000fe400078e0a04 */
[----:B------:R-:W-:Y:S02]  /*81d0*/  IMAD R224, R5, R3, R224 ;  /* 0x0000000305e07224 */ /* 0x000fe400078e02e0 */
[----:B------:R-:W-:Y:S01]  /*81e0*/  @!P3 IMAD.IADD R221, R221, 0x1, -R5 ;  /* 0x00000001ddddb824 */ /* 0x000fe200078e0a05 */
[----:B------:R-:W-:Y:S01]  /*81f0*/  ISETP.GE.AND P3, PT, R10, RZ, PT ;  /* 0x000000ff0a00720c */ /* 0x000fe20003f66270 */
[----:B------:R-:W-:-:S02]  /*8200*/  IMAD R225, R5, R4, R6 ;  /* 0x0000000405e17224 */ /* 0x000fc400078e0206 */
[----:B------:R-:W-:Y:S01]  /*8210*/  @!P5 IMAD.MOV R220, RZ, RZ, -R220 ;  /* 0x000000ffffdcd224 */ /* 0x000fe200078e0adc */
[----:B------:R-:W-:Y:S01]  /*8220*/  ISETP.GT.U32.AND P5, PT, R5, R224, PT ;  /* 0x000000e00500720c */ /* 0x000fe20003fa4070 */
[----:B------:R-:W-:Y:S02]  /*8230*/  @!P1 IMAD.IADD R223, R223, 0x1, -R5 ;  /* 0x00000001dfdf9824 */ /* 0x000fe400078e0a05 */
[----:B------:R-:W-:Y:S01]  /*8240*/  @!P6 IMAD.MOV R221, RZ, RZ, -R221 ;  /* 0x000000ffffdde224 */ /* 0x000fe200078e0add */
[C---:B------:R-:W-:Y:S01]  /*8250*/  ISETP.GT.U32.AND P6, PT, R5.reuse, R225, PT ;  /* 0x000000e10500720c */ /* 0x040fe20003fc4070 */
[C---:B------:R-:W-:Y:S01]  /*8260*/  VIADD R4, R0.reuse, 0xa3 ;  /* 0x000000a300047836 */ /* 0x040fe20000000000 */
[----:B------:R-:W-:Y:S01]  /*8270*/  ISETP.GT.U32.AND P1, PT, R5, R223, PT ;  /* 0x000000df0500720c */ /* 0x000fe20003f24070 */
[----:B------:R-:W-:Y:S01]  /*8280*/  @!P0 IMAD.MOV R219, RZ, RZ, -R219 ;  /* 0x000000ffffdb8224 */ /* 0x000fe200078e0adb */
[----:B------:R-:W-:Y:S01]  /*8290*/  ISETP.GE.AND P0, PT, R7, RZ, PT ;  /* 0x000000ff0700720c */ /* 0x000fe20003f06270 */
[----:B------:R-:W-:Y:S01]  /*82a0*/  VIADD R7, R0, 0xa4 ;  /* 0x000000a400077836 */ /* 0x000fe20000000000 */
[----:B------:R-:W-:Y:S01]  /*82b0*/  IABS R226, R4 ;  /* 0x0000000400e27213 */ /* 0x000fe20000000000 */
[----:B------:R-:W-:Y:S01]  /*82c0*/  @!P2 IMAD.MOV R217, RZ, RZ, -R217 ;  /* 0x000000ffffd9a224 */ /* 0x000fe200078e0ad9 */
[----:B------:R-:W-:Y:S01]  /*82d0*/  ISETP.GT.U32.AND P2, PT, R5, R222, PT ;  /* 0x000000de0500720c */ /* 0x000fe20003f44070 */
[----:B------:R-:W-:Y:S01]  /*82e0*/  @!P5 IMAD.IADD R224, R224, 0x1, -R5 ;  /* 0x00000001e0e0d824 */ /* 0x000fe200078e0a05 */
[----:B------:R-:W-:Y:S01]  /*82f0*/  IABS R6, R7 ;  /* 0x0000000700067213 */ /* 0x000fe20000000000 */
[----:B------:R-:W-:-:S03]  /*8300*/  IMAD.HI.U32 R3, R9, R226, RZ ;  /* 0x000000e209037227 */ /* 0x000fc600078e00ff */
[----:B------:R-:W-:Y:S01]  /*8310*/  ISETP.GT.U32.AND P5, PT, R5, R224, PT ;  /* 0x000000e00500720c */ /* 0x000fe20003fa4070 */
[--C-:B------:R-:W-:Y:S02]  /*8320*/  @!P6 IMAD.IADD R225, R225, 0x1, -R5.reuse ;  /* 0x00000001e1e1e824 */ /* 0x100fe400078e0a05 */
[----:B------:R-:W-:Y:S01]  /*8330*/  @!P1 IMAD.IADD R223, R223, 0x1, -R5 ;  /* 0x00000001dfdf9824 */ /* 0x000fe200078e0a05 */
[----:B------:R-:W-:Y:S01]  /*8340*/  ISETP.GE.AND P1, PT, R4, RZ, PT ;  /* 0x000000ff0400720c */ /* 0x000fe20003f26270 */
[----:B------:R-:W-:Y:S01]  /*8350*/  IMAD.HI.U32 R4, R9, R6, RZ ;  /* 0x0000000609047227 */ /* 0x000fe200078e00ff */
[----:B------:R-:W-:-:S03]  /*8360*/  ISETP.GT.U32.AND P6, PT, R5, R225, PT ;  /* 0x000000e10500720c */ /* 0x000fc60003fc4070 */
[----:B------:R-:W-:Y:S02]  /*8370*/  IMAD.MOV R3, RZ, RZ, -R3 ;  /* 0x000000ffff037224 */ /* 0x000fe400078e0a03 */
[----:B------:R-:W-:Y:S02]  /*8380*/  IMAD.MOV R4, RZ, RZ, -R4 ;  /* 0x000000ffff047224 */ /* 0x000fe400078e0a04 */
[C---:B------:R-:W-:Y:S02]  /*8390*/  IMAD R226, R5.reuse, R3, R226 ;  /* 0x0000000305e27224 */ /* 0x040fe400078e02e2 */
[C---:B------:R-:W-:Y:S02]  /*83a0*/  IMAD R227, R5.reuse, R4, R6 ;  /* 0x0000000405e37224 */ /* 0x040fe400078e0206 */
[--C-:B------:R-:W-:Y:S01]  /*83b0*/  @!P5 IMAD.IADD R224, R224, 0x1, -R5.reuse ;  /* 0x00000001e0e0d824 */ /* 0x100fe200078e0a05 */
[----:B------:R-:W-:Y:S01]  /*83c0*/  ISETP.GT.U32.AND P5, PT, R5, R226, PT ;  /* 0x000000e20500720c */ /* 0x000fe20003fa4070 */
[----:B------:R-:W-:-:S02]  /*83d0*/  @!P2 IMAD.IADD R222, R222, 0x1, -R5 ;  /* 0x00000001dedea824 */ /* 0x000fc400078e0a05 */
[----:B------:R-:W-:Y:S01]  /*83e0*/  VIADD R8, R0, 0xa5 ;  /* 0x000000a500087836 */ /* 0x000fe20000000000 */
[----:B------:R-:W-:Y:S01]  /*83f0*/  @!P3 IADD3 R224, PT, PT, -R224, RZ, RZ ;  /* 0x000000ffe0e0b210 */ /* 0x000fe20007ffe1ff */
[--C-:B------:R-:W-:Y:S01]  /*8400*/  @!P6 IMAD.IADD R225, R225, 0x1, -R5.reuse ;  /* 0x00000001e1e1e824 */ /* 0x100fe200078e0a05 */
[C---:B------:R-:W-:Y:S01]  /*8410*/  ISETP.GT.U32.AND P6, PT, R5.reuse, R227, PT ;  /* 0x000000e30500720c */ /* 0x040fe20003fc4070 */
[C---:B------:R-:W-:Y:S01]  /*8420*/  VIADD R10, R0.reuse, 0xa6 ;  /* 0x000000a6000a7836 */ /* 0x040fe20000000000 */
[----:B------:R-:W-:Y:S01]  /*8430*/  ISETP.GT.U32.AND P2, PT, R5, R222, PT ;  /* 0x000000de0500720c */ /* 0x000fe20003f44070 */
[C---:B------:R-:W-:Y:S01]  /*8440*/  VIADD R13, R0.reuse, 0xa8 ;  /* 0x000000a8000d7836 */ /* 0x040fe20000000000 */
[----:B------:R-:W-:Y:S01]  /*8450*/  IABS R228, R8 ;  /* 0x0000000800e47213 */ /* 0x000fe20000000000 */
[----:B------:R-:W-:Y:S01]  /*8460*/  VIADD R14, R0, 0xa9 ;  /* 0x000000a9000e7836 */ /* 0x000fe20000000000 */
[----:B------:R-:W-:Y:S01]  /*8470*/  IABS R6, R10 ;  /* 0x0000000a00067213 */ /* 0x000fe20000000000 */
[----:B------:R-:W-:-:S02]  /*8480*/  @!P5 IMAD.IADD R226, R226, 0x1, -R5 ;  /* 0x00000001e2e2d824 */ /* 0x000fc400078e0a05 */
[----:B------:R-:W-:Y:S01]  /*8490*/  IMAD.HI.U32 R3, R9, R228, RZ ;  /* 0x000000e409037227 */ /* 0x000fe200078e00ff */
[----:B------:R-:W-:-:S03]  /*84a0*/  IABS R232, R14 ;  /* 0x0000000e00e87213 */ /* 0x000fc60000000000 */
[----:B------:R-:W-:Y:S02]  /*84b0*/  IMAD.MOV R3, RZ, RZ, -R3 ;  /* 0x000000ffff037224 */ /* 0x000fe400078e0a03 */
[--C-:B------:R-:W-:Y:S01]  /*84c0*/  @!P6 IMAD.IADD R227, R227, 0x1, -R5.reuse ;  /* 0x00000001e3e3e824 */ /* 0x100fe200078e0a05 */
[----:B------:R-:W-:Y:S01]  /*84d0*/  ISETP.GT.U32.AND P6, PT, R5, R226, PT ;  /* 0x000000e20500720c */ /* 0x000fe20003fc4070 */
[----:B------:R-:W-:Y:S01]  /*84e0*/  @!P2 IMAD.IADD R222, R222, 0x1, -R5 ;  /* 0x00000001dedea824 */ /* 0x000fe200078e0a05 */
[----:B------:R-:W-:Y:S01]  /*84f0*/  ISETP.GE.AND P2, PT, R11, RZ, PT ;  /* 0x000000ff0b00720c */ /* 0x000fe20003f46270 */
[C---:B------:R-:W-:Y:S01]  /*8500*/  IMAD R228, R5.reuse, R3, R228 ;  /* 0x0000000305e47224 */ /* 0x040fe200078e02e4 */
[----:B------:R-:W-:Y:S01]  /*8510*/  ISETP.GT.U32.AND P3, PT, R5, R227, PT ;  /* 0x000000e30500720c */ /* 0x000fe20003f64070 */
[----:B------:R-:W-:-:S03]  /*8520*/  IMAD.HI.U32 R3, R9, R6, RZ ;  /* 0x0000000609037227 */ /* 0x000fc600078e00ff */
[----:B------:R-:W-:Y:S01]  /*8530*/  ISETP.GT.U32.AND P5, PT, R5, R228, PT ;  /* 0x000000e40500720c */ /* 0x000fe20003fa4070 */
[----:B------:R-:W-:Y:S01]  /*8540*/  @!P0 IMAD.MOV R222, RZ, RZ, -R222 ;  /* 0x000000ffffde8224 */ /* 0x000fe200078e0ade */
[----:B------:R-:W-:Y:S01]  /*8550*/  ISETP.GE.AND P0, PT, R7, RZ, PT ;  /* 0x000000ff0700720c */ /* 0x000fe20003f06270 */
[----:B------:R-:W-:Y:S01]  /*8560*/  IMAD.MOV R3, RZ, RZ, -R3 ;  /* 0x000000ffff037224 */ /* 0x000fe200078e0a03 */
[----:B------:R-:W-:Y:S01]  /*8570*/  IABS R7, R13 ;  /* 0x0000000d00077213 */ /* 0x000fe20000000000 */
[----:B------:R-:W-:Y:S02]  /*8580*/  @!P6 IMAD.IADD R226, R226, 0x1, -R5 ;  /* 0x00000001e2e2e824 */ /* 0x000fe400078e0a05 */
[C---:B------:R-:W-:Y:S02]  /*8590*/  IMAD R229, R5.reuse, R3, R6 ;  /* 0x0000000305e57224 */ /* 0x040fe400078e0206 */
[----:B------:R-:W-:Y:S02]  /*85a0*/  IMAD.MOV.U32 R6, RZ, RZ, R7 ;  /* 0x000000ffff067224 */ /* 0x000fe400078e0007 */
[----:B------:R-:W-:Y:S01]  /*85b0*/  VIADD R11, R0, 0xa7 ;  /* 0x000000a7000b7836 */ /* 0x000fe20000000000 */
[----:B------:R-:W-:Y:S01]  /*85c0*/  ISETP.GT.U32.AND P6, PT, R5, R229, PT ;  /* 0x000000e50500720c */ /* 0x000fe20003fc4070 */
[----:B------:R-:W-:-:S03]  /*85d0*/  IMAD.HI.U32 R3, R9, R6, RZ ;  /* 0x0000000609037227 */ /* 0x000fc600078e00ff */
[----:B------:R-:W-:Y:S01]  /*85e0*/  IABS R230, R11 ;  /* 0x0000000b00e67213 */ /* 0x000fe20000000000 */
[----:B------:R-:W-:Y:S02]  /*85f0*/  IMAD.MOV R3, RZ, RZ, -R3 ;  /* 0x000000ffff037224 */ /* 0x000fe400078e0a03 */
[----:B------:R-:W-:Y:S01]  /*8600*/  @!P3 IMAD.IADD R227, R227, 0x1, -R5 ;  /* 0x00000001e3e3b824 */ /* 0x000fe200078e0a05 */
[----:B------:R-:W-:Y:S01]  /*8610*/  ISETP.GE.AND P3, PT, R11, RZ, PT ;  /* 0x000000ff0b00720c */ /* 0x000fe20003f66270 */
[----:B------:R-:W-:Y:S02]  /*8620*/  IMAD R231, R5, R3, R6 ;  /* 0x0000000305e77224 */ /* 0x000fe400078e0206 */
[----:B------:R-:W-:-:S04]  /*8630*/  IMAD.HI.U32 R4, R9, R230, RZ ;  /* 0x000000e609047227 */ /* 0x000fc800078e00ff */
[----:B------:R-:W-:Y:S01]  /*8640*/  @!P6 IMAD.IADD R229, R229, 0x1, -R5 ;  /* 0x00000001e5e5e824 */ /* 0x000fe200078e0a05 */
[C---:B------:R-:W-:Y:S01]  /*8650*/  ISETP.GT.U32.AND P6, PT, R5.reuse, R231, PT ;  /* 0x000000e70500720c */ /* 0x040fe20003fc4070 */
[----:B------:R-:W-:Y:S02]  /*8660*/  IMAD.MOV R4, RZ, RZ, -R4 ;  /* 0x000000ffff047224 */ /* 0x000fe400078e0a04 */
[----:B------:R-:W-:Y:S02]  /*8670*/  VIADD R7, R0, 0xaa ;  /* 0x000000aa00077836 */ /* 0x000fe40000000000 */
[----:B------:R-:W-:Y:S02]  /*8680*/  IMAD R230, R5, R4, R230 ;  /* 0x0000000405e67224 */ /* 0x000fe400078e02e6 */
[----:B------:R-:W-:-:S04]  /*8690*/  IMAD.HI.U32 R4, R9, R232, RZ ;  /* 0x000000e809047227 */ /* 0x000fc800078e00ff */
[----:B------:R-:W-:Y:S02]  /*86a0*/  IMAD.MOV R4, RZ, RZ, -R4 ;  /* 0x000000ffff047224 */ /* 0x000fe400078e0a04 */
[----:B------:R-:W-:Y:S01]  /*86b0*/  @!P0 IMAD.MOV R227, RZ, RZ, -R227 ;  /* 0x000000ffffe38224 */ /* 0x000fe200078e0ae3 */
[C---:B------:R-:W-:Y:S01]  /*86c0*/  ISETP.GT.U32.AND P0, PT, R5.reuse, R229, PT ;  /* 0x000000e50500720c */ /* 0x040fe20003f04070 */
[----:B------:R-:W-:Y:S01]  /*86d0*/  IMAD R232, R5, R4, R232 ;  /* 0x0000000405e87224 */ /* 0x000fe200078e02e8 */
[----:B------:R-:W-:Y:S01]  /*86e0*/  IABS R4, R7 ;  /* 0x0000000700047213 */ /* 0x000fe20000000000 */
[--C-:B------:R-:W-:Y:S02]  /*86f0*/  @!P6 IMAD.IADD R231, R231, 0x1, -R5.reuse ;  /* 0x00000001e7e7e824 */ /* 0x100fe400078e0a05 */
[----:B------:R-:W-:Y:S02]  /*8700*/  @!P5 IMAD.IADD R228, R228, 0x1, -R5 ;  /* 0x00000001e4e4d824 */ /* 0x000fe400078e0a05 */
[----:B------:R-:W-:Y:S01]  /*8710*/  @!P1 IMAD.MOV R226, RZ, RZ, -R226 ;  /* 0x000000ffffe29224 */ /* 0x000fe200078e0ae2 */
[----:B------:R-:W-:Y:S01]  /*8720*/  ISETP.GT.U32.AND P6, PT, R5, R231, PT ;  /* 0x000000e70500720c */ /* 0x000fe20003fc4070 */
[----:B------:R-:W-:Y:S01]  /*8730*/  IMAD.HI.U32 R3, R9, R4, RZ ;  /* 0x0000000409037227 */ /* 0x000fe200078e00ff */
[----:B------:R-:W-:-:S02]  /*8740*/  ISETP.GT.U32.AND P1, PT, R5, R230, PT ;  /* 0x000000e60500720c */ /* 0x000fc40003f24070 */
[----:B------:R-:W-:Y:S01]  /*8750*/  ISETP.GT.U32.AND P5, PT, R5, R228, PT ;  /* 0x000000e40500720c */ /* 0x000fe20003fa4070 */
[----:B------:R-:W-:Y:S02]  /*8760*/  IMAD.MOV R3, RZ, RZ, -R3 ;  /* 0x000000ffff037224 */ /* 0x000fe400078e0a03 */
[----:B------:R-:W-:Y:S01]  /*8770*/  @!P0 IMAD.IADD R229, R229, 0x1, -R5 ;  /* 0x00000001e5e58824 */ /* 0x000fe200078e0a05 */
[C---:B------:R-:W-:Y:S01]  /*8780*/  ISETP.GT.U32.AND P0, PT, R5.reuse, R232, PT ;  /* 0x000000e80500720c */ /* 0x040fe20003f04070 */
[----:B------:R-:W-:Y:S02]  /*8790*/  IMAD R233, R5, R3, R4 ;  /* 0x0000000305e97224 */ /* 0x000fe400078e0204 */
[----:B------:R-:W-:Y:S01]  /*87a0*/  @!P2 IMAD.MOV R225, RZ, RZ, -R225 ;  /* 0x000000ffffe1a224 */ /* 0x000fe200078e0ae1 */
[----:B------:R-:W-:Y:S01]  /*87b0*/  ISETP.GE.AND P2, PT, R10, RZ, PT ;  /* 0x000000ff0a00720c */ /* 0x000fe20003f46270 */
[----:B------:R-:W-:Y:S01]  /*87c0*/  @!P6 IMAD.IADD R231, R231, 0x1, -R5 ;  /* 0x00000001e7e7e824 */ /* 0x000fe200078e0a05 */
[----:B------:R-:W-:Y:S01]  /*87d0*/  ISETP.GT.U32.AND P6, PT, R5, R233, PT ;  /* 0x000000e90500720c */ /* 0x000fe20003fc4070 */
[----:B------:R-:W-:-:S02]  /*87e0*/  VIADD R10, R0, 0xab ;  /* 0x000000ab000a7836 */ /* 0x000fc40000000000 */
[----:B------:R-:W-:Y:S02]  /*87f0*/  VIADD R11, R0, 0xac ;  /* 0x000000ac000b7836 */ /* 0x000fe40000000000 */
[--C-:B------:R-:W-:Y:S01]  /*8800*/  @!P1 IMAD.IADD R230, R230, 0x1, -R5.reuse ;  /* 0x00000001e6e69824 */ /* 0x100fe200078e0a05 */
[----:B------:R-:W-:Y:S01]  /*8810*/  IABS R234, R10 ;  /* 0x0000000a00ea7213 */ /* 0x000fe20000000000 */
[----:B------:R-:W-:Y:S01]  /*8820*/  @!P5 IMAD.IADD R228, R228, 0x1, -R5 ;  /* 0x00000001e4e4d824 */ /* 0x000fe200078e0a05 */
[----:B------:R-:W-:Y:S01]  /*8830*/  ISETP.GE.AND P5, PT, R13, RZ, PT ;  /* 0x000000ff0d00720c */ /* 0x000fe20003fa6270 */
[----:B------:R-:W-:Y:S01]  /*8840*/  @!P4 IMAD.MOV R223, RZ, RZ, -R223 ;  /* 0x000000ffffdfc224 */ /* 0x000fe200078e0adf */
[----:B------:R-:W-:Y:S01]  /*8850*/  ISETP.GE.AND P4, PT, R8, RZ, PT ;  /* 0x000000ff0800720c */ /* 0x000fe20003f86270 */
[----:B------:R-:W-:Y:S01]  /*8860*/  VIADD R13, R0, 0xad ;  /* 0x000000ad000d7836 */ /* 0x000fe20000000000 */
[----:B------:R-:W-:Y:S01]  /*8870*/  ISETP.GT.U32.AND P1, PT, R5, R230, PT ;  /* 0x000000e60500720c */ /* 0x000fe20003f24070 */
[----:B------:R-:W-:Y:S01]  /*8880*/  @!P0 IMAD.IADD R232, R232, 0x1, -R5 ;  /* 0x00000001e8e88824 */ /* 0x000fe200078e0a05 */
[----:B------:R-:W-:Y:S01]  /*8890*/  IABS R8, R11 ;  /* 0x0000000b00087213 */ /* 0x000fe20000000000 */
[----:B------:R-:W-:Y:S01]  /*88a0*/  IMAD.HI.U32 R3, R9, R234, RZ ;  /* 0x000000ea09037227 */ /* 0x000fe200078e00ff */
[----:B------:R-:W-:-:S02]  /*88b0*/  IABS R236, R13 ;  /* 0x0000000d00ec7213 */ /* 0x000fc40000000000 */
[----:B------:R-:W-:Y:S01]  /*88c0*/  ISETP.GE.AND P0, PT, R7, RZ, PT ;  /* 0x000000ff0700720c */ /* 0x000fe20003f06270 */
[----:B------:R-:W-:-:S04]  /*88d0*/  IMAD.HI.U32 R4, R9, R8, RZ ;  /* 0x0000000809047227 */ /* 0x000fc800078e00ff */
[----:B------:R-:W-:Y:S01]  /*88e0*/  @!P6 IMAD.IADD R233, R233, 0x1, -R5 ;  /* 0x00000001e9e9e824 */ /* 0x000fe200078e0a05 */
[----:B------:R-:W-:Y:S01]  /*88f0*/  ISETP.GT.U32.AND P6, PT, R5, R232, PT ;  /* 0x000000e80500720c */ /* 0x000fe20003fc4070 */
[----:B------:R-:W-:-:S04]  /*8900*/  IMAD.HI.U32 R6, R9, R236, RZ ;  /* 0x000000ec09067227 */ /* 0x000fc800078e00ff */
[----:B------:R-:W-:Y:S02]  /*8910*/  IMAD.MOV R3, RZ, RZ, -R3 ;  /* 0x000000ffff037224 */ /* 0x000fe400078e0a03 */
[----:B------:R-:W-:Y:S02]  /*8920*/  IMAD.MOV R4, RZ, RZ, -R4 ;  /* 0x000000ffff047224 */ /* 0x000fe400078e0a04 */
[----:B------:R-:W-:Y:S01]  /*8930*/  @!P1 IMAD.IADD R230, R230, 0x1, -R5 ;  /* 0x00000001e6e69824 */ /* 0x000fe200078e0a05 */
[----:B------:R-:W-:Y:S01]  /*8940*/  ISETP.GE.AND P1, PT, R14, RZ, PT ;  /* 0x000000ff0e00720c */ /* 0x000fe20003f26270 */
[----:B------:R-:W-:Y:S02]  /*8950*/  IMAD.MOV R6, RZ, RZ, -R6 ;  /* 0x000000ffff067224 */ /* 0x000fe400078e0a06 */
[C---:B------:R-:W-:Y:S02]  /*8960*/  IMAD R234, R5.reuse, R3, R234 ;  /* 0x0000000305ea7224 */ /* 0x040fe400078e02ea */
[----:B------:R-:W-:-:S02]  /*8970*/  IMAD R235, R5, R4, R8 ;  /* 0x0000000405eb7224 */ /* 0x000fc400078e0208 */
[----:B------:R-:W-:Y:S02]  /*8980*/  VIADD R7, R0, 0xae ;  /* 0x000000ae00077836 */ /* 0x000fe40000000000 */
[C---:B------:R-:W-:Y:S02]  /*8990*/  IMAD R236, R5.reuse, R6, R236 ;  /* 0x0000000605ec7224 */ /* 0x040fe400078e02ec */
[----:B------:R-:W-:Y:S01]  /*89a0*/  @!P4 IMAD.MOV R228, RZ, RZ, -R228 ;  /* 0x000000ffffe4c224 */ /* 0x000fe200078e0ae4 */
[C---:B------:R-:W-:Y:S01]  /*89b0*/  ISETP.GT.U32.AND P4, PT, R5.reuse, R234, PT ;  /* 0x000000ea0500720c */ /* 0x040fe20003f84070 */
[----:B------:R-:W-:Y:S01]  /*89c0*/  @!P3 IMAD.MOV R230, RZ, RZ, -R230 ;  /* 0x000000ffffe6b224 */ /* 0x000fe200078e0ae6 */
[C---:B------:R-:W-:Y:S01]  /*89d0*/  ISETP.GT.U32.AND P3, PT, R5.reuse, R235, PT ;  /* 0x000000eb0500720c */ /* 0x040fe20003f64070 */
[----:B------:R-:W-:Y:S01]  /*89e0*/  @!P2 IMAD.MOV R229, RZ, RZ, -R229 ;  /* 0x000000ffffe5a224 */ /* 0x000fe200078e0ae5 */
[----:B------:R-:W-:Y:S01]  /*89f0*/  IABS R4, R7 ;  /* 0x0000000700047213 */ /* 0x000fe20000000000 */
[----:B------:R-:W-:Y:S01]  /*8a00*/  @!P6 IMAD.IADD R232, R232, 0x1, -R5 ;  /* 0x00000001e8e8e824 */ /* 0x000fe200078e0a05 */
[C---:B------:R-:W-:Y:S01]  /*8a10*/  ISETP.GT.U32.AND P2, PT, R5.reuse, R233, PT ;  /* 0x000000e90500720c */ /* 0x040fe20003f44070 */
[----:B------:R-:W-:Y:S01]  /*8a20*/  VIADD R8, R0, 0xaf ;  /* 0x000000af00087836 */ /* 0x000fe20000000000 */
[----:B------:R-:W-:Y:S01]  /*8a30*/  ISETP.GT.U32.AND P6, PT, R5, R236, PT ;  /* 0x000000ec0500720c */ /* 0x000fe20003fc4070 */
[----:B------:R-:W-:-:S03]  /*8a40*/  IMAD.HI.U32 R3, R9, R4, RZ ;  /* 0x0000000409037227 */ /* 0x000fc600078e00ff */
[----:B------:R-:W-:Y:S01]  /*8a50*/  IABS R238, R8 ;  /* 0x0000000800ee7213 */ /* 0x000fe20000000000 */
[----:B------:R-:W-:Y:S02]  /*8a60*/  IMAD.MOV R237, RZ, RZ, -R3 ;  /* 0x000000ffffed7224 */ /* 0x000fe400078e0a03 */
[--C-:B------:R-:W-:Y:S01]  /*8a70*/  @!P4 IMAD.IADD R234, R234, 0x1, -R5.reuse ;  /* 0x00000001eaeac824 */ /* 0x100fe200078e0a05 */
[----:B------:R-:W-:Y:S01]  /*8a80*/  ISETP.GE.AND P4, PT, R13, RZ, PT ;  /* 0x000000ff0d00720c */ /* 0x000fe20003f86270 */
[--C-:B------:R-:W-:Y:S02]  /*8a90*/  @!P3 IMAD.IADD R235, R235, 0x1, -R5.reuse ;  /* 0x00000001ebebb824 */ /* 0x100fe400078e0a05 */
[--C-:B------:R-:W-:Y:S01]  /*8aa0*/  @!P2 IMAD.IADD R233, R233, 0x1, -R5.reuse ;  /* 0x00000001e9e9a824 */ /* 0x100fe200078e0a05 */
[C---:B------:R-:W-:Y:S01]  /*8ab0*/  ISETP.GT.U32.AND P3, PT, R5.reuse, R234, PT ;  /* 0x000000ea0500720c */ /* 0x040fe20003f64070 */
[----:B------:R-:W-:Y:S01]  /*8ac0*/  IMAD R237, R5, R237, R4 ;  /* 0x000000ed05ed7224 */ /* 0x000fe200078e0204 */
[----:B------:R-:W-:Y:S01]  /*8ad0*/  ISETP.GE.AND P2, PT, R11, RZ, PT ;  /* 0x000000ff0b00720c */ /* 0x000fe20003f46270 */
[----:B------:R-:W-:Y:S01]  /*8ae0*/  @!P6 IMAD.IADD R236, R236, 0x1, -R5 ;  /* 0x00000001ecece824 */ /* 0x000fe200078e0a05 */
[----:B------:R-:W-:Y:S01]  /*8af0*/  ISETP.GT.U32.AND P6, PT, R5, R235, PT ;  /* 0x000000eb0500720c */ /* 0x000fe20003fc4070 */
[----:B------:R-:W-:-:S04]  /*8b00*/  IMAD.HI.U32 R3, R9, R238, RZ ;  /* 0x000000ee09037227 */ /* 0x000fc800078e00ff */
[----:B------:R-:W-:Y:S01]  /*8b10*/  @!P0 IMAD.MOV R233, RZ, RZ, -R233 ;  /* 0x000000ffffe98224 */ /* 0x000fe200078e0ae9 */
[C---:B------:R-:W-:Y:S01]  /*8b20*/  ISETP.GT.U32.AND P0, PT, R5.reuse, R237, PT ;  /* 0x000000ed0500720c */ /* 0x040fe20003f04070 */
[----:B------:R-:W-:Y:S01]  /*8b30*/  @!P5 IMAD.MOV R231, RZ, RZ, -R231 ;  /* 0x000000ffffe7d224 */ /* 0x000fe200078e0ae7 */
[----:B------:R-:W-:Y:S01]  /*8b40*/  ISETP.GE.AND P5, PT, R10, RZ, PT ;  /* 0x000000ff0a00720c */ /* 0x000fe20003fa6270 */
[----:B------:R-:W-:Y:S01]  /*8b50*/  @!P1 IMAD.MOV R232, RZ, RZ, -R232 ;  /* 0x000000ffffe89224 */ /* 0x000fe200078e0ae8 */
[C---:B------:R-:W-:Y:S01]  /*8b60*/  ISETP.GT.U32.AND P1, PT, R5.reuse, R236, PT ;  /* 0x000000ec0500720c */ /* 0x040fe20003f24070 */
[----:B------:R-:W-:Y:S02]  /*8b70*/  IMAD.MOV R3, RZ, RZ, -R3 ;  /* 0x000000ffff037224 */ /* 0x000fe400078e0a03 */
[----:B------:R-:W-:Y:S02]  /*8b80*/  VIADD R10, R0, 0xb0 ;  /* 0x000000b0000a7836 */ /* 0x000fe40000000000 */
[----:B------:R-:W-:-:S02]  /*8b90*/  IMAD R238, R5, R3, R238 ;  /* 0x0000000305ee7224 */ /* 0x000fc400078e02ee */
        /* <DEDUP_REMOVED lines=9> */
[----:B------:R-:W-:-:S03]  /*8c30*/  IADD3 R10, PT, PT, R0, 0xb5, RZ ;  /* 0x000000b5000a7810 */ /* 0x000fc60007ffe0ff */
[----:B------:R-:W-:Y:S01]  /*8c40*/  @!P1 IMAD.IADD R236, R236, 0x1, -R5 ;  /* 0x00000001ecec9824 */ /* 0x000fe200078e0a05 */
[----:B------:R-:W-:Y:S01]  /*8c50*/  ISETP.GE.AND P1, PT, R8, RZ, PT ;  /* 0x000000ff0800720c */ /* 0x000fe20003f26270 */
[----:B------:R-:W-:Y:S01]  /*8c60*/  @!P5 IMAD.MOV R234, RZ, RZ, -R234 ;  /* 0x000000ffffead224 */ /* 0x000fe200078e0aea */
[----:B------:R-:W-:Y:S01]  /*8c70*/  IABS R8, R7 ;  /* 0x0000000700087213 */ /* 0x000fe20000000000 */
[----:B------:R-:W-:Y:S01]  /*8c80*/  IMAD.MOV R3, RZ, RZ, -R3 ;  /* 0x000000ffff037224 */ /* 0x000fe200078e0a03 */
[C---:B------:R-:W-:Y:S01]  /*8c90*/  ISETP.GT.U32.AND P5, PT, R5.reuse, R237, PT ;  /* 0x000000ed0500720c */ /* 0x040fe20003fa4070 */
[----:B------:R-:W-:Y:S01]  /*8ca0*/  @!P6 IMAD.IADD R238, R238, 0x1, -R5 ;  /* 0x00000001eeeee824 */ /* 0x000fe200078e0a05 */
[----:B------:R-:W-:Y:S01]  /*8cb0*/  IABS R244, R10 ;  /* 0x0000000a00f47213 */ /* 0x000fe20000000000 */
[----:B------:R-:W-:Y:S02]  /*8cc0*/  IMAD R239, R5, R3, R6 ;  /* 0x0000000305ef7224 */ /* 0x000fe400078e0206 */
[----:B------:R-:W-:Y:S01]  /*8cd0*/  IMAD.HI.U32 R3, R9, R8, RZ ;  /* 0x0000000809037227 */ /* 0x000fe200078e00ff */
[----:B------:R-:W-:-:S03]  /*8ce0*/  ISETP.GT.U32.AND P6, PT, R5, R238, PT ;  /* 0x000000ee0500720c */ /* 0x000fc60003fc4070 */
[----:B------:R-:W-:Y:S02]  /*8cf0*/  VIADD R11, R0, 0xb1 ;  /* 0x000000b1000b7836 */ /* 0x000fe40000000000 */
[----:B------:R-:W-:Y:S02]  /*8d00*/  IMAD.MOV R3, RZ, RZ, -R3 ;  /* 0x000000ffff037224 */ /* 0x000fe400078e0a03 */
[----:B------:R-:W-:Y:S01]  /*8d10*/  @!P5 IMAD.IADD R237, R237, 0x1, -R5 ;  /* 0x00000001ededd824 */ /* 0x000fe200078e0a05 */
[----:B------:R-:W-:Y:S01]  /*8d20*/  IABS R240, R11 ;  /* 0x0000000b00f07213 */ /* 0x000fe20000000000 */
[----:B------:R-:W-:Y:S02]  /*8d30*/  IMAD R241, R5, R3, R8 ;  /* 0x0000000305f17224 */ /* 0x000fe400078e0208 */
[----:B------:R-:W-:Y:S02]  /*8d40*/  @!P3 IMAD.MOV R237, RZ, RZ, -R237 ;  /* 0x000000ffffedb224 */ /* 0x000fe400078e0aed */
[----:B------:R-:W-:Y:S01]  /*8d50*/  IMAD.HI.U32 R4, R9, R240, RZ ;  /* 0x000000f009047227 */ /* 0x000fe200078e00ff */
[----:B------:R-:W-:-:S03]  /*8d60*/  ISETP.GT.U32.AND P3, PT, R5, R241, PT ;  /* 0x000000f10500720c */ /* 0x000fc60003f64070 */
[----:B------:R-:W-:Y:S01]  /*8d70*/  @!P2 IMAD.MOV R235, RZ, RZ, -R235 ;  /* 0x000000ffffeba224 */ /* 0x000fe200078e0aeb */
[----:B------:R-:W-:Y:S01]  /*8d80*/  ISETP.GT.U32.AND P2, PT, R5, R239, PT ;  /* 0x000000ef0500720c */ /* 0x000fe20003f44070 */
[----:B------:R-:W-:Y:S02]  /*8d90*/  IMAD.MOV R4, RZ, RZ, -R4 ;  /* 0x000000ffff047224 */ /* 0x000fe400078e0a04 */
[--C-:B------:R-:W-:Y:S01]  /*8da0*/  @!P6 IMAD.IADD R238, R238, 0x1, -R5.reuse ;  /* 0x00000001eeeee824 */ /* 0x100fe200078e0a05 */
[----:B------:R-:W-:Y:S01]  /*8db0*/  ISETP.GE.AND P6, PT, R7, RZ, PT ;  /* 0x000000ff0700720c */ /* 0x000fe20003fc6270 */
[C---:B------:R-:W-:Y:S02]  /*8dc0*/  IMAD R240, R5.reuse, R4, R240 ;  /* 0x0000000405f07224 */ /* 0x040fe400078e02f0 */
[C---:B------:R-:W-:Y:S02]  /*8dd0*/  VIADD R7, R0.reuse, 0xb4 ;  /* 0x000000b400077836 */ /* 0x040fe40000000000 */
[----:B------:R-:W-:Y:S01]  /*8de0*/  VIADD R4, R0, 0xb3 ;  /* 0x000000b300047836 */ /* 0x000fe20000000000 */
[----:B------:R-:W-:Y:S01]  /*8df0*/  ISETP.GT.U32.AND P5, PT, R5, R240, PT ;  /* 0x000000f00500720c */ /* 0x000fe20003fa4070 */
[--C-:B------:R-:W-:Y:S01]  /*8e00*/  @!P3 IMAD.IADD R241, R241, 0x1, -R5.reuse ;  /* 0x00000001f1f1b824 */ /* 0x100fe200078e0a05 */
[----:B------:R-:W-:Y:S01]  /*8e10*/  IABS R8, R7 ;  /* 0x0000000700087213 */ /* 0x000fe20000000000 */
[----:B------:R-:W-:Y:S01]  /*8e20*/  @!P2 IMAD.IADD R239, R239, 0x1, -R5 ;  /* 0x00000001efefa824 */ /* 0x000fe200078e0a05 */
[----:B------:R-:W-:Y:S01]  /*8e30*/  IABS R242, R4 ;  /* 0x0000000400f27213 */ /* 0x000fe20000000000 */
[----:B------:R-:W-:Y:S01]  /*8e40*/  @!P1 IMAD.MOV R238, RZ, RZ, -R238 ;  /* 0x000000ffffee9224 */ /* 0x000fe200078e0aee */
[----:B------:R-:W-:Y:S01]  /*8e50*/  ISETP.GE.AND P1, PT, R4, RZ, PT ;  /* 0x000000ff0400720c */ /* 0x000fe20003f26270 */
[----:B------:R-:W-:Y:S01]  /*8e60*/  IMAD.HI.U32 R4, R9, R8, RZ ;  /* 0x0000000809047227 */ /* 0x000fe200078e00ff */
[----:B------:R-:W-:-:S02]  /*8e70*/  ISETP.GT.U32.AND P3, PT, R5, R241, PT ;  /* 0x000000f10500720c */ /* 0x000fc40003f64070 */
[----:B------:R-:W-:Y:S01]  /*8e80*/  ISETP.GT.U32.AND P2, PT, R5, R239, PT ;  /* 0x000000ef0500720c */ /* 0x000fe20003f44070 */
[----:B------:R-:W-:Y:S02]  /*8e90*/  IMAD.MOV R4, RZ, RZ, -R4 ;  /* 0x000000ffff047224 */ /* 0x000fe400078e0a04 */
[----:B------:R-:W-:Y:S02]  /*8ea0*/  @!P5 IMAD.IADD R240, R240, 0x1, -R5 ;  /* 0x00000001f0f0d824 */ /* 0x000fe400078e0a05 */
[----:B------:R-:W-:-:S03]  /*8eb0*/  IMAD.HI.U32 R3, R9, R242, RZ ;  /* 0x000000f209037227 */ /* 0x000fc600078e00ff */
[C---:B------:R-:W-:Y:S01]  /*8ec0*/  ISETP.GT.U32.AND P5, PT, R5.reuse, R240, PT ;  /* 0x000000f00500720c */ /* 0x040fe20003fa4070 */
[----:B------:R-:W-:Y:S02]  /*8ed0*/  IMAD R243, R5, R4, R8 ;  /* 0x0000000405f37224 */ /* 0x000fe400078e0208 */
[----:B------:R-:W-:Y:S02]  /*8ee0*/  IMAD.MOV R3, RZ, RZ, -R3 ;  /* 0x000000ffff037224 */ /* 0x000fe400078e0a03 */
[--C-:B------:R-:W-:Y:S01]  /*8ef0*/  @!P3 IMAD.IADD R241, R241, 0x1, -R5.reuse ;  /* 0x00000001f1f1b824 */ /* 0x100fe200078e0a05 */
[----:B------:R-:W-:Y:S01]  /*8f00*/  ISETP.GT.U32.AND P3, PT, R5, R243, PT ;  /* 0x000000f30500720c */ /* 0x000fe20003f64070 */
[----:B------:R-:W-:Y:S01]  /*8f10*/  @!P4 IMAD.MOV R236, RZ, RZ, -R236 ;  /* 0x000000ffffecc224 */ /* 0x000fe200078e0aec */
[----:B------:R-:W-:Y:S01]  /*8f20*/  ISETP.GE.AND P4, PT, R11, RZ, PT ;  /* 0x000000ff0b00720c */ /* 0x000fe20003f86270 */
[----:B------:R-:W-:Y:S01]  /*8f30*/  @!P2 IMAD.IADD R239, R239, 0x1, -R5 ;  /* 0x00000001efefa824 */ /* 0x000fe200078e0a05 */
[----:B------:R-:W-:Y:S01]  /*8f40*/  ISETP.GE.AND P2, PT, R7, RZ, PT ;  /* 0x000000ff0700720c */ /* 0x000fe20003f46270 */
[----:B------:R-:W-:-:S02]  /*8f50*/  IMAD R242, R5, R3, R242 ;  /* 0x0000000305f27224 */ /* 0x000fc400078e02f2 */
[----:B------:R-:W-:-:S04]  /*8f60*/  IMAD.HI.U32 R6, R9, R244, RZ ;  /* 0x000000f409067227 */ /* 0x000fc800078e00ff */
[----:B------:R-:W-:Y:S01]  /*8f70*/  @!P0 IMAD.MOV R239, RZ, RZ, -R239 ;  /* 0x000000ffffef8224 */ /* 0x000fe200078e0aef */
[C---:B------:R-:W-:Y:S01]  /*8f80*/  ISETP.GT.U32.AND P0, PT, R5.reuse, R242, PT ;  /* 0x000000f20500720c */ /* 0x040fe20003f04070 */
[----:B------:R-:W-:Y:S02]  /*8f90*/  IMAD.MOV R6, RZ, RZ, -R6 ;  /* 0x000000ffff067224 */ /* 0x000fe400078e0a06 */
[C---:B------:R-:W-:Y:S02]  /*8fa0*/  VIADD R3, R0.reuse, 0xb6 ;  /* 0x000000b600037836 */ /* 0x040fe40000000000 */
[----:B------:R-:W-:Y:S02]  /*8fb0*/  VIADD R11, R0, 0xb7 ;  /* 0x000000b7000b7836 */ /* 0x000fe40000000000 */
[--C-:B------:R-:W-:Y:S01]  /*8fc0*/  @!P5 IMAD.IADD R240, R240, 0x1, -R5.reuse ;  /* 0x00000001f0f0d824 */ /* 0x100fe200078e0a05 */
[----:B------:R-:W-:Y:S01]  /*8fd0*/  IABS R8, R3 ;  /* 0x0000000300087213 */ /* 0x000fe20000000000 */
[----:B------:R-:W-:Y:S01]  /*8fe0*/  IMAD R244, R5, R6, R244 ;  /* 0x0000000605f47224 */ /* 0x000fe200078e02f4 */
[----:B------:R-:W-:Y:S01]  /*8ff0*/  IABS R246, R11 ;  /* 0x0000000b00f67213 */ /* 0x000fe20000000000 */
[----:B------:R-:W-:Y:S01]  /*9000*/  @!P3 IMAD.IADD R243, R243, 0x1, -R5 ;  /* 0x00000001f3f3b824 */ /* 0x000fe200078e0a05 */
[----:B------:R-:W-:Y:S01]  /*9010*/  ISETP.GE.AND P5, PT, R10, RZ, PT ;  /* 0x000000ff0a00720c */ /* 0x000fe20003fa6270 */
[----:B------:R-:W-:Y:S01]  /*9020*/  @!P4 IMAD.MOV R240, RZ, RZ, -R240 ;  /* 0x000000fffff0c224 */ /* 0x000fe200078e0af0 */
[----:B------:R-:W-:Y:S01]  /*9030*/  ISETP.GE.AND P4, PT, R3, RZ, PT ;  /* 0x000000ff0300720c */ /* 0x000fe20003f86270 */
[----:B------:R-:W-:Y:S01]  /*9040*/  @!P6 IMAD.MOV R241, RZ, RZ, -R241 ;  /* 0x000000fffff1e224 */ /* 0x000fe200078e0af1 */
[----:B------:R-:W-:Y:S01]  /*9050*/  ISETP.GT.U32.AND P3, PT, R5, R243, PT ;  /* 0x000000f30500720c */ /* 0x000fe20003f64070 */
[----:B------:R-:W-:Y:S01]  /*9060*/  IMAD.HI.U32 R3, R9, R8, RZ ;  /* 0x0000000809037227 */ /* 0x000fe200078e00ff */
[----:B------:R-:W-:-:S03]  /*9070*/  ISETP.GT.U32.AND P6, PT, R5, R244, PT ;  /* 0x000000f40500720c */ /* 0x000fc60003fc4070 */
[----:B------:R-:W-:-:S04]  /*9080*/  IMAD.HI.U32 R4, R9, R246, RZ ;  /* 0x000000f609047227 */ /* 0x000fc800078e00ff */
[----:B------:R-:W-:Y:S02]  /*9090*/  @!P0 IMAD.IADD R242, R242, 0x1, -R5 ;  /* 0x00000001f2f28824 */ /* 0x000fe400078e0a05 */
[----:B------:R-:W-:Y:S02]  /*90a0*/  VIADD R13, R0, 0xb8 ;  /* 0x000000b8000d7836 */ /* 0x000fe40000000000 */
[----:B------:R-:W-:Y:S01]  /*90b0*/  IMAD.MOV R3, RZ, RZ, -R3 ;  /* 0x000000ffff037224 */ /* 0x000fe200078e0a03 */
[C---:B------:R-:W-:Y:S01]  /*90c0*/  ISETP.GT.U32.AND P0, PT, R5.reuse, R242, PT ;  /* 0x000000f20500720c */ /* 0x040fe20003f04070 */
[----:B------:R-:W-:Y:S01]  /*90d0*/  IMAD.MOV R4, RZ, RZ, -R4 ;  /* 0x000000ffff047224 */ /* 0x000fe200078e0a04 */
[----:B------:R-:W-:Y:S01]  /*90e0*/  IABS R10, R13 ;  /* 0x0000000d000a7213 */ /* 0x000fe20000000000 */
[C---:B------:R-:W-:Y:S02]  /*90f0*/  IMAD R245, R5.reuse, R3, R8 ;  /* 0x0000000305f57224 */ /* 0x040fe400078e0208 */
[----:B------:R-:W-:-:S02]  /*9100*/  IMAD R246, R5, R4, R246 ;  /* 0x0000000405f67224 */ /* 0x000fc400078e02f6 */
[--C-:B------:R-:W-:Y:S01]  /*9110*/  @!P3 IMAD.IADD R243, R243, 0x1, -R5.reuse ;  /* 0x00000001f3f3b824 */ /* 0x100fe200078e0a05 */
[C---:B------:R-:W-:Y:S01]  /*9120*/  ISETP.GT.U32.AND P3, PT, R5.reuse, R245, PT ;  /* 0x000000f50500720c */ /* 0x040fe20003f64070 */
[----:B------:R-:W-:Y:S01]  /*9130*/  @!P6 IMAD.IADD R244, R244, 0x1, -R5 ;  /* 0x00000001f4f4e824 */ /* 0x000fe200078e0a05 */
[----:B------:R-:W-:Y:S01]  /*9140*/  ISETP.GT.U32.AND P6, PT, R5, R246, PT ;  /* 0x000000f60500720c */ /* 0x000fe20003fc4070 */
[----:B------:R-:W-:-:S04]  /*9150*/  IMAD.HI.U32 R6, R9, R10, RZ ;  /* 0x0000000a09067227 */ /* 0x000fc800078e00ff */
[----:B------:R-:W-:Y:S02]  /*9160*/  VIADD R14, R0, 0xb9 ;  /* 0x000000b9000e7836 */ /* 0x000fe40000000000 */
[----:B------:R-:W-:Y:S02]  /*9170*/  IMAD.MOV R6, RZ, RZ, -R6 ;  /* 0x000000ffff067224 */ /* 0x000fe400078e0a06 */
[----:B------:R-:W-:Y:S01]  /*9180*/  @!P0 IMAD.IADD R242, R242, 0x1, -R5 ;  /* 0x00000001f2f28824 */ /* 0x000fe200078e0a05 */
[----:B------:R-:W-:Y:S01]  /*9190*/  ISETP.GE.AND P0, PT, R11, RZ, PT ;  /* 0x000000ff0b00720c */ /* 0x000fe20003f06270 */
[----:B------:R-:W-:Y:S01]  /*91a0*/  IMAD R247, R5, R6, R10 ;  /* 0x0000000605f77224 */ /* 0x000fe200078e020a */
[----:B------:R-:W-:Y:S01]  /*91b0*/  IABS R248, R14 ;  /* 0x0000000e00f87213 */ /* 0x000fe20000000000 */
[C---:B------:R-:W-:Y:S02]  /*91c0*/  VIADD R10, R0.reuse, 0xba ;  /* 0x000000ba000a7836 */ /* 0x040fe40000000000 */
[----:B------:R-:W-:-:S02]  /*91d0*/  VIADD R11, R0, 0xbb ;  /* 0x000000bb000b7836 */ /* 0x000fc40000000000 */
[--C-:B------:R-:W-:Y:S01]  /*91e0*/  @!P3 IMAD.IADD R245, R245, 0x1, -R5.reuse ;  /* 0x00000001f5f5b824 */ /* 0x100fe200078e0a05 */
[----:B------:R-:W-:Y:S01]  /*91f0*/  IABS R6, R10 ;  /* 0x0000000a00067213 */ /* 0x000fe20000000000 */
[----:B------:R-:W-:Y:S01]  /*9200*/  @!P6 IMAD.IADD R246, R246, 0x1, -R5 ;  /* 0x00000001f6f6e824 */ /* 0x000fe200078e0a05 */
[----:B------:R-:W-:Y:S01]  /*9210*/  IABS R250, R11 ;  /* 0x0000000b00fa7213 */ /* 0x000fe20000000000 */
[----:B------:R-:W-:Y:S01]  /*9220*/  IMAD.HI.U32 R7, R9, R248, RZ ;  /* 0x000000f809077227 */ /* 0x000fe200078e00ff */
[C---:B------:R-:W-:Y:S02]  /*9230*/  ISETP.GT.U32.AND P3, PT, R5.reuse, R244, PT ;  /* 0x000000f40500720c */ /* 0x040fe40003f64070 */
[C---:B------:R-:W-:Y:S01]  /*9240*/  ISETP.GT.U32.AND P6, PT, R5.reuse, R246, PT ;  /* 0x000000f60500720c */ /* 0x040fe20003fc4070 */
[----:B------:R-:W-:Y:S01]  /*9250*/  @!P1 IMAD.MOV R242, RZ, RZ, -R242 ;  /* 0x000000fffff29224 */ /* 0x000fe200078e0af2 */
[----:B------:R-:W-:Y:S01]  /*9260*/  ISETP.GT.U32.AND P1, PT, R5, R245, PT ;  /* 0x000000f50500720c */ /* 0x000fe20003f24070 */
[----:B------:R-:W-:-:S02]  /*9270*/  IMAD.MOV R7, RZ, RZ, -R7 ;  /* 0x000000ffff077224 */ /* 0x000fc400078e0a07 */
[----:B------:R-:W-:-:S04]  /*9280*/  IMAD.HI.U32 R3, R9, R6, RZ ;  /* 0x0000000609037227 */ /* 0x000fc800078e00ff */
[----:B------:R-:W-:-:S04]  /*9290*/  IMAD.HI.U32 R4, R9, R250, RZ ;  /* 0x000000fa09047227 */ /* 0x000fc800078e00ff */
[C---:B------:R-:W-:Y:S02]  /*92a0*/  IMAD R248, R5.reuse, R7, R248 ;  /* 0x0000000705f87224 */ /* 0x040fe400078e02f8 */
[----:B------:R-:W-:Y:S02]  /*92b0*/  IMAD.MOV R3, RZ, RZ, -R3 ;  /* 0x000000ffff037224 */ /* 0x000fe400078e0a03 */
[----:B------:R-:W-:Y:S02]  /*92c0*/  IMAD.MOV R7, RZ, RZ, -R4 ;  /* 0x000000ffff077224 */ /* 0x000fe400078e0a04 */
[----:B------:R-:W-:Y:S01]  /*92d0*/  @!P2 IMAD.MOV R243, RZ, RZ, -R243 ;  /* 0x000000fffff3a224 */ /* 0x000fe200078e0af3 */
[C---:B------:R-:W-:Y:S01]  /*92e0*/  ISETP.GT.U32.AND P2, PT, R5.reuse, R247, PT ;  /* 0x000000f70500720c */ /* 0x040fe20003f44070 */
[----:B------:R-:W-:Y:S01]  /*92f0*/  @!P3 IMAD.IADD R244, R244, 0x1, -R5 ;  /* 0x00000001f4f4b824 */ /* 0x000fe200078e0a05 */
[C---:B------:R-:W-:Y:S01]  /*9300*/  ISETP.GT.U32.AND P3, PT, R5.reuse, R248, PT ;  /* 0x000000f80500720c */ /* 0x040fe20003f64070 */
[----:B------:R-:W-:-:S02]  /*9310*/  IMAD R249, R5, R3, R6 ;  /* 0x0000000305f97224 */ /* 0x000fc400078e0206 */
[----:B------:R-:W-:Y:S02]  /*9320*/  IMAD R250, R5, R7, R250 ;  /* 0x0000000705fa7224 */ /* 0x000fe400078e02fa */
[--C-:B------:R-:W-:Y:S01]  /*9330*/  @!P1 IMAD.IADD R245, R245, 0x1, -R5.reuse ;  /* 0x00000001f5f59824 */ /* 0x100fe200078e0a05 */
[C---:B------:R-:W-:Y:S01]  /*9340*/  ISETP.GT.U32.AND P1, PT, R5.reuse, R249, PT ;  /* 0x000000f90500720c */ /* 0x040fe20003f24070 */
[--C-:B------:R-:W-:Y:S01]  /*9350*/  @!P6 IMAD.IADD R246, R246, 0x1, -R5.reuse ;  /* 0x00000001f6f6e824 */ /* 0x100fe200078e0a05 */
[----:B------:R-:W-:Y:S01]  /*9360*/  ISETP.GT.U32.AND P6, PT, R5, R250, PT ;  /* 0x000000fa0500720c */ /* 0x000fe20003fc4070 */
[C---:B------:R-:W-:Y:S02]  /*9370*/  VIADD R16, R0.reuse, 0xbd ;  /* 0x000000bd00107836 */ /* 0x040fe40000000000 */
[----:B------:R-:W-:Y:S02]  /*9380*/  VIADD R15, R0, 0xbc ;  /* 0x000000bc000f7836 */ /* 0x000fe40000000000 */
[--C-:B------:R-:W-:Y:S01]  /*9390*/  @!P2 IMAD.IADD R247, R247, 0x1, -R5.reuse ;  /* 0x00000001f7f7a824 */ /* 0x100fe200078e0a05 */
[----:B------:R-:W-:Y:S01]  /*93a0*/  IABS R252, R16 ;  /* 0x0000001000fc7213 */ /* 0x000fe20000000000 */
[--C-:B------:R-:W-:Y:S01]  /*93b0*/  @!P3 IMAD.IADD R248, R248, 0x1, -R5.reuse ;  /* 0x00000001f8f8b824 */ /* 0x100fe200078e0a05 */
[----:B------:R-:W-:Y:S01]  /*93c0*/  IABS R8, R15 ;  /* 0x0000000f00087213 */ /* 0x000fe20000000000 */
[----:B------:R-:W-:Y:S01]  /*93d0*/  @!P5 IMAD.MOV R244, RZ, RZ, -R244 ;  /* 0x000000fffff4d224 */ /* 0x000fe200078e0af4 */
[----:B------:R-:W-:Y:S01]  /*93e0*/  ISETP.GE.AND P2, PT, R13, RZ, PT ;  /* 0x000000ff0d00720c */ /* 0x000fe20003f46270 */
[--C-:B------:R-:W-:Y:S01]  /*93f0*/  @!P1 IMAD.IADD R249, R249, 0x1, -R5.reuse ;  /* 0x00000001f9f99824 */ /* 0x100fe200078e0a05 */
[C---:B------:R-:W-:Y:S01]  /*9400*/  ISETP.GT.U32.AND P1, PT, R5.reuse, R247, PT ;  /* 0x000000f70500720c */ /* 0x040fe20003f24070 */
[----:B------:R-:W-:Y:S01]  /*9410*/  @!P6 IMAD.IADD R250, R250, 0x1, -R5 ;  /* 0x00000001fafae824 */ /* 0x000fe200078e0a05 */
[----:B------:R-:W-:Y:S01]  /*9420*/  ISETP.GT.U32.AND P6, PT, R5, R248, PT ;  /* 0x000000f80500720c */ /* 0x000fe20003fc4070 */
[----:B------:R-:W-:Y:S01]  /*9430*/  IMAD.HI.U32 R4, R9, R252, RZ ;  /* 0x000000fc09047227 */ /* 0x000fe200078e00ff */
[----:B------:R-:W-:-:S02]  /*9440*/  ISETP.GT.U32.AND P5, PT, R5, R249, PT ;  /* 0x000000f90500720c */ /* 0x000fc40003fa4070 */
[----:B------:R-:W-:Y:S01]  /*9450*/  ISETP.GE.AND P3, PT, R14, RZ, PT ;  /* 0x000000ff0e00720c */ /* 0x000fe20003f66270 */
[----:B------:R-:W-:-:S04]  /*9460*/  IMAD.HI.U32 R3, R9, R8, RZ ;  /* 0x0000000809037227 */ /* 0x000fc800078e00ff */
[----:B------:R-:W-:Y:S02]  /*9470*/  IMAD.MOV R4, RZ, RZ, -R4 ;  /* 0x000000ffff047224 */ /* 0x000fe400078e0a04 */
[C---:B------:R-:W-:Y:S02]  /*9480*/  VIADD R13, R0.reuse, 0xbe ;  /* 0x000000be000d7836 */ /* 0x040fe40000000000 */
[----:B------:R-:W-:Y:S02]  /*9490*/  IMAD.MOV R3, RZ, RZ, -R3 ;  /* 0x000000ffff037224 */ /* 0x000fe400078e0a03 */
[----:B------:R-:W-:Y:S01]  /*94a0*/  VIADD R14, R0, 0xbf ;  /* 0x000000bf000e7836 */ /* 0x000fe20000000000 */
[----:B------:R-:W-:Y:S01]  /*94b0*/  IABS R6, R13 ;  /* 0x0000000d00067213 */ /* 0x000fe20000000000 */
[C---:B------:R-:W-:Y:S02]  /*94c0*/  IMAD R252, R5.reuse, R4, R252 ;  /* 0x0000000405fc7224 */ /* 0x040fe400078e02fc */
[C---:B------:R-:W-:Y:S01]  /*94d0*/  IMAD R251, R5.reuse, R3, R8 ;  /* 0x0000000305fb7224 */ /* 0x040fe200078e0208 */
[----:B------:R-:W-:Y:S01]  /*94e0*/  IABS R8, R14 ;  /* 0x0000000e00087213 */ /* 0x000fe20000000000 */
[----:B------:R-:W-:Y:S01]  /*94f0*/  @!P4 IMAD.MOV R245, RZ, RZ, -R245 ;  /* 0x000000fffff5c224 */ /* 0x000fe200078e0af5 */
[----:B------:R-:W-:Y:S01]  /*9500*/  ISETP.GT.U32.AND P4, PT, R5, R250, PT ;  /* 0x000000fa0500720c */ /* 0x000fe20003f84070 */
[--C-:B------:R-:W-:Y:S01]  /*9510*/  @!P1 IMAD.IADD R247, R247, 0x1, -R5.reuse ;  /* 0x00000001f7f79824 */ /* 0x100fe200078e0a05 */
[----:B------:R-:W-:Y:S01]  /*9520*/  ISETP.GE.AND P1, PT, R10, RZ, PT ;  /* 0x000000ff0a00720c */ /* 0x000fe20003f26270 */
[----:B------:R-:W-:Y:S01]  /*9530*/  @!P6 IMAD.IADD R248, R248, 0x1, -R5 ;  /* 0x00000001f8f8e824 */ /* 0x000fe200078e0a05 */
[----:B------:R-:W-:Y:S01]  /*9540*/  ISETP.GT.U32.AND P6, PT, R5, R252, PT ;  /* 0x000000fc0500720c */ /* 0x000fe20003fc4070 */
[----:B------:R-:W-:-:S04]  /*9550*/  IMAD.HI.U32 R3, R9, R6, RZ ;  /* 0x0000000609037227 */ /* 0x000fc800078e00ff */
[----:B------:R-:W-:Y:S01]  /*9560*/  @!P5 IMAD.IADD R249, R249, 0x1, -R5 ;  /* 0x00000001f9f9d824 */ /* 0x000fe200078e0a05 */
[----:B------:R-:W-:Y:S01]  /*9570*/  ISETP.GE.AND P5, PT, R11, RZ, PT ;  /* 0x000000ff0b00720c */ /* 0x000fe20003fa6270 */
[----:B------:R-:W-:-:S04]  /*9580*/  IMAD.HI.U32 R4, R9, R8, RZ ;  /* 0x0000000809047227 */ /* 0x000fc800078e00ff */
[----:B------:R-:W-:Y:S01]  /*9590*/  IMAD.MOV R3, RZ, RZ, -R3 ;  /* 0x000000ffff037224 */ /* 0x000fe200078e0a03 */
[----:B------:R-:W-:Y:S01]  /*95a0*/  IADD3 R7, PT, PT, -R4, RZ, RZ ;  /* 0x000000ff04077210 */ /* 0x000fe20007ffe1ff */
[----:B------:R-:W-:Y:S01]  /*95b0*/  @!P0 IMAD.MOV R246, RZ, RZ, -R246 ;  /* 0x000000fffff68224 */ /* 0x000fe200078e0af6 */
[C---:B------:R-:W-:Y:S01]  /*95c0*/  ISETP.GT.U32.AND P0, PT, R5.reuse, R251, PT ;  /* 0x000000fb0500720c */ /* 0x040fe20003f04070 */
        /* <DEDUP_REMOVED lines=12> */
[----:B------:R-:W-:Y:S01]  /*9690*/  @!P0 IMAD.IADD R251, R251, 0x1, -R5 ;  /* 0x00000001fbfb8824 */ /* 0x000fe200078e0a05 */
        /* <DEDUP_REMOVED lines=37> */
[----:B------:R-:W-:Y:S02]  /*98f0*/  VIADD R7, R0, 0xc4 ;  /* 0x000000c400077836 */ /* 0x000fe40000000000 */
[----:B------:R-:W-:Y:S02]  /*9900*/  IMAD.MOV R4, RZ, RZ, -R3 ;  /* 0x000000ffff047224 */ /* 0x000fe400078e0a03 */
[----:B------:R-:W-:Y:S01]  /*9910*/  IMAD.HI.U32 R3, R9, R16, RZ ;  /* 0x0000001009037227 */ /* 0x000fe200078e00ff */
[----:B------:R-:W-:-:S03]  /*9920*/  IABS R18, R7 ;  /* 0x0000000700127213 */ /* 0x000fc60000000000 */
[----:B------:R-:W-:Y:S01]  /*9930*/  @!P0 IMAD.MOV R252, RZ, RZ, -R252 ;  /* 0x000000fffffc8224 */ /* 0x000fe200078e0afc */
[----:B------:R-:W-:Y:S01]  /*9940*/  ISETP.GE.AND P0, PT, R11, RZ, PT ;  /* 0x000000ff0b00720c */ /* 0x000fe20003f06270 */
[----:B------:R-:W-:Y:S02]  /*9950*/  VIADD R11, R0, 0xc5 ;  /* 0x000000c5000b7836 */ /* 0x000fe40000000000 */
[----:B------:R-:W-:Y:S02]  /*9960*/  @!P6 IMAD.IADD R10, R10, 0x1, -R5 ;  /* 0x000000010a0ae824 */ /* 0x000fe400078e0a05 */
[----:B------:R-:W-:Y:S01]  /*9970*/  IMAD.MOV R3, RZ, RZ, -R3 ;  /* 0x000000ffff037224 */ /* 0x000fe200078e0a03 */
[----:B------:R-:W-:Y:S01]  /*9980*/  IABS R20, R11 ;  /* 0x0000000b00147213 */ /* 0x000fe20000000000 */
[C---:B------:R-:W-:Y:S01]  /*9990*/  IMAD R14, R5.reuse, R4, R14 ;  /* 0x00000004050e7224 */ /* 0x040fe200078e020e */
[C---:B------:R-:W-:Y:S01]  /*99a0*/  ISETP.GT.U32.AND P6, PT, R5.reuse, R10, PT ;  /* 0x0000000a0500720c */ /* 0x040fe20003fc4070 */
[----:B------:R-:W-:-:S02]  /*99b0*/  IMAD R16, R5, R3, R16 ;  /* 0x0000000305107224 */ /* 0x000fc400078e0210 */
[----:B------:R-:W-:-:S04]  /*99c0*/  IMAD.HI.U32 R3, R9, R18, RZ ;  /* 0x0000001209037227 */ /* 0x000fc800078e00ff */
[----:B------:R-:W-:Y:S01]  /*99d0*/  @!P5 IMAD.IADD R8, R8, 0x1, -R5 ;  /* 0x000000010808d824 */ /* 0x000fe200078e0a05 */
[----:B------:R-:W-:Y:S01]  /*99e0*/  ISETP.GT.U32.AND P5, PT, R5, R14, PT ;  /* 0x0000000e0500720c */ /* 0x000fe20003fa4070 */
[----:B------:R-:W-:-:S04]  /*99f0*/  IMAD.HI.U32 R4, R9, R20, RZ ;  /* 0x0000001409047227 */ /* 0x000fc800078e00ff */
[----:B------:R-:W-:Y:S02]  /*9a00*/  IMAD.MOV R3, RZ, RZ, -R3 ;  /* 0x000000ffff037224 */ /* 0x000fe400078e0a03 */
[----:B------:R-:W-:Y:S02]  /*9a10*/  IMAD.MOV.U32 R65, RZ, RZ, R6 ;  /* 0x000000ffff417224 */ /* 0x000fe400078e0006 */
[----:B------:R-:W-:Y:S02]  /*9a20*/  IMAD.MOV R4, RZ, RZ, -R4 ;  /* 0x000000ffff047224 */ /* 0x000fe400078e0a04 */
[----:B------:R-:W-:Y:S02]  /*9a30*/  IMAD R18, R5, R3, R18 ;  /* 0x0000000305127224 */ /* 0x000fe400078e0212 */
[----:B------:R-:W-:Y:S01]  /*9a40*/  @!P2 IMAD.MOV R65, RZ, RZ, -R65 ;  /* 0x000000ffff41a224 */ /* 0x000fe200078e0a41 */
[----:B------:R-:W-:Y:S01]  /*9a50*/  ISETP.GE.AND P2, PT, R7, RZ, PT ;  /* 0x000000ff0700720c */ /* 0x000fe20003f46270 */
[----:B------:R-:W-:-:S02]  /*9a60*/  IMAD R20, R5, R4, R20 ;  /* 0x0000000405147224 */ /* 0x000fc400078e0214 */
[--C-:B------:R-:W-:Y:S01]  /*9a70*/  @!P6 IMAD.IADD R10, R10, 0x1, -R5.reuse ;  /* 0x000000010a0ae824 */ /* 0x100fe200078e0a05 */
[C---:B------:R-:W-:Y:S01]  /*9a80*/  ISETP.GT.U32.AND P6, PT, R5.reuse, R18, PT ;  /* 0x000000120500720c */ /* 0x040fe20003fc4070 */
[----:B------:R-:W-:Y:S02]  /*9a90*/  VIADD R7, R0, 0xc6 ;  /* 0x000000c600077836 */ /* 0x000fe40000000000 */
[----:B------:R-:W-:Y:S02]  /*9aa0*/  IMAD.MOV.U32 R67, RZ, RZ, R8 ;  /* 0x000000ffff437224 */ /* 0x000fe400078e0008 */
[----:B------:R-:W-:Y:S01]  /*9ab0*/  @!P5 IMAD.IADD R14, R14, 0x1, -R5 ;  /* 0x000000010e0ed824 */ /* 0x000fe200078e0a05 */
[C---:B------:R-:W-:Y:S01]  /*9ac0*/  ISETP.GT.U32.AND P5, PT, R5.reuse, R20, PT ;  /* 0x000000140500720c */ /* 0x040fe20003fa4070 */
[----:B------:R-:W-:Y:S01]  /*9ad0*/  @!P3 IMAD.MOV R67, RZ, RZ, -R67 ;  /* 0x000000ffff43b224 */ /* 0x000fe200078e0a43 */
[----:B------:R-:W-:Y:S01]  /*9ae0*/  IABS R22, R7 ;  /* 0x0000000700167213 */ /* 0x000fe20000000000 */
[C---:B------:R-:W-:Y:S01]  /*9af0*/  VIADD R13, R0.reuse, 0xc7 ;  /* 0x000000c7000d7836 */ /* 0x040fe20000000000 */
[----:B------:R-:W-:Y:S01]  /*9b00*/  ISETP.GT.U32.AND P3, PT, R5, R16, PT ;  /* 0x000000100500720c */ /* 0x000fe20003f64070 */
[----:B------:R-:W-:-:S02]  /*9b10*/  VIADD R15, R0, 0xc8 ;  /* 0x000000c8000f7836 */ /* 0x000fc40000000000 */
[----:B------:R-:W-:Y:S01]  /*9b20*/  IMAD.HI.U32 R3, R9, R22, RZ ;  /* 0x0000001609037227 */ /* 0x000fe200078e00ff */
[----:B------:R-:W-:Y:S02]  /*9b30*/  IABS R4, R13 ;  /* 0x0000000d00047213 */ /* 0x000fe40000000000 */
[----:B------:R-:W-:Y:S01]  /*9b40*/  IABS R8, R15 ;  /* 0x0000000f00087213 */ /* 0x000fe20000000000 */
[----:B------:R-:W-:Y:S02]  /*9b50*/  @!P6 IMAD.IADD R18, R18, 0x1, -R5 ;  /* 0x000000011212e824 */ /* 0x000fe400078e0a05 */
[----:B------:R-:W-:Y:S02]  /*9b60*/  IMAD.MOV R3, RZ, RZ, -R3 ;  /* 0x000000ffff037224 */ /* 0x000fe400078e0a03 */
[----:B------:R-:W-:Y:S01]  /*9b70*/  @!P5 IMAD.IADD R20, R20, 0x1, -R5 ;  /* 0x000000011414d824 */ /* 0x000fe200078e0a05 */
[C---:B------:R-:W-:Y:S01]  /*9b80*/  ISETP.GT.U32.AND P5, PT, R5.reuse, R18, PT ;  /* 0x000000120500720c */ /* 0x040fe20003fa4070 */
[----:B------:R-:W-:-:S02]  /*9b90*/  IMAD R22, R5, R3, R22 ;  /* 0x0000000305167224 */ /* 0x000fc400078e0216 */
[----:B------:R-:W-:-:S04]  /*9ba0*/  IMAD.HI.U32 R3, R9, R4, RZ ;  /* 0x0000000409037227 */ /* 0x000fc800078e00ff */
[----:B------:R-:W-:Y:S01]  /*9bb0*/  @!P3 IMAD.IADD R16, R16, 0x1, -R5 ;  /* 0x000000011010b824 */ /* 0x000fe200078e0a05 */
[C---:B------:R-:W-:Y:S01]  /*9bc0*/  ISETP.GT.U32.AND P3, PT, R5.reuse, R14, PT ;  /* 0x0000000e0500720c */ /* 0x040fe20003f64070 */
[----:B------:R-:W-:Y:S02]  /*9bd0*/  IMAD.MOV R3, RZ, RZ, -R3 ;  /* 0x000000ffff037224 */ /* 0x000fe400078e0a03 */
[----:B------:R-:W-:Y:S01]  /*9be0*/  IMAD.MOV.U32 R66, RZ, RZ, R10 ;  /* 0x000000ffff427224 */ /* 0x000fe200078e000a */
[C---:B------:R-:W-:Y:S01]  /*9bf0*/  ISETP.GT.U32.AND P6, PT, R5.reuse, R16, PT ;  /* 0x000000100500720c */ /* 0x040fe20003fc4070 */
[----:B------:R-:W-:Y:S02]  /*9c00*/  IMAD R4, R5, R3, R4 ;  /* 0x0000000305047224 */ /* 0x000fe400078e0204 */
[----:B------:R-:W-:Y:S02]  /*9c10*/  @!P5 IMAD.IADD R18, R18, 0x1, -R5 ;  /* 0x000000011212d824 */ /* 0x000fe400078e0a05 */
[----:B------:R-:W-:Y:S01]  /*9c20*/  IMAD.HI.U32 R3, R9, R8, RZ ;  /* 0x0000000809037227 */ /* 0x000fe200078e00ff */
[----:B------:R-:W-:-:S03]  /*9c30*/  ISETP.GT.U32.AND P5, PT, R5, R4, PT ;  /* 0x000000040500720c */ /* 0x000fc60003fa4070 */
[----:B------:R-:W-:Y:S01]  /*9c40*/  @!P3 IMAD.IADD R14, R14, 0x1, -R5 ;  /* 0x000000010e0eb824 */ /* 0x000fe200078e0a05 */
[----:B------:R-:W-:Y:S01]  /*9c50*/  ISETP.GT.U32.AND P3, PT, R5, R22, PT ;  /* 0x000000160500720c */ /* 0x000fe20003f64070 */
[----:B------:R-:W-:Y:S02]  /*9c60*/  IMAD.MOV R3, RZ, RZ, -R3 ;  /* 0x000000ffff037224 */ /* 0x000fe400078e0a03 */
[--C-:B------:R-:W-:Y:S01]  /*9c70*/  @!P6 IMAD.IADD R16, R16, 0x1, -R5.reuse ;  /* 0x000000011010e824 */ /* 0x100fe200078e0a05 */
[----:B------:R-:W-:Y:S01]  /*9c80*/  ISETP.GE.AND P6, PT, R11, RZ, PT ;  /* 0x000000ff0b00720c */ /* 0x000fe20003fc6270 */
[C---:B------:R-:W-:Y:S02]  /*9c90*/  VIADD R11, R0.reuse, 0xca ;  /* 0x000000ca000b7836 */ /* 0x040fe40000000000 */
[----:B------:R-:W-:Y:S01]  /*9ca0*/  @!P1 IMAD.MOV R66, RZ, RZ, -R66 ;  /* 0x000000ffff429224 */ /* 0x000fe200078e0a42 */
[C---:B------:R-:W-:Y:S01]  /*9cb0*/  ISETP.GT.U32.AND P1, PT, R5.reuse, R20, PT ;  /* 0x000000140500720c */ /* 0x040fe20003f24070 */
[----:B------:R-:W-:Y:S01]  /*9cc0*/  VIADD R17, R0, 0xc9 ;  /* 0x000000c900117836 */ /* 0x000fe20000000000 */
[----:B------:R-:W-:Y:S01]  /*9cd0*/  IABS R24, R11 ;  /* 0x0000000b00187213 */ /* 0x000fe20000000000 */
[C---:B------:R-:W-:Y:S01]  /*9ce0*/  IMAD R8, R5.reuse, R3, R8 ;  /* 0x0000000305087224 */ /* 0x040fe200078e0208 */
[----:B------:R-:W-:Y:S01]  /*9cf0*/  @!P5 IADD3 R4, PT, PT, R4, -R5, RZ ;  /* 0x800000050404d210 */ /* 0x000fe20007ffe0ff */
[----:B------:R-:W-:Y:S01]  /*9d00*/  @!P3 IMAD.IADD R22, R22, 0x1, -R5 ;  /* 0x000000011616b824 */ /* 0x000fe200078e0a05 */
[----:B------:R-:W-:Y:S01]  /*9d10*/  IABS R10, R17 ;  /* 0x00000011000a7213 */ /* 0x000fe20000000000 */
[----:B------:R-:W-:Y:S01]  /*9d20*/  IMAD.MOV.U32 R70, RZ, RZ, R14 ;  /* 0x000000ffff467224 */ /* 0x000fe200078e000e */
[----:B------:R-:W-:Y:S01]  /*9d30*/  ISETP.GT.U32.AND P5, PT, R5, R4, PT ;  /* 0x000000040500720c */ /* 0x000fe20003fa4070 */
[----:B------:R-:W-:Y:S01]  /*9d40*/  IMAD.HI.U32 R3, R9, R24, RZ ;  /* 0x0000001809037227 */ /* 0x000fe200078e00ff */
[----:B------:R-:W-:-:S03]  /*9d50*/  ISETP.GE.AND P3, PT, R13, RZ, PT ;  /* 0x000000ff0d00720c */ /* 0x000fc60003f66270 */
[----:B------:R-:W-:Y:S01]  /*9d60*/  @!P0 IMAD.MOV R70, RZ, RZ, -R70 ;  /* 0x000000ffff468224 */ /* 0x000fe200078e0a46 */
[----:B------:R-:W-:Y:S01]  /*9d70*/  ISETP.GT.U32.AND P0, PT, R5, R22, PT ;  /* 0x000000160500720c */ /* 0x000fe20003f04070 */
[----:B------:R-:W-:Y:S02]  /*9d80*/  IMAD.MOV R3, RZ, RZ, -R3 ;  /* 0x000000ffff037224 */ /* 0x000fe400078e0a03 */
[----:B------:R-:W-:-:S04]  /*9d90*/  IMAD.HI.U32 R6, R9, R10, RZ ;  /* 0x0000000a09067227 */ /* 0x000fc800078e00ff */
[----:B------:R-:W-:Y:S02]  /*9da0*/  IMAD R14, R5, R3, R24 ;  /* 0x00000003050e7224 */ /* 0x000fe400078e0218 */
[--C-:B------:R-:W-:Y:S01]  /*9db0*/  @!P1 IMAD.IADD R20, R20, 0x1, -R5.reuse ;  /* 0x0000000114149824 */ /* 0x100fe200078e0a05 */
[----:B------:R-:W-:Y:S01]  /*9dc0*/  ISETP.GE.AND P1, PT, R7, RZ, PT ;  /* 0x000000ff0700720c */ /* 0x000fe20003f26270 */
[----:B------:R-:W-:Y:S02]  /*9dd0*/  IMAD.MOV R6, RZ, RZ, -R6 ;  /* 0x000000ffff067224 */ /* 0x000fe400078e0a06 */
[----:B------:R-:W-:Y:S01]  /*9de0*/  @!P5 IMAD.IADD R4, R4, 0x1, -R5 ;  /* 0x000000010404d824 */ /* 0x000fe200078e0a05 */
[C---:B------:R-:W-:Y:S01]  /*9df0*/  ISETP.GT.U32.AND P5, PT, R5.reuse, R14, PT ;  /* 0x0000000e0500720c */ /* 0x040fe20003fa4070 */
[----:B------:R-:W-:Y:S02]  /*9e00*/  IMAD R6, R5, R6, R10 ;  /* 0x0000000605067224 */ /* 0x000fe400078e020a */
[----:B------:R-:W-:-:S02]  /*9e10*/  IMAD.MOV.U32 R19, RZ, RZ, R18 ;  /* 0x000000ffff137224 */ /* 0x000fc400078e0012 */
[----:B------:R-:W-:Y:S02]  /*9e20*/  IMAD.MOV.U32 R12, RZ, RZ, R20 ;  /* 0x000000ffff0c7224 */ /* 0x000fe400078e0014 */
[----:B------:R-:W-:Y:S02]  /*9e30*/  VIADD R13, R0, 0xcb ;  /* 0x000000cb000d7836 */ /* 0x000fe40000000000 */
[----:B------:R-:W-:Y:S01]  /*9e40*/  @!P0 IMAD.IADD R22, R22, 0x1, -R5 ;  /* 0x0000000116168824 */ /* 0x000fe200078e0a05 */
[----:B------:R-:W-:Y:S01]  /*9e50*/  ISETP.GE.AND P0, PT, R17, RZ, PT ;  /* 0x000000ff1100720c */ /* 0x000fe20003f06270 */
[----:B------:R-:W-:Y:S01]  /*9e60*/  IMAD.MOV.U32 R62, RZ, RZ, R16 ;  /* 0x000000ffff3e7224 */ /* 0x000fe200078e0010 */
[----:B------:R-:W-:Y:S01]  /*9e70*/  IABS R16, R13 ;  /* 0x0000000d00107213 */ /* 0x000fe20000000000 */
[----:B------:R-:W-:Y:S01]  /*9e80*/  @!P2 IMAD.MOV R19, RZ, RZ, -R19 ;  /* 0x000000ffff13a224 */ /* 0x000fe200078e0a13 */
[----:B------:R-:W-:Y:S01]  /*9e90*/  ISETP.GE.AND P2, PT, R15, RZ, PT ;  /* 0x000000ff0f00720c */ /* 0x000fe20003f46270 */
[----:B------:R-:W-:Y:S01]  /*9ea0*/  @!P6 IMAD.MOV R12, RZ, RZ, -R12 ;  /* 0x000000ffff0ce224 */ /* 0x000fe200078e0a0c */
[----:B------:R-:W-:Y:S01]  /*9eb0*/  ISETP.GT.U32.AND P6, PT, R5, R6, PT ;  /* 0x000000060500720c */ /* 0x000fe20003fc4070 */
[----:B------:R-:W-:Y:S01]  /*9ec0*/  IMAD.MOV.U32 R7, RZ, RZ, R22 ;  /* 0x000000ffff077224 */ /* 0x000fe200078e0016 */
[----:B------:R-:W-:Y:S01]  /*9ed0*/  STL [R1+0x1a4], R19 ;  /* 0x0001a41301007387 */ /* 0x000fe20000100800 */
[----:B------:R-:W-:-:S02]  /*9ee0*/  VIADD R15, R0, 0xcc ;  /* 0x000000cc000f7836 */ /* 0x000fc40000000000 */
[----:B------:R-:W-:Y:S01]  /*9ef0*/  @!P4 IMAD.MOV R62, RZ, RZ, -R62 ;  /* 0x000000ffff3ec224 */ /* 0x000fe200078e0a3e */
[----:B------:R-:W-:Y:S01]  /*9f00*/  ISETP.GT.U32.AND P4, PT, R5, R8, PT ;  /* 0x000000080500720c */ /* 0x000fe20003f84070 */
[----:B------:R-:W-:Y:S01]  /*9f10*/  @!P1 IMAD.MOV R7, RZ, RZ, -R7 ;  /* 0x000000ffff079224 */ /* 0x000fe200078e0a07 */
[----:B------:R-:W-:Y:S01]  /*9f20*/  IABS R18, R15 ;  /* 0x0000000f00127213 */ /* 0x000fe20000000000 */
[----:B------:R-:W-:Y:S01]  /*9f30*/  @!P5 IMAD.IADD R14, R14, 0x1, -R5 ;  /* 0x000000010e0ed824 */ /* 0x000fe200078e0a05 */
[----:B------:R-:W-:Y:S01]  /*9f40*/  STL [R1+0x1bc], R12 ;  /* 0x0001bc0c01007387 */ /* 0x000fe20000100800 */
[----:B------:R-:W-:-:S03]  /*9f50*/  IMAD.HI.U32 R3, R9, R16, RZ ;  /* 0x0000001009037227 */ /* 0x000fc600078e00ff */
[----:B------:R1:W-:Y:S01]  /*9f60*/  STL [R1+0x1cc], R7 ;  /* 0x0001cc0701007387 */ /* 0x0003e20000100800 */
[C---:B------:R-:W-:Y:S01]  /*9f70*/  ISETP.GT.U32.AND P5, PT, R5.reuse, R14, PT ;  /* 0x0000000e0500720c */ /* 0x040fe20003fa4070 */
[--C-:B------:R-:W-:Y:S02]  /*9f80*/  @!P6 IMAD.IADD R6, R6, 0x1, -R5.reuse ;  /* 0x000000010606e824 */ /* 0x100fe400078e0a05 */
[----:B------:R-:W-:Y:S02]  /*9f90*/  @!P3 IMAD.MOV R4, RZ, RZ, -R4 ;  /* 0x000000ffff04b224 */ /* 0x000fe400078e0a04 */
[----:B------:R-:W-:Y:S01]  /*9fa0*/  @!P4 IMAD.IADD R8, R8, 0x1, -R5 ;  /* 0x000000010808c824 */ /* 0x000fe200078e0a05 */
[----:B------:R-:W-:Y:S01]  /*9fb0*/  ISETP.GT.U32.AND P1, PT, R5, R6, PT ;  /* 0x000000060500720c */ /* 0x000fe20003f24070 */
[----:B------:R-:W-:Y:S01]  /*9fc0*/  VIADD R17, R0, 0xce ;  /* 0x000000ce00117836 */ /* 0x000fe20000000000 */
[----:B------:R-:W-:Y:S01]  /*9fd0*/  ISETP.GE.AND P4, PT, R11, RZ, PT ;  /* 0x000000ff0b00720c */ /* 0x000fe20003f86270 */
[----:B-1----:R-:W-:Y:S01]  /*9fe0*/  IMAD.MOV R7, RZ, RZ, -R3 ;  /* 0x000000ffff077224 */ /* 0x002fe200078e0a03 */
[----:B------:R-:W-:Y:S01]  /*9ff0*/  ISETP.GT.U32.AND P6, PT, R5, R8, PT ;  /* 0x000000080500720c */ /* 0x000fe20003fc4070 */
[----:B------:R-:W-:Y:S01]  /*a000*/  IMAD.HI.U32 R3, R9, R18, RZ ;  /* 0x0000001209037227 */ /* 0x000fe200078e00ff */
[----:B------:R1:W-:Y:S01]  /*a010*/  STL [R1+0x1d0], R4 ;  /* 0x0001d00401007387 */ /* 0x0003e20000100800 */
[----:B------:R-:W-:-:S02]  /*a020*/  IABS R10, R17 ;  /* 0x00000011000a7213 */ /* 0x000fc40000000000 */
[----:B------:R-:W-:Y:S02]  /*a030*/  IMAD.MOV R3, RZ, RZ, -R3 ;  /* 0x000000ffff037224 */ /* 0x000fe400078e0a03 */
[--C-:B------:R-:W-:Y:S02]  /*a040*/  @!P5 IMAD.IADD R14, R14, 0x1, -R5.reuse ;  /* 0x000000010e0ed824 */ /* 0x100fe400078e0a05 */
[C---:B------:R-:W-:Y:S02]  /*a050*/  IMAD R18, R5.reuse, R3, R18 ;  /* 0x0000000305127224 */ /* 0x040fe400078e0212 */
[----:B------:R-:W-:Y:S02]  /*a060*/  VIADD R11, R0, 0xcd ;  /* 0x000000cd000b7836 */ /* 0x000fe40000000000 */
[C---:B------:R-:W-:Y:S01]  /*a070*/  IMAD R16, R5.reuse, R7, R16 ;  /* 0x0000000705107224 */ /* 0x040fe200078e0210 */
[----:B------:R-:W-:Y:S01]  /*a080*/  ISETP.GT.U32.AND P5, PT, R5, R18, PT ;  /* 0x000000120500720c */ /* 0x000fe20003fa4070 */
[--C-:B------:R-:W-:Y:S01]  /*a090*/  @!P1 IMAD.IADD R6, R6, 0x1, -R5.reuse ;  /* 0x0000000106069824 */ /* 0x100fe200078e0a05 */
[----:B------:R-:W-:Y:S01]  /*a0a0*/  IABS R20, R11 ;  /* 0x0000000b00147213 */ /* 0x000fe20000000000 */
[----:B------:R-:W-:Y:S01]  /*a0b0*/  @!P6 IMAD.IADD R8, R8, 0x1, -R5 ;  /* 0x000000010808e824 */ /* 0x000fe200078e0a05 */
[----:B------:R-:W-:Y:S01]  /*a0c0*/  ISETP.GE.AND P1, PT, R13, RZ, PT ;  /* 0x000000ff0d00720c */ /* 0x000fe20003f26270 */
[----:B------:R-:W-:Y:S01]  /*a0d0*/  VIADD R13, R0, 0xcf ;  /* 0x000000cf000d7836 */ /* 0x000fe20000000000 */
[----:B------:R-:W-:Y:S01]  /*a0e0*/  ISETP.GT.U32.AND P6, PT, R5, R16, PT ;  /* 0x000000100500720c */ /* 0x000fe20003fc4070 */
[----:B------:R-:W-:-:S03]  /*a0f0*/  IMAD.HI.U32 R3, R9, R20, RZ ;  /* 0x0000001409037227 */ /* 0x000fc600078e00ff */
[----:B------:R-:W-:Y:S01]  /*a100*/  IABS R22, R13 ;  /* 0x0000000d00167213 */ /* 0x000fe20000000000 */
[----:B------:R-:W-:Y:S02]  /*a110*/  IMAD.MOV R3, RZ, RZ, -R3 ;  /* 0x000000ffff037224 */ /* 0x000fe400078e0a03 */
[----:B------:R-:W-:Y:S02]  /*a120*/  @!P5 IMAD.IADD R18, R18, 0x1, -R5 ;  /* 0x000000011212d824 */ /* 0x000fe400078e0a05 */
[----:B------:R-:W-:Y:S02]  /*a130*/  IMAD.MOV.U32 R12, RZ, RZ, R8 ;  /* 0x000000ffff0c7224 */ /* 0x000fe400078e0008 */
[----:B-1----:R-:W-:Y:S01]  /*a140*/  IMAD.MOV.U32 R4, RZ, RZ, R6 ;  /* 0x000000ffff047224 */ /* 0x002fe200078e0006 */
[C---:B------:R-:W-:Y:S01]  /*a150*/  ISETP.GT.U32.AND P3, PT, R5.reuse, R18, PT ;  /* 0x000000120500720c */ /* 0x040fe20003f64070 */
[----:B------:R-:W-:Y:S02]  /*a160*/  IMAD R20, R5, R3, R20 ;  /* 0x0000000305147224 */ /* 0x000fe400078e0214 */
[----:B------:R-:W-:-:S04]  /*a170*/  IMAD.HI.U32 R3, R9, R22, RZ ;  /* 0x0000001609037227 */ /* 0x000fc800078e00ff */
[----:B------:R-:W-:Y:S01]  /*a180*/  @!P2 IMAD.MOV R12, RZ, RZ, -R12 ;  /* 0x000000ffff0ca224 */ /* 0x000fe200078e0a0c */
[----:B------:R-:W-:Y:S01]  /*a190*/  ISETP.GT.U32.AND P2, PT, R5, R20, PT ;  /* 0x000000140500720c */ /* 0x000fe20003f44070 */
[----:B------:R-:W-:Y:S01]  /*a1a0*/  @!P0 IMAD.MOV R4, RZ, RZ, -R4 ;  /* 0x000000ffff048224 */ /* 0x000fe200078e0a04 */
[----:B------:R-:W-:Y:S01]  /*a1b0*/  ISETP.GE.AND P0, PT, R11, RZ, PT ;  /* 0x000000ff0b00720c */ /* 0x000fe20003f06270 */
[----:B------:R-:W-:Y:S01]  /*a1c0*/  IMAD.MOV R3, RZ, RZ, -R3 ;  /* 0x000000ffff037224 */ /* 0x000fe200078e0a03 */
[----:B------:R-:W-:Y:S01]  /*a1d0*/  STL [R1+0x1d8], R12 ;  /* 0x0001d80c01007387 */ /* 0x000fe20000100800 */
[----:B------:R-:W-:-:S03]  /*a1e0*/  IMAD.HI.U32 R7, R9, R10, RZ ;  /* 0x0000000a09077227 */ /* 0x000fc600078e00ff */
[----:B------:R1:W-:Y:S01]  /*a1f0*/  STL [R1+0x1e4], R4 ;  /* 0x0001e40401007387 */ /* 0x0003e20000100800 */
[----:B------:R-:W-:Y:S01]  /*a200*/  @!P6 IMAD.IADD R16, R16, 0x1, -R5 ;  /* 0x000000011010e824 */ /* 0x000fe200078e0a05 */
[----:B------:R-:W-:Y:S01]  /*a210*/  ISETP.GE.AND P6, PT, R15, RZ, PT ;  /* 0x000000ff0f00720c */ /* 0x000fe20003fc6270 */
[----:B------:R-:W-:Y:S02]  /*a220*/  IMAD.MOV R7, RZ, RZ, -R7 ;  /* 0x000000ffff077224 */ /* 0x000fe400078e0a07 */
[----:B------:R-:W-:Y:S01]  /*a230*/  VIADD R15, R0, 0xd0 ;  /* 0x000000d0000f7836 */ /* 0x000fe20000000000 */
[C---:B------:R-:W-:Y:S01]  /*a240*/  ISETP.GT.U32.AND P5, PT, R5.reuse, R16, PT ;  /* 0x000000100500720c */ /* 0x040fe20003fa4070 */
[----:B------:R-:W-:Y:S02]  /*a250*/  IMAD.MOV.U32 R6, RZ, RZ, R14 ;  /* 0x000000ffff067224 */ /* 0x000fe400078e000e */
[----:B------:R-:W-:Y:S02]  /*a260*/  @!P3 IMAD.IADD R18, R18, 0x1, -R5 ;  /* 0x000000011212b824 */ /* 0x000fe400078e0a05 */
[----:B-1----:R-:W-:-:S02]  /*a270*/  IMAD R4, R5, R3, R22 ;  /* 0x0000000305047224 */ /* 0x002fc400078e0216 */
[C---:B------:R-:W-:Y:S01]  /*a280*/  IMAD R10, R5.reuse, R7, R10 ;  /* 0x00000007050a7224 */ /* 0x040fe200078e020a */
[----:B------:R-:W-:Y:S01]  /*a290*/  IABS R7, R15 ;  /* 0x0000000f00077213 */ /* 0x000fe20000000000 */
[----:B------:R-:W-:Y:S01]  /*a2a0*/  @!P4 IMAD.MOV R6, RZ, RZ, -R6 ;  /* 0x000000ffff06c224 */ /* 0x000fe200078e0a06 */
[C---:B------:R-:W-:Y:S01]  /*a2b0*/  ISETP.GT.U32.AND P3, PT, R5.reuse, R4, PT ;  /* 0x000000040500720c */ /* 0x040fe20003f64070 */
[----:B------:R-:W-:Y:S01]  /*a2c0*/  @!P2 IMAD.IADD R20, R20, 0x1, -R5 ;  /* 0x000000011414a824 */ /* 0x000fe200078e0a05 */
[----:B------:R-:W-:Y:S01]  /*a2d0*/  ISETP.GT.U32.AND P4, PT, R5, R10, PT ;  /* 0x0000000a0500720c */ /* 0x000fe20003f84070 */
[----:B------:R-:W-:Y:S01]  /*a2e0*/  IMAD.MOV.U32 R8, RZ, RZ, R7 ;  /* 0x000000ffff087224 */ /* 0x000fe200078e0007 */
[----:B------:R1:W-:Y:S01]  /*a2f0*/  STL [R1+0x1f0], R6 ;  /* 0x0001f00601007387 */ /* 0x0003e20000100800 */
[----:B------:R-:W-:Y:S01]  /*a300*/  @!P5 IMAD.IADD R16, R16, 0x1, -R5 ;  /* 0x000000011010d824 */ /* 0x000fe200078e0a05 */
[----:B------:R-:W-:Y:S01]  /*a310*/  ISETP.GE.AND P5, PT, R17, RZ, PT ;  /* 0x000000ff1100720c */ /* 0x000fe20003fa6270 */
[----:B------:R-:W-:Y:S01]  /*a320*/  IMAD.HI.U32 R3, R9, R8, RZ ;  /* 0x0000000809037227 */ /* 0x000fe200078e00ff */
[----:B------:R-:W-:-:S03]  /*a330*/  ISETP.GE.AND P2, PT, R13, RZ, PT ;  /* 0x000000ff0d00720c */ /* 0x000fc60003f46270 */
[----:B------:R-:W-:Y:S02]  /*a340*/  IMAD.MOV R3, RZ, RZ, -R3 ;  /* 0x000000ffff037224 */ /* 0x000fe400078e0a03 */
[----:B------:R-:W-:Y:S02]  /*a350*/  @!P3 IMAD.IADD R4, R4, 0x1, -R5 ;  /* 0x000000010404b824 */ /* 0x000fe400078e0a05 */
[C---:B-1----:R-:W-:Y:S02]  /*a360*/  VIADD R6, R0.reuse, 0xd1 ;  /* 0x000000d100067836 */ /* 0x042fe40000000000 */
[----:B------:R-:W-:Y:S01]  /*a370*/  IMAD.MOV.U32 R11, RZ, RZ, R16 ;  /* 0x000000ffff0b7224 */ /* 0x000fe200078e0010 */
[C---:B------:R-:W-:Y:S01]  /*a380*/  ISETP.GT.U32.AND P3, PT, R5.reuse, R4, PT ;  /* 0x000000040500720c */ /* 0x040fe20003f64070 */
[C---:B------:R-:W-:Y:S01]  /*a390*/  IMAD R8, R5.reuse, R3, R8 ;  /* 0x0000000305087224 */ /* 0x040fe200078e0208 */
[----:B------:R-:W-:Y:S01]  /*a3a0*/  IABS R14, R6 ;  /* 0x00000006000e7213 */ /* 0x000fe20000000000 */
[----:B------:R-:W-:Y:S01]  /*a3b0*/  @!P1 IMAD.MOV R11, RZ, RZ, -R11 ;  /* 0x000000ffff0b9224 */ /* 0x000fe200078e0a0b */
[----:B------:R-:W-:Y:S01]  /*a3c0*/  ISETP.GT.U32.AND P1, PT, R5, R20, PT ;  /* 0x000000140500720c */ /* 0x000fe20003f24070 */
[----:B------:R-:W-:-:S02]  /*a3d0*/  VIADD R7, R0, 0xd2 ;  /* 0x000000d200077836 */ /* 0x000fc40000000000 */
[----:B------:R-:W-:Y:S01]  /*a3e0*/  IMAD.HI.U32 R3, R9, R14, RZ ;  /* 0x0000000e09037227 */ /* 0x000fe200078e00ff */
[----:B------:R1:W-:Y:S02]  /*a3f0*/  STL [R1+0x1f4], R11 ;  /* 0x0001f40b01007387 */ /* 0x0003e40000100800 */
[----:B------:R-:W-:Y:S01]  /*a400*/  IABS R16, R7 ;  /* 0x0000000700107213 */ /* 0x000fe20000000000 */
[----:B------:R-:W-:Y:S02]  /*a410*/  IMAD.MOV R3, RZ, RZ, -R3 ;  /* 0x000000ffff037224 */ /* 0x000fe400078e0a03 */
[--C-:B------:R-:W-:Y:S02]  /*a420*/  @!P4 IMAD.IADD R10, R10, 0x1, -R5.reuse ;  /* 0x000000010a0ac824 */ /* 0x100fe400078e0a05 */
[C---:B------:R-:W-:Y:S02]  /*a430*/  IMAD R14, R5.reuse, R3, R14 ;  /* 0x00000003050e7224 */ /* 0x040fe400078e020e */
[--C-:B------:R-:W-:Y:S01]  /*a440*/  @!P3 IMAD.IADD R4, R4, 0x1, -R5.reuse ;  /* 0x000000010404b824 */ /* 0x100fe200078e0a05 */
[C---:B------:R-:W-:Y:S01]  /*a450*/  ISETP.GT.U32.AND P4, PT, R5.reuse, R10, PT ;  /* 0x0000000a0500720c */ /* 0x040fe20003f84070 */
[----:B-1----:R-:W-:Y:S01]  /*a460*/  IMAD.MOV.U32 R11, RZ, RZ, R18 ;  /* 0x000000ffff0b7224 */ /* 0x002fe200078e0012 */
[C---:B------:R-:W-:Y:S01]  /*a470*/  ISETP.GT.U32.AND P3, PT, R5.reuse, R14, PT ;  /* 0x0000000e0500720c */ /* 0x040fe20003f64070 */
[----:B------:R-:W-:Y:S01]  /*a480*/  @!P1 IMAD.IADD R20, R20, 0x1, -R5 ;  /* 0x0000000114149824 */ /* 0x000fe200078e0a05 */
[----:B------:R-:W-:Y:S01]  /*a490*/  ISETP.GT.U32.AND P1, PT, R5, R8, PT ;  /* 0x000000080500720c */ /* 0x000fe20003f24070 */
[----:B------:R-:W-:Y:S01]  /*a4a0*/  @!P6 IMAD.MOV R11, RZ, RZ, -R11 ;  /* 0x000000ffff0be224 */ /* 0x000fe200078e0a0b */
[----:B------:R-:W-:Y:S01]  /*a4b0*/  ISETP.GE.AND P6, PT, R15, RZ, PT ;  /* 0x000000ff0f00720c */ /* 0x000fe20003fc6270 */
[----:B------:R-:W-:-:S03]  /*a4c0*/  IMAD.HI.U32 R3, R9, R16, RZ ;  /* 0x0000001009037227 */ /* 0x000fc600078e00ff */
[----:B------:R1:W-:Y:S01]  /*a4d0*/  STL [R1+0x200], R11 ;  /* 0x0002000b01007387 */ /* 0x0003e20000100800 */
[----:B------:R-:W-:Y:S01]  /*a4e0*/  VIADD R13, R0, 0xd4 ;  /* 0x000000d4000d7836 */ /* 0x000fe20000000000 */
[----:B------:R-:W-:Y:S01]  /*a4f0*/  IADD3 R3, PT, PT, -R3, RZ, RZ ;  /* 0x000000ff03037210 */ /* 0x000fe20007ffe1ff */
[----:B------:R-:W-:Y:S02]  /*a500*/  IMAD.MOV.U32 R12, RZ, RZ, R20 ;  /* 0x000000ffff0c7224 */ /* 0x000fe400078e0014 */
[--C-:B------:R-:W-:Y:S02]  /*a510*/  @!P3 IMAD.IADD R14, R14, 0x1, -R5.reuse ;  /* 0x000000010e0eb824 */ /* 0x100fe400078e0a05 */
[--C-:B------:R-:W-:Y:S01]  /*a520*/  @!P1 IMAD.IADD R8, R8, 0x1, -R5.reuse ;  /* 0x0000000108089824 */ /* 0x100fe200078e0a05 */
[----:B------:R-:W-:Y:S01]  /*a530*/  ISETP.GE.AND P1, PT, R7, RZ, PT ;  /* 0x000000ff0700720c */ /* 0x000fe20003f26270 */
[----:B------:R-:W-:Y:S01]  /*a540*/  @!P4 IMAD.IADD R10, R10, 0x1, -R5 ;  /* 0x000000010a0ac824 */ /* 0x000fe200078e0a05 */
[C---:B------:R-:W-:Y:S01]  /*a550*/  ISETP.GT.U32.AND P3, PT, R5.reuse, R14, PT ;  /* 0x0000000e0500720c */ /* 0x040fe20003f64070 */
[----:B-1----:R-:W-:Y:S01]  /*a560*/  VIADD R11, R0, 0xd3 ;  /* 0x000000d3000b7836 */ /* 0x002fe20000000000 */
[----:B------:R-:W-:Y:S01]  /*a570*/  ISETP.GE.AND P4, PT, R6, RZ, PT ;  /* 0x000000ff0600720c */ /* 0x000fe20003f86270 */
[C---:B------:R-:W-:Y:S01]  /*a580*/  IMAD R16, R5.reuse, R3, R16 ;  /* 0x0000000305107224 */ /* 0x040fe200078e0210 */
[----:B------:R-:W-:Y:S01]  /*a590*/  IABS R6, R13 ;  /* 0x0000000d00067213 */ /* 0x000fe20000000000 */
[----:B------:R-:W-:Y:S01]  /*a5a0*/  @!P0 IMAD.MOV R12, RZ, RZ, -R12 ;  /* 0x000000ffff0c8224 */ /* 0x000fe200078e0a0c */
[----:B------:R-:W-:Y:S01]  /*a5b0*/  IABS R18, R11 ;  /* 0x0000000b00127213 */ /* 0x000fe20000000000 */
[----:B------:R-:W-:Y:S01]  /*a5c0*/  @!P5 IMAD.MOV R10, RZ, RZ, -R10 ;  /* 0x000000ffff0ad224 */ /* 0x000fe200078e0a0a */
[----:B------:R-:W-:Y:S01]  /*a5d0*/  ISETP.GT.U32.AND P0, PT, R5, R8, PT ;  /* 0x000000080500720c */ /* 0x000fe20003f04070 */
[----:B------:R-:W-:Y:S01]  /*a5e0*/  IMAD.MOV.U32 R20, RZ, RZ, R6 ;  /* 0x000000ffff147224 */ /* 0x000fe200078e0006 */
[----:B------:R-:W-:Y:S01]  /*a5f0*/  STL [R1+0x204], R12 ;  /* 0x0002040c01007387 */ /* 0x000fe20000100800 */
[----:B------:R-:W-:Y:S01]  /*a600*/  IMAD.HI.U32 R3, R9, R18, RZ ;  /* 0x0000001209037227 */ /* 0x000fe200078e00ff */
[----:B------:R-:W-:-:S02]  /*a610*/  ISETP.GT.U32.AND P5, PT, R5, R16, PT ;  /* 0x000000100500720c */ /* 0x000fc40003fa4070 */
[----:B------:R1:W-:Y:S01]  /*a620*/  STL [R1+0x20c], R10 ;  /* 0x00020c0a01007387 */ /* 0x0003e20000100800 */
[----:B------:R-:W-:Y:S02]  /*a630*/  IMAD.MOV R3, RZ, RZ, -R3 ;  /* 0x000000ffff037224 */ /* 0x000fe400078e0a03 */
[----:B------:R-:W-:-:S04]  /*a640*/  IMAD.HI.U32 R6, R9, R20, RZ ;  /* 0x0000001409067227 */ /* 0x000fc800078e00ff */
[--C-:B------:R-:W-:Y:S02]  /*a650*/  @!P3 IMAD.IADD R14, R14, 0x1, -R5.reuse ;  /* 0x000000010e0eb824 */ /* 0x100fe400078e0a05 */
[----:B------:R-:W-:Y:S02]  /*a660*/  IMAD.MOV R6, RZ, RZ, -R6 ;  /* 0x000000ffff067224 */ /* 0x000fe400078e0a06 */
[----:B-1----:R-:W-:Y:S02]  /*a670*/  IMAD R10, R5, R3, R18 ;  /* 0x00000003050a7224 */ /* 0x002fe400078e0212 */
[----:B------:R-:W-:Y:S01]  /*a680*/  @!P0 IMAD.IADD R8, R8, 0x1, -R5 ;  /* 0x0000000108088824 */ /* 0x000fe200078e0a05 */
[----:B------:R-:W-:Y:S01]  /*a690*/  ISETP.GE.AND P0, PT, R13, RZ, PT ;  /* 0x000000ff0d00720c */ /* 0x000fe20003f06270 */
[C---:B------:R-:W-:Y:S01]  /*a6a0*/  IMAD R6, R5.reuse, R6, R20 ;  /* 0x0000000605067224 */ /* 0x040fe200078e0214 */
[----:B------:R-:W-:Y:S01]  /*a6b0*/  ISETP.GT.U32.AND P3, PT, R5, R10, PT ;  /* 0x0000000a0500720c */ /* 0x000fe20003f64070 */
[----:B------:R-:W-:-:S02]  /*a6c0*/  IMAD.MOV.U32 R17, RZ, RZ, R8 ;  /* 0x000000ffff117224 */ /* 0x000fc400078e0008 */
[----:B------:R-:W-:Y:S01]  /*a6d0*/  @!P2 IMAD.MOV R4, RZ, RZ, -R4 ;  /* 0x000000ffff04a224 */ /* 0x000fe200078e0a04 */
[----:B------:R-:W-:Y:S01]  /*a6e0*/  ISETP.GE.AND P2, PT, R11, RZ, PT ;  /* 0x000000ff0b00720c */ /* 0x000fe20003f46270 */
[----:B------:R-:W-:Y:S01]  /*a6f0*/  @!P6 IMAD.MOV R17, RZ, RZ, -R17 ;  /* 0x000000ffff11e224 */ /* 0x000fe200078e0a11 */
[----:B------:R-:W-:Y:S01]  /*a700*/  ISETP.GT.U32.AND P6, PT, R5, R6, PT ;  /* 0x000000060500720c */ /* 0x000fe20003fc4070 */
[C---:B------:R-:W-:Y:S01]  /*a710*/  VIADD R11, R0.reuse, 0xd5 ;  /* 0x000000d5000b7836 */ /* 0x040fe20000000000 */
[----:B------:R1:W-:Y:S01]  /*a720*/  STL [R1+0x2a0], R4 ;  /* 0x0002a00401007387 */ /* 0x0003e20000100800 */
[----:B------:R-:W-:Y:S02]  /*a730*/  VIADD R13, R0, 0xd6 ;  /* 0x000000d6000d7836 */ /* 0x000fe40000000000 */
[----:B------:R-:W-:Y:S01]  /*a740*/  IMAD.MOV.U32 R12, RZ, RZ, R14 ;  /* 0x000000ffff0c7224 */ /* 0x000fe200078e000e */
[----:B------:R-:W-:Y:S01]  /*a750*/  STL [R1+0x29c], R17 ;  /* 0x00029c1101007387 */ /* 0x000fe20000100800 */
[----:B------:R-:W-:Y:S01]  /*a760*/  @!P3 IMAD.IADD R10, R10, 0x1, -R5 ;  /* 0x000000010a0ab824 */ /* 0x000fe200078e0a05 */
[----:B------:R-:W-:Y:S01]  /*a770*/  IABS R7, R13 ;  /* 0x0000000d00077213 */ /* 0x000fe20000000000 */
[----:B------:R-:W-:-:S02]  /*a780*/  VIADD R15, R0, 0xd7 ;  /* 0x000000d7000f7836 */ /* 0x000fc40000000000 */
[----:B------:R-:W-:Y:S01]  /*a790*/  @!P4 IMAD.MOV R12, RZ, RZ, -R12 ;  /* 0x000000ffff0cc224 */ /* 0x000fe200078e0a0c */
[----:B-1----:R-:W-:Y:S01]  /*a7a0*/  IABS R4, R11 ;  /* 0x0000000b00047213 */ /* 0x002fe20000000000 */
[----:B------:R-:W-:Y:S01]  /*a7b0*/  IMAD.MOV.U32 R14, RZ, RZ, R7 ;  /* 0x000000ffff0e7224 */ /* 0x000fe200078e0007 */
[----:B------:R-:W-:Y:S01]  /*a7c0*/  ISETP.GT.U32.AND P3, PT, R5, R10, PT ;  /* 0x0000000a0500720c */ /* 0x000fe20003f64070 */
[----:B------:R-:W-:Y:S01]  /*a7d0*/  @!P6 IMAD.IADD R6, R6, 0x1, -R5 ;  /* 0x000000010606e824 */ /* 0x000fe200078e0a05 */
[----:B------:R-:W-:Y:S01]  /*a7e0*/  IABS R18, R15 ;  /* 0x0000000f00127213 */ /* 0x000fe20000000000 */
[----:B------:R-:W-:Y:S01]  /*a7f0*/  IMAD.HI.U32 R3, R9, R4, RZ ;  /* 0x0000000409037227 */ /* 0x000fe200078e00ff */
[----:B------:R-:W-:Y:S01]  /*a800*/  ISETP.GE.AND P4, PT, R11, RZ, PT ;  /* 0x000000ff0b00720c */ /* 0x000fe20003f86270 */
[----:B------:R1:W-:Y:S01]  /*a810*/  STL [R1+0x2ac], R12 ;  /* 0x0002ac0c01007387 */ /* 0x0003e20000100800 */
[----:B------:R-:W-:Y:S01]  /*a820*/  ISETP.GT.U32.AND P6, PT, R5, R6, PT ;  /* 0x000000060500720c */ /* 0x000fe20003fc4070 */
[----:B------:R-:W-:-:S02]  /*a830*/  IMAD.MOV R8, RZ, RZ, -R3 ;  /* 0x000000ffff087224 */ /* 0x000fc400078e0a03 */
[----:B------:R-:W-:-:S04]  /*a840*/  IMAD.HI.U32 R3, R9, R14, RZ ;  /* 0x0000000e09037227 */ /* 0x000fc800078e00ff */
[----:B------:R-:W-:Y:S02]  /*a850*/  IMAD.MOV R3, RZ, RZ, -R3 ;  /* 0x000000ffff037224 */ /* 0x000fe400078e0a03 */
[--C-:B------:R-:W-:Y:S02]  /*a860*/  @!P3 IMAD.IADD R10, R10, 0x1, -R5.reuse ;  /* 0x000000010a0ab824 */ /* 0x100fe400078e0a05 */
[C---:B------:R-:W-:Y:S02]  /*a870*/  IMAD R4, R5.reuse, R8, R4 ;  /* 0x0000000805047224 */ /* 0x040fe400078e0204 */
[----:B------:R-:W-:Y:S02]  /*a880*/  @!P5 IMAD.IADD R16, R16, 0x1, -R5 ;  /* 0x000000011010d824 */ /* 0x000fe400078e0a05 */
[C---:B------:R-:W-:Y:S01]  /*a890*/  IMAD R14, R5.reuse, R3, R14 ;  /* 0x00000003050e7224 */ /* 0x040fe200078e020e */
[C---:B------:R-:W-:Y:S01]  /*a8a0*/  ISETP.GT.U32.AND P3, PT, R5.reuse, R4, PT ;  /* 0x000000040500720c */ /* 0x040fe20003f64070 */
[----:B------:R-:W-:Y:S01]  /*a8b0*/  IMAD.MOV.U32 R11, RZ, RZ, R10 ;  /* 0x000000ffff0b7224 */ /* 0x000fe200078e000a */
[----:B------:R-:W-:Y:S01]  /*a8c0*/  ISETP.GT.U32.AND P5, PT, R5, R16, PT ;  /* 0x000000100500720c */ /* 0x000fe20003fa4070 */
[----:B------:R-:W-:-:S04]  /*a8d0*/  IMAD.HI.U32 R7, R9, R18, RZ ;  /* 0x0000001209077227 */ /* 0x000fc800078e00ff */
[----:B------:R-:W-:Y:S01]  /*a8e0*/  @!P2 IMAD.MOV R11, RZ, RZ, -R11 ;  /* 0x000000ffff0ba224 */ /* 0x000fe200078e0a0b */
[C---:B------:R-:W-:Y:S01]  /*a8f0*/  ISETP.GT.U32.AND P2, PT, R5.reuse, R14, PT ;  /* 0x0000000e0500720c */ /* 0x040fe20003f44070 */
[----:B------:R-:W-:Y:S02]  /*a900*/  IMAD.MOV R7, RZ, RZ, -R7 ;  /* 0x000000ffff077224 */ /* 0x000fe400078e0a07 */
[--C-:B------:R-:W-:Y:S02]  /*a910*/  @!P6 IMAD.IADD R6, R6, 0x1, -R5.reuse ;  /* 0x000000010606e824 */ /* 0x100fe400078e0a05 */
[----:B------:R-:W-:Y:S02]  /*a920*/  IMAD R8, R5, R7, R18 ;  /* 0x0000000705087224 */ /* 0x000fe400078e0212 */
[----:B------:R-:W-:Y:S02]  /*a930*/  IMAD.MOV.U32 R7, RZ, RZ, R6 ;  /* 0x000000ffff077224 */ /* 0x000fe400078e0006 */
[----:B------:R-:W-:-:S02]  /*a940*/  @!P3 IMAD.IADD R4, R4, 0x1, -R5 ;  /* 0x000000010404b824 */ /* 0x000fc400078e0a05 */
[----:B------:R-:W-:Y:S01]  /*a950*/  @!P0 IMAD.MOV R7, RZ, RZ, -R7 ;  /* 0x000000ffff078224 */ /* 0x000fe200078e0a07 */
[----:B------:R-:W-:Y:S01]  /*a960*/  ISETP.GT.U32.AND P0, PT, R5, R8, PT ;  /* 0x000000080500720c */ /* 0x000fe20003f04070 */
[--C-:B------:R-:W-:Y:S01]  /*a970*/  @!P5 IMAD.IADD R16, R16, 0x1, -R5.reuse ;  /* 0x000000011010d824 */ /* 0x100fe200078e0a05 */
[----:B------:R-:W-:Y:S01]  /*a980*/  ISETP.GE.AND P5, PT, R13, RZ, PT ;  /* 0x000000ff0d00720c */ /* 0x000fe20003fa6270 */
[----:B------:R-:W-:Y:S01]  /*a990*/  @!P2 IMAD.IADD R14, R14, 0x1, -R5 ;  /* 0x000000010e0ea824 */ /* 0x000fe200078e0a05 */
[C---:B------:R-:W-:Y:S01]  /*a9a0*/  ISETP.GT.U32.AND P3, PT, R5.reuse, R4, PT ;  /* 0x000000040500720c */ /* 0x040fe20003f64070 */
[----:B-1----:R-:W-:Y:S02]  /*a9b0*/  IMAD.MOV.U32 R12, RZ, RZ, R16 ;  /* 0x000000ffff0c7224 */ /* 0x002fe400078e0010 */
[C---:B------:R-:W-:Y:S01]  /*a9c0*/  VIADD R13, R0.reuse, 0xd9 ;  /* 0x000000d9000d7836 */ /* 0x040fe20000000000 */
[----:B------:R-:W-:Y:S01]  /*a9d0*/  ISETP.GT.U32.AND P2, PT, R5, R14, PT ;  /* 0x0000000e0500720c */ /* 0x000fe20003f44070 */
[----:B------:R-:W-:-:S02]  /*a9e0*/  VIADD R3, R0, 0xd8 ;  /* 0x000000d800037836 */ /* 0x000fc40000000000 */
[----:B------:R-:W-:Y:S01]  /*a9f0*/  @!P1 IMAD.MOV R12, RZ, RZ, -R12 ;  /* 0x000000ffff0c9224 */ /* 0x000fe200078e0a0c */
[----:B------:R-:W-:Y:S01]  /*aa00*/  IABS R16, R13 ;  /* 0x0000000d00107213 */ /* 0x000fe20000000000 */
[----:B------:R-:W-:Y:S01]  /*aa10*/  @!P0 IMAD.IADD R8, R8, 0x1, -R5 ;  /* 0x0000000108088824 */ /* 0x000fe200078e0a05 */
[----:B------:R-:W-:Y:S01]  /*aa20*/  IABS R10, R3 ;  /* 0x00000003000a7213 */ /* 0x000fe20000000000 */
[C---:B------:R-:W-:Y:S01]  /*aa30*/  VIADD R45, R0.reuse, 0x184 ;  /* 0x00000184002d7836 */ /* 0x040fe20000000000 */
[----:B------:R-:W-:Y:S01]  /*aa40*/  STL [R1+0x298], R12 ;  /* 0x0002980c01007387 */ /* 0x000fe20000100800 */
[----:B------:R-:W-:Y:S01]  /*aa50*/  ISETP.GE.AND P1, PT, R15, RZ, PT ;  /* 0x000000ff0f00720c */ /* 0x000fe20003f26270 */
[----:B------:R-:W-:Y:S01]  /*aa60*/  IMAD.HI.U32 R6, R9, R16, RZ ;  /* 0x0000001009067227 */ /* 0x000fe200078e00ff */
[----:B------:R-:W-:Y:S01]  /*aa70*/  ISETP.GE.AND P6, PT, R3, RZ, PT ;  /* 0x000000ff0300720c */ /* 0x000fe20003fc6270 */
[----:B------:R1:W-:Y:S01]  /*aa80*/  STL [R1+0x2cc], R11 ;  /* 0x0002cc0b01007387 */ /* 0x0003e20000100800 */
[----:B------:R-:W-:Y:S01]  /*aa90*/  ISETP.GT.U32.AND P0, PT, R5, R8, PT ;  /* 0x000000080500720c */ /* 0x000fe20003f04070 */
[----:B------:R-:W-:-:S02]  /*aaa0*/  VIADD R15, R0, 0xda ;  /* 0x000000da000f7836 */ /* 0x000fc40000000000 */
[----:B------:R-:W-:Y:S01]  /*aab0*/  IMAD.HI.U32 R3, R9, R10, RZ ;  /* 0x0000000a09037227 */ /* 0x000fe200078e00ff */
[----:B------:R2:W-:Y:S02]  /*aac0*/  STL [R1+0x294], R7 ;  /* 0x0002940701007387 */ /* 0x0005e40000100800 */
[----:B------:R-:W-:Y:S01]  /*aad0*/  IABS R18, R15 ;  /* 0x0000000f00127213 */ /* 0x000fe20000000000 */
[--C-:B------:R-:W-:Y:S01]  /*aae0*/  @!P3 IMAD.IADD R4, R4, 0x1, -R5.reuse ;  /* 0x000000010404b824 */ /* 0x100fe200078e0a05 */
[----:B------:R-:W-:Y:S01]  /*aaf0*/  ISETP.GE.AND P3, PT, R13, RZ, PT ;  /* 0x000000ff0d00720c */ /* 0x000fe20003f66270 */
[----:B-1----:R-:W-:Y:S02]  /*ab00*/  VIADD R11, R0, 0xdb ;  /* 0x000000db000b7836 */ /* 0x002fe40000000000 */
[----:B------:R-:W-:Y:S02]  /*ab10*/  @!P2 IMAD.IADD R14, R14, 0x1, -R5 ;  /* 0x000000010e0ea824 */ /* 0x000fe400078e0a05 */
[----:B------:R-:W-:Y:S01]  /*ab20*/  IMAD.MOV R6, RZ, RZ, -R6 ;  /* 0x000000ffff067224 */ /* 0x000fe200078e0a06 */
[----:B------:R-:W-:Y:S01]  /*ab30*/  IABS R20, R11 ;  /* 0x0000000b00147213 */ /* 0x000fe20000000000 */
[----:B--2---:R-:W-:-:S02]  /*ab40*/  IMAD.MOV R7, RZ, RZ, -R3 ;  /* 0x000000ffff077224 */ /* 0x004fc400078e0a03 */
[----:B------:R-:W-:Y:S02]  /*ab50*/  IMAD.MOV.U32 R17, RZ, RZ, R4 ;  /* 0x000000ffff117224 */ /* 0x000fe400078e0004 */
[----:B------:R-:W-:Y:S02]  /*ab60*/  IMAD.MOV.U32 R12, RZ, RZ, R14 ;  /* 0x000000ffff0c7224 */ /* 0x000fe400078e000e */
[C---:B------:R-:W-:Y:S02]  /*ab70*/  IMAD R6, R5.reuse, R6, R16 ;  /* 0x0000000605067224 */ /* 0x040fe400078e0210 */
[----:B------:R-:W-:Y:S02]  /*ab80*/  IMAD R10, R5, R7, R10 ;  /* 0x00000007050a7224 */ /* 0x000fe400078e020a */
[----:B------:R-:W-:-:S03]  /*ab90*/  IMAD.HI.U32 R7, R9, R20, RZ ;  /* 0x0000001409077227 */ /* 0x000fc600078e00ff */
[C---:B------:R-:W-:Y:S01]  /*aba0*/  ISETP.GT.U32.AND P2, PT, R5.reuse, R10, PT ;  /* 0x0000000a0500720c */ /* 0x040fe20003f44070 */
[----:B------:R-:W-:Y:S01]  /*abb0*/  @!P4 IMAD.MOV R17, RZ, RZ, -R17 ;  /* 0x000000ffff11c224 */ /* 0x000fe200078e0a11 */
[----:B------:R-:W-:Y:S01]  /*abc0*/  ISETP.GT.U32.AND P4, PT, R5, R6, PT ;  /* 0x000000060500720c */ /* 0x000fe20003f84070 */
[----:B------:R-:W-:-:S03]  /*abd0*/  IMAD.HI.U32 R3, R9, R18, RZ ;  /* 0x0000001209037227 */ /* 0x000fc600078e00ff */
[----:B------:R-:W-:Y:S01]  /*abe0*/  STL [R1+0x290], R17 ;  /* 0x0002901101007387 */ /* 0x000fe20000100800 */
[----:B------:R-:W-:Y:S01]  /*abf0*/  @!P5 IMAD.MOV R12, RZ, RZ, -R12 ;  /* 0x000000ffff0cd224 */ /* 0x000fe200078e0a0c */
[----:B------:R-:W-:Y:S01]  /*ac00*/  ISETP.GE.AND P5, PT, R15, RZ, PT ;  /* 0x000000ff0f00720c */ /* 0x000fe20003fa6270 */
[----:B------:R-:W-:Y:S02]  /*ac10*/  @!P0 IMAD.IADD R8, R8, 0x1, -R5 ;  /* 0x0000000108088824 */ /* 0x000fe400078e0a05 */
[----:B------:R-:W-:Y:S01]  /*ac20*/  IMAD.MOV R7, RZ, RZ, -R7 ;  /* 0x000000ffff077224 */ /* 0x000fe200078e0a07 */
[----:B------:R1:W-:Y:S01]  /*ac30*/  STL [R1+0x28c], R12 ;  /* 0x00028c0c01007387 */ /* 0x0003e20000100800 */
[----:B------:R-:W-:Y:S02]  /*ac40*/  IMAD.MOV R3, RZ, RZ, -R3 ;  /* 0x000000ffff037224 */ /* 0x000fe400078e0a03 */
[C---:B------:R-:W-:Y:S02]  /*ac50*/  IMAD R14, R5.reuse, R7, R20 ;  /* 0x00000007050e7224 */ /* 0x040fe400078e0214 */
[----:B------:R-:W-:-:S02]  /*ac60*/  IMAD R4, R5, R3, R18 ;  /* 0x0000000305047224 */ /* 0x000fc400078e0212 */
[----:B------:R-:W-:Y:S02]  /*ac70*/  VIADD R13, R0, 0xdc ;  /* 0x000000dc000d7836 */ /* 0x000fe40000000000 */
[--C-:B------:R-:W-:Y:S01]  /*ac80*/  @!P4 IMAD.IADD R6, R6, 0x1, -R5.reuse ;  /* 0x000000010606c824 */ /* 0x100fe200078e0a05 */
[C---:B------:R-:W-:Y:S01]  /*ac90*/  ISETP.GT.U32.AND P0, PT, R5.reuse, R4, PT ;  /* 0x000000040500720c */ /* 0x040fe20003f04070 */
[----:B-1----:R-:W-:Y:S01]  /*aca0*/  IMAD.MOV.U32 R12, RZ, RZ, R8 ;  /* 0x000000ffff0c7224 */ /* 0x002fe200078e0008 */
[----:B------:R-:W-:Y:S01]  /*acb0*/  IABS R16, R13 ;  /* 0x0000000d00107213 */ /* 0x000fe20000000000 */
[----:B------:R-:W-:Y:S01]  /*acc0*/  @!P2 IMAD.IADD R10, R10, 0x1, -R5 ;  /* 0x000000010a0aa824 */ /* 0x000fe200078e0a05 */
[----:B------:R-:W-:Y:S01]  /*acd0*/  ISETP.GT.U32.AND P4, PT, R5, R6, PT ;  /* 0x000000060500720c */ /* 0x000fe20003f84070 */
[----:B------:R-:W-:Y:S01]  /*ace0*/  VIADD R15, R0, 0xdd ;  /* 0x000000dd000f7836 */ /* 0x000fe20000000000 */
[----:B------:R-:W-:Y:S01]  /*acf0*/  @!P1 IADD3 R12, PT, PT, -R12, RZ, RZ ;  /* 0x000000ff0c0c9210 */ /* 0x000fe20007ffe1ff */
[----:B------:R-:W-:Y:S01]  /*ad00*/  IMAD.HI.U32 R3, R9, R16, RZ ;  /* 0x0000001009037227 */ /* 0x000fe200078e00ff */
[----:B------:R-:W-:-:S02]  /*ad10*/  ISETP.GT.U32.AND P1, PT, R5, R14, PT ;  /* 0x0000000e0500720c */ /* 0x000fc40003f24070 */
[C---:B------:R-:W-:Y:S01]  /*ad20*/  ISETP.GT.U32.AND P2, PT, R5.reuse, R10, PT ;  /* 0x0000000a0500720c */ /* 0x040fe20003f44070 */
[----:B------:R-:W-:Y:S01]  /*ad30*/  IMAD.MOV R3, RZ, RZ, -R3 ;  /* 0x000000ffff037224 */ /* 0x000fe200078e0a03 */
[----:B------:R-:W-:Y:S01]  /*ad40*/  IABS R18, R15 ;  /* 0x0000000f00127213 */ /* 0x000fe20000000000 */
[----:B------:R-:W-:Y:S01]  /*ad50*/  @!P0 IMAD.IADD R4, R4, 0x1, -R5 ;  /* 0x0000000104048824 */ /* 0x000fe200078e0a05 */
[----:B------:R1:W-:Y:S01]  /*ad60*/  STL [R1+0x288], R12 ;  /* 0x0002880c01007387 */ /* 0x0003e20000100800 */
[----:B------:R-:W-:Y:S02]  /*ad70*/  IMAD R8, R5, R3, R16 ;  /* 0x0000000305087224 */ /* 0x000fe400078e0210 */
[----:B------:R-:W-:Y:S01]  /*ad80*/  IMAD.HI.U32 R3, R9, R18, RZ ;  /* 0x0000001209037227 */ /* 0x000fe200078e00ff */
[----:B------:R-:W-:-:S03]  /*ad90*/  ISETP.GT.U32.AND P0, PT, R5, R4, PT ;  /* 0x000000040500720c */ /* 0x000fc60003f04070 */
[--C-:B------:R-:W-:Y:S02]  /*ada0*/  @!P1 IMAD.IADD R14, R14, 0x1, -R5.reuse ;  /* 0x000000010e0e9824 */ /* 0x100fe400078e0a05 */
[--C-:B------:R-:W-:Y:S01]  /*adb0*/  @!P4 IMAD.IADD R6, R6, 0x1, -R5.reuse ;  /* 0x000000010606c824 */ /* 0x100fe200078e0a05 */
[C---:B------:R-:W-:Y:S01]  /*adc0*/  ISETP.GT.U32.AND P4, PT, R5.reuse, R8, PT ;  /* 0x000000080500720c */ /* 0x040fe20003f84070 */
[----:B------:R-:W-:Y:S01]  /*add0*/  @!P2 IMAD.IADD R10, R10, 0x1, -R5 ;  /* 0x000000010a0aa824 */ /* 0x000fe200078e0a05 */
[----:B------:R-:W-:Y:S01]  /*ade0*/  ISETP.GT.U32.AND P1, PT, R5, R14, PT ;  /* 0x0000000e0500720c */ /* 0x000fe20003f24070 */
[----:B------:R-:W-:Y:S01]  /*adf0*/  IMAD.MOV R3, RZ, RZ, -R3 ;  /* 0x000000ffff037224 */ /* 0x000fe200078e0a03 */
[----:B------:R-:W-:Y:S01]  /*ae00*/  ISETP.GE.AND P2, PT, R11, RZ, PT ;  /* 0x000000ff0b00720c */ /* 0x000fe20003f46270 */
[----:B------:R-:W-:Y:S02]  /*ae10*/  IMAD.MOV.U32 R19, RZ, RZ, R10 ;  /* 0x000000ffff137224 */ /* 0x000fe400078e000a */
[----:B------:R-:W-:-:S02]  /*ae20*/  IMAD R10, R5, R3, R18 ;  /* 0x00000003050a7224 */ /* 0x000fc400078e0212 */
[----:B------:R-:W-:Y:S02]  /*ae30*/  VIADD R17, R0, 0xde ;  /* 0x000000de00117836 */ /* 0x000fe40000000000 */
[--C-:B------:R-:W-:Y:S02]  /*ae40*/  @!P0 IMAD.IADD R4, R4, 0x1, -R5.reuse ;  /* 0x0000000104048824 */ /* 0x100fe400078e0a05 */
[----:B-1----:R-:W-:Y:S01]  /*ae50*/  IMAD.MOV.U32 R12, RZ, RZ, R6 ;  /* 0x000000ffff0c7224 */ /* 0x002fe200078e0006 */
[----:B------:R-:W-:Y:S01]  /*ae60*/  IABS R24, R17 ;  /* 0x0000001100187213 */ /* 0x000fe20000000000 */
[--C-:B------:R-:W-:Y:S01]  /*ae70*/  @!P1 IMAD.IADD R14, R14, 0x1, -R5.reuse ;  /* 0x000000010e0e9824 */ /* 0x100fe200078e0a05 */
[----:B------:R-:W-:Y:S01]  /*ae80*/  ISETP.GT.U32.AND P1, PT, R5, R10, PT ;  /* 0x0000000a0500720c */ /* 0x000fe20003f24070 */
[----:B------:R-:W-:Y:S01]  /*ae90*/  @!P4 IMAD.IADD R8, R8, 0x1, -R5 ;  /* 0x000000010808c824 */ /* 0x000fe200078e0a05 */
[----:B------:R-:W-:Y:S01]  /*aea0*/  ISETP.GE.AND P0, PT, R17, RZ, PT ;  /* 0x000000ff1100720c */ /* 0x000fe20003f06270 */
[----:B------:R-:W-:-:S02]  /*aeb0*/  IMAD.MOV.U32 R6, RZ, RZ, R4 ;  /* 0x000000ffff067224 */ /* 0x000fc400078e0004 */
[----:B------:R-:W-:Y:S01]  /*aec0*/  @!P6 IMAD.MOV R19, RZ, RZ, -R19 ;  /* 0x000000ffff13e224 */ /* 0x000fe200078e0a13 */
[----:B------:R-:W-:Y:S01]  /*aed0*/  ISETP.GT.U32.AND P4, PT, R5, R8, PT ;  /* 0x000000080500720c */ /* 0x000fe20003f84070 */
[----:B------:R-:W-:Y:S01]  /*aee0*/  @!P3 IMAD.MOV R12, RZ, RZ, -R12 ;  /* 0x000000ffff0cb224 */ /* 0x000fe200078e0a0c */
[----:B------:R-:W-:Y:S01]  /*aef0*/  ISETP.GE.AND P6, PT, R13, RZ, PT ;  /* 0x000000ff0d00720c */ /* 0x000fe20003fc6270 */
[----:B------:R-:W-:Y:S01]  /*af00*/  @!P5 IMAD.MOV R6, RZ, RZ, -R6 ;  /* 0x000000ffff06d224 */ /* 0x000fe200078e0a06 */
[----:B------:R-:W-:Y:S01]  /*af10*/  STL [R1+0x280], R19 ;  /* 0x0002801301007387 */ /* 0x000fe20000100800 */
[----:B------:R-:W-:Y:S01]  /*af20*/  IMAD.HI.U32 R7, R9, R24, RZ ;  /* 0x0000001809077227 */ /* 0x000fe200078e00ff */
[----:B------:R-:W-:Y:S02]  /*af30*/  ISETP.GE.AND P3, PT, R15, RZ, PT ;  /* 0x000000ff0f00720c */ /* 0x000fe40003f66270 */
[----:B------:R-:W-:Y:S01]  /*af40*/  STL [R1+0x27c], R12 ;  /* 0x00027c0c01007387 */ /* 0x000fe20000100800 */
[----:B------:R-:W-:-:S02]  /*af50*/  VIADD R3, R0, 0xdf ;  /* 0x000000df00037836 */ /* 0x000fc40000000000 */
[----:B------:R-:W-:Y:S01]  /*af60*/  IMAD.MOV R7, RZ, RZ, -R7 ;  /* 0x000000ffff077224 */ /* 0x000fe200078e0a07 */
[----:B------:R1:W-:Y:S01]  /*af70*/  STL [R1+0x278], R6 ;  /* 0x0002780601007387 */ /* 0x0003e20000100800 */
[--C-:B------:R-:W-:Y:S01]  /*af80*/  @!P1 IMAD.IADD R10, R10, 0x1, -R5.reuse ;  /* 0x000000010a0a9824 */ /* 0x100fe200078e0a05 */
[----:B------:R-:W-:Y:S01]  /*af90*/  ISETP.GE.AND P5, PT, R3, RZ, PT ;  /* 0x000000ff0300720c */ /* 0x000fe20003fa6270 */
[C---:B------:R-:W-:Y:S02]  /*afa0*/  IMAD R24, R5.reuse, R7, R24 ;  /* 0x0000000705187224 */ /* 0x040fe400078e0218 */
[----:B------:R-:W-:Y:S01]  /*afb0*/  VIADD R4, R0, 0xe0 ;  /* 0x000000e000047836 */ /* 0x000fe20000000000 */
[C---:B------:R-:W-:Y:S01]  /*afc0*/  ISETP.GT.U32.AND P1, PT, R5.reuse, R10, PT ;  /* 0x0000000a0500720c */ /* 0x040fe20003f24070 */
[----:B------:R-:W-:Y:S01]  /*afd0*/  @!P4 IMAD.IADD R8, R8, 0x1, -R5 ;  /* 0x000000010808c824 */ /* 0x000fe200078e0a05 */
[----:B------:R-:W-:Y:S01]  /*afe0*/  ISETP.GT.U32.AND P4, PT, R5, R24, PT ;  /* 0x000000180500720c */ /* 0x000fe20003f84070 */
[----:B------:R-:W-:Y:S01]  /*aff0*/  IMAD.MOV.U32 R11, RZ, RZ, R14 ;  /* 0x000000ffff0b7224 */ /* 0x000fe200078e000e */
[----:B-1----:R-:W-:Y:S01]  /*b000*/  IABS R6, R3 ;  /* 0x0000000300067213 */ /* 0x002fe20000000000 */
[----:B------:R-:W-:Y:S01]  /*b010*/  IMAD.MOV.U32 R15, RZ, RZ, R8 ;  /* 0x000000ffff0f7224 */ /* 0x000fe200078e0008 */
[----:B------:R-:W-:Y:S01]  /*b020*/  IABS R14, R4 ;  /* 0x00000004000e7213 */ /* 0x000fe20000000000 */
[----:B------:R-:W-:Y:S01]  /*b030*/  @!P2 IMAD.MOV R11, RZ, RZ, -R11 ;  /* 0x000000ffff0ba224 */ /* 0x000fe200078e0a0b */
[----:B------:R-:W-:Y:S01]  /*b040*/  ISETP.GE.AND P2, PT, R4, RZ, PT ;  /* 0x000000ff0400720c */ /* 0x000fe20003f46270 */
[----:B------:R-:W-:-:S03]  /*b050*/  IMAD.HI.U32 R3, R9, R6, RZ ;  /* 0x0000000609037227 */ /* 0x000fc600078e00ff */
[----:B------:R1:W-:Y:S01]  /*b060*/  STL [R1+0x274], R11 ;  /* 0x0002740b01007387 */ /* 0x0003e20000100800 */
[----:B------:R-:W-:Y:S02]  /*b070*/  IMAD.MOV R3, RZ, RZ, -R3 ;  /* 0x000000ffff037224 */ /* 0x000fe400078e0a03 */
[----:B------:R-:W-:-:S04]  /*b080*/  IMAD.HI.U32 R4, R9, R14, RZ ;  /* 0x0000000e09047227 */ /* 0x000fc800078e00ff */
[C---:B------:R-:W-:Y:S02]  /*b090*/  IMAD R6, R5.reuse, R3, R6 ;  /* 0x0000000305067224 */ /* 0x040fe400078e0206 */
[--C-:B------:R-:W-:Y:S02]  /*b0a0*/  @!P1 IMAD.IADD R10, R10, 0x1, -R5.reuse ;  /* 0x000000010a0a9824 */ /* 0x100fe400078e0a05 */
[----:B------:R-:W-:Y:S01]  /*b0b0*/  IMAD.MOV R4, RZ, RZ, -R4 ;  /* 0x000000ffff047224 */ /* 0x000fe200078e0a04 */
[C---:B------:R-:W-:Y:S01]  /*b0c0*/  ISETP.GT.U32.AND P1, PT, R5.reuse, R6, PT ;  /* 0x000000060500720c */ /* 0x040fe20003f24070 */
[----:B------:R-:W-:Y:S02]  /*b0d0*/  @!P4 IMAD.IADD R24, R24, 0x1, -R5 ;  /* 0x000000011818c824 */ /* 0x000fe400078e0a05 */
[C---:B------:R-:W-:Y:S02]  /*b0e0*/  IMAD R4, R5.reuse, R4, R14 ;  /* 0x0000000405047224 */ /* 0x040fe400078e020e */
[C---:B-1----:R-:W-:Y:S01]  /*b0f0*/  VIADD R11, R0.reuse, 0xe1 ;  /* 0x000000e1000b7836 */ /* 0x042fe20000000000 */
[C---:B------:R-:W-:Y:S01]  /*b100*/  ISETP.GT.U32.AND P4, PT, R5.reuse, R24, PT ;  /* 0x000000180500720c */ /* 0x040fe20003f84070 */
[----:B------:R-:W-:Y:S01]  /*b110*/  @!P6 IMAD.MOV R15, RZ, RZ, -R15 ;  /* 0x000000ffff0fe224 */ /* 0x000fe200078e0a0f */
[----:B------:R-:W-:Y:S01]  /*b120*/  ISETP.GT.U32.AND P6, PT, R5, R4, PT ;  /* 0x000000040500720c */ /* 0x000fe20003fc4070 */
[----:B------:R-:W-:Y:S01]  /*b130*/  VIADD R13, R0, 0xe2 ;  /* 0x000000e2000d7836 */ /* 0x000fe20000000000 */
[----:B------:R-:W-:Y:S01]  /*b140*/  IABS R22, R11 ;  /* 0x0000000b00167213 */ /* 0x000fe20000000000 */
[----:B------:R-:W-:Y:S01]  /*b150*/  IMAD.MOV.U32 R12, RZ, RZ, R10 ;  /* 0x000000ffff0c7224 */ /* 0x000fe200078e000a */
[----:B------:R1:W-:Y:S01]  /*b160*/  STL [R1+0x270], R15 ;  /* 0x0002700f01007387 */ /* 0x0003e20000100800 */
[----:B------:R-:W-:Y:S01]  /*b170*/  @!P1 IMAD.IADD R6, R6, 0x1, -R5 ;  /* 0x0000000106069824 */ /* 0x000fe200078e0a05 */
[----:B------:R-:W-:Y:S01]  /*b180*/  IABS R20, R13 ;  /* 0x0000000d00147213 */ /* 0x000fe20000000000 */
[----:B------:R-:W-:-:S03]  /*b190*/  IMAD.HI.U32 R3, R9, R22, RZ ;  /* 0x0000001609037227 */ /* 0x000fc600078e00ff */
[----:B------:R-:W-:Y:S01]  /*b1a0*/  ISETP.GT.U32.AND P1, PT, R5, R6, PT ;  /* 0x000000060500720c */ /* 0x000fe20003f24070 */
[----:B------:R-:W-:Y:S01]  /*b1b0*/  @!P4 IMAD.IADD R24, R24, 0x1, -R5 ;  /* 0x000000011818c824 */ /* 0x000fe200078e0a05 */
[----:B------:R-:W-:Y:S01]  /*b1c0*/  ISETP.GE.AND P4, PT, R13, RZ, PT ;  /* 0x000000ff0d00720c */ /* 0x000fe20003f86270 */
[----:B------:R-:W-:Y:S02]  /*b1d0*/  IMAD.MOV R3, RZ, RZ, -R3 ;  /* 0x000000ffff037224 */ /* 0x000fe400078e0a03 */
[----:B------:R-:W-:Y:S02]  /*b1e0*/  VIADD R13, R0, 0xe3 ;  /* 0x000000e3000d7836 */ /* 0x000fe40000000000 */
[----:B------:R-:W-:-:S03]  /*b1f0*/  IMAD.HI.U32 R7, R9, R20, RZ ;  /* 0x0000001409077227 */ /* 0x000fc600078e00ff */
[----:B------:R-:W-:Y:S01]  /*b200*/  IABS R18, R13 ;  /* 0x0000000d00127213 */ /* 0x000fe20000000000 */
[----:B------:R-:W-:Y:S02]  /*b210*/  @!P6 IMAD.IADD R4, R4, 0x1, -R5 ;  /* 0x000000010404e824 */ /* 0x000fe400078e0a05 */
[C---:B------:R-:W-:Y:S02]  /*b220*/  IMAD R22, R5.reuse, R3, R22 ;  /* 0x0000000305167224 */ /* 0x040fe400078e0216 */
[----:B------:R-:W-:Y:S01]  /*b230*/  IMAD.MOV R7, RZ, RZ, -R7 ;  /* 0x000000ffff077224 */ /* 0x000fe200078e0a07 */
[C---:B------:R-:W-:Y:S01]  /*b240*/  ISETP.GT.U32.AND P6, PT, R5.reuse, R4, PT ;  /* 0x000000040500720c */ /* 0x040fe20003fc4070 */
[----:B------:R-:W-:Y:S01]  /*b250*/  @!P1 IMAD.IADD R6, R6, 0x1, -R5 ;  /* 0x0000000106069824 */ /* 0x000fe200078e0a05 */
[C---:B------:R-:W-:Y:S01]  /*b260*/  ISETP.GT.U32.AND P1, PT, R5.reuse, R22, PT ;  /* 0x000000160500720c */ /* 0x040fe20003f24070 */
[----:B------:R-:W-:Y:S02]  /*b270*/  IMAD R20, R5, R7, R20 ;  /* 0x0000000705147224 */ /* 0x000fe400078e0214 */
[----:B------:R-:W-:Y:S01]  /*b280*/  IMAD.HI.U32 R7, R9, R18, RZ ;  /* 0x0000001209077227 */ /* 0x000fe200078e00ff */
[----:B------:R-:W-:-:S03]  /*b290*/  @!P5 IADD3 R6, PT, PT, -R6, RZ, RZ ;  /* 0x000000ff0606d210 */ /* 0x000fc60007ffe1ff */
[C---:B-1----:R-:W-:Y:S02]  /*b2a0*/  VIADD R15, R0.reuse, 0xe4 ;  /* 0x000000e4000f7836 */ /* 0x042fe40000000000 */
[----:B------:R-:W-:Y:S02]  /*b2b0*/  IMAD.MOV R21, RZ, RZ, -R7 ;  /* 0x000000ffff157224 */ /* 0x000fe400078e0a07 */
[----:B------:R-:W-:Y:S01]  /*b2c0*/  VIADD R19, R0, 0xe5 ;  /* 0x000000e500137836 */ /* 0x000fe20000000000 */
[----:B------:R-:W-:Y:S01]  /*b2d0*/  IABS R16, R15 ;  /* 0x0000000f00107213 */ /* 0x000fe20000000000 */
[C---:B------:R-:W-:Y:S02]  /*b2e0*/  IMAD R18, R5.reuse, R21, R18 ;  /* 0x0000001505127224 */ /* 0x040fe400078e0212 */
[----:B------:R-:W-:Y:S01]  /*b2f0*/  @!P3 IMAD.MOV R12, RZ, RZ, -R12 ;  /* 0x000000ffff0cb224 */ /* 0x000fe200078e0a0c */
[----:B------:R-:W-:Y:S01]  /*b300*/  IABS R14, R19 ;  /* 0x00000013000e7213 */ /* 0x000fe20000000000 */
[----:B------:R-:W-:Y:S01]  /*b310*/  @!P6 IMAD.IADD R4, R4, 0x1, -R5 ;  /* 0x000000010404e824 */ /* 0x000fe200078e0a05 */
[----:B------:R-:W-:Y:S01]  /*b320*/  ISETP.GT.U32.AND P6, PT, R5, R20, PT ;  /* 0x000000140500720c */ /* 0x000fe20003fc4070 */
[----:B------:R-:W-:Y:S01]  /*b330*/  IMAD.HI.U32 R7, R9, R16, RZ ;  /* 0x0000001009077227 */ /* 0x000fe200078e00ff */
[----:B------:R1:W-:Y:S01]  /*b340*/  STL [R1+0x26c], R12 ;  /* 0x00026c0c01007387 */ /* 0x0003e20000100800 */
[----:B------:R-:W-:-:S02]  /*b350*/  ISETP.GE.AND P3, PT, R11, RZ, PT ;  /* 0x000000ff0b00720c */ /* 0x000fc40003f66270 */
[----:B------:R-:W-:Y:S01]  /*b360*/  @!P1 IMAD.IADD R22, R22, 0x1, -R5 ;  /* 0x0000000116169824 */ /* 0x000fe200078e0a05 */
[----:B------:R-:W-:Y:S01]  /*b370*/  ISETP.GT.U32.AND P1, PT, R5, R18, PT ;  /* 0x000000120500720c */ /* 0x000fe20003f24070 */
[C---:B------:R-:W-:Y:S02]  /*b380*/  VIADD R3, R0.reuse, 0xe7 ;  /* 0x000000e700037836 */ /* 0x040fe40000000000 */
[----:B------:R-:W-:Y:S02]  /*b390*/  IMAD.MOV R23, RZ, RZ, -R7 ;  /* 0x000000ffff177224 */ /* 0x000fe400078e0a07 */
[----:B------:R-:W-:Y:S01]  /*b3a0*/  VIADD R17, R0, 0xe6 ;  /* 0x000000e600117836 */ /* 0x000fe20000000000 */
[----:B------:R-:W-:Y:S01]  /*b3b0*/  IABS R8, R3 ;  /* 0x0000000300087213 */ /* 0x000fe20000000000 */
[----:B-1----:R-:W-:Y:S02]  /*b3c0*/  IMAD.MOV.U32 R12, RZ, RZ, R24 ;  /* 0x000000ffff0c7224 */ /* 0x002fe400078e0018 */
[----:B------:R-:W-:Y:S01]  /*b3d0*/  IMAD.HI.U32 R11, R9, R14, RZ ;  /* 0x0000000e090b7227 */ /* 0x000fe200078e00ff */
[----:B------:R-:W-:-:S03]  /*b3e0*/  IABS R10, R17 ;  /* 0x00000011000a7213 */ /* 0x000fc60000000000 */
[----:B------:R-:W-:Y:S02]  /*b3f0*/  IMAD R16, R5, R23, R16 ;  /* 0x0000001705107224 */ /* 0x000fe400078e0210 */
[----:B------:R-:W-:Y:S02]  /*b400*/  @!P0 IMAD.MOV R12, RZ, RZ, -R12 ;  /* 0x000000ffff0c8224 */ /* 0x000fe400078e0a0c */
[----:B------:R-:W-:Y:S02]  /*b410*/  IMAD.MOV R11, RZ, RZ, -R11 ;  /* 0x000000ffff0b7224 */ /* 0x000fe400078e0a0b */
[----:B------:R-:W-:Y:S01]  /*b420*/  IMAD.HI.U32 R7, R9, R8, RZ ;  /* 0x0000000809077227 */ /* 0x000fe200078e00ff */
[----:B------:R1:W-:Y:S03]  /*b430*/  STL [R1+0x268], R12 ;  /* 0x0002680c01007387 */ /* 0x0003e60000100800 */
[--C-:B------:R-:W-:Y:S01]  /*b440*/  @!P6 IMAD.IADD R20, R20, 0x1, -R5.reuse ;  /* 0x000000011414e824 */ /* 0x100fe200078e0a05 */
[C---:B------:R-:W-:Y:S01]  /*b450*/  ISETP.GT.U32.AND P6, PT, R5.reuse, R16, PT ;  /* 0x000000100500720c */ /* 0x040fe20003fc4070 */
[C---:B------:R-:W-:Y:S01]  /*b460*/  IMAD R14, R5.reuse, R11, R14 ;  /* 0x0000000b050e7224 */ /* 0x040fe200078e020e */
[----:B------:R2:W-:Y:S01]  /*b470*/  STL [R1+0x264], R6 ;  /* 0x0002640601007387 */ /* 0x0005e20000100800 */
[----:B------:R-:W-:Y:S01]  /*b480*/  @!P1 IMAD.IADD R18, R18, 0x1, -R5 ;  /* 0x0000000112129824 */ /* 0x000fe200078e0a05 */
[----:B------:R-:W-:Y:S01]  /*b490*/  ISETP.GT.U32.AND P1, PT, R5, R22, PT ;  /* 0x000000160500720c */ /* 0x000fe20003f24070 */
[----:B------:R-:W-:Y:S01]  /*b4a0*/  IMAD.HI.U32 R21, R9, R10, RZ ;  /* 0x0000000a09157227 */ /* 0x000fe200078e00ff */
[----:B------:R-:W-:-:S02]  /*b4b0*/  ISETP.GT.U32.AND P0, PT, R5, R20, PT ;  /* 0x000000140500720c */ /* 0x000fc40003f04070 */
[C---:B------:R-:W-:Y:S01]  /*b4c0*/  ISETP.GT.U32.AND P5, PT, R5.reuse, R18, PT ;  /* 0x000000120500720c */ /* 0x040fe20003fa4070 */
[----:B-1----:R-:W-:Y:S02]  /*b4d0*/  IMAD.MOV.U32 R12, RZ, RZ, R4 ;  /* 0x000000ffff0c7224 */ /* 0x002fe400078e0004 */
[----:B------:R-:W-:Y:S02]  /*b4e0*/  IMAD.MOV R11, RZ, RZ, -R7 ;  /* 0x000000ffff0b7224 */ /* 0x000fe400078e0a07 */
[----:B------:R-:W-:Y:S01]  /*b4f0*/  @!P2 IMAD.MOV R12, RZ, RZ, -R12 ;  /* 0x000000ffff0ca224 */ /* 0x000fe200078e0a0c */
[C---:B------:R-:W-:Y:S01]  /*b500*/  ISETP.GT.U32.AND P2, PT, R5.reuse, R14, PT ;  /* 0x0000000e0500720c */ /* 0x040fe20003f44070 */
[----:B------:R-:W-:Y:S02]  /*b510*/  IMAD.MOV R21, RZ, RZ, -R21 ;  /* 0x000000ffff157224 */ /* 0x000fe400078e0a15 */
[----:B------:R-:W-:Y:S01]  /*b520*/  IMAD R8, R5, R11, R8 ;  /* 0x0000000b05087224 */ /* 0x000fe200078e0208 */
[----:B------:R1:W-:Y:S01]  /*b530*/  STL [R1+0x260], R12 ;  /* 0x0002600c01007387 */ /* 0x0003e20000100800 */
[----:B------:R-:W-:-:S02]  /*b540*/  VIADD R11, R0, 0xe9 ;  /* 0x000000e9000b7836 */ /* 0x000fc40000000000 */
[C---:B------:R-:W-:Y:S02]  /*b550*/  IMAD R10, R5.reuse, R21, R10 ;  /* 0x00000015050a7224 */ /* 0x040fe400078e020a */
[--C-:B------:R-:W-:Y:S01]  /*b560*/  @!P6 IMAD.IADD R16, R16, 0x1, -R5.reuse ;  /* 0x000000011010e824 */ /* 0x100fe200078e0a05 */
[----:B------:R-:W-:Y:S01]  /*b570*/  IABS R23, R11 ;  /* 0x0000000b00177213 */ /* 0x000fe20000000000 */
[----:B------:R-:W-:Y:S02]  /*b580*/  VIADD R7, R0, 0xe8 ;  /* 0x000000e800077836 */ /* 0x000fe40000000000 */
[----:B------:R-:W-:Y:S01]  /*b590*/  @!P1 IMAD.IADD R22, R22, 0x1, -R5 ;  /* 0x0000000116169824 */ /* 0x000fe200078e0a05 */
[C---:B------:R-:W-:Y:S01]  /*b5a0*/  ISETP.GT.U32.AND P1, PT, R5.reuse, R10, PT ;  /* 0x0000000a0500720c */ /* 0x040fe20003f24070 */
[----:B------:R-:W-:Y:S01]  /*b5b0*/  IMAD.MOV.U32 R4, RZ, RZ, R23 ;  /* 0x000000ffff047224 */ /* 0x000fe200078e0017 */
[C---:B------:R-:W-:Y:S01]  /*b5c0*/  ISETP.GT.U32.AND P6, PT, R5.reuse, R16, PT ;  /* 0x000000100500720c */ /* 0x040fe20003fc4070 */
[--C-:B------:R-:W-:Y:S01]  /*b5d0*/  @!P5 IMAD.IADD R18, R18, 0x1, -R5.reuse ;  /* 0x000000011212d824 */ /* 0x100fe200078e0a05 */
[----:B------:R-:W-:Y:S01]  /*b5e0*/  IABS R21, R7 ;  /* 0x0000000700157213 */ /* 0x000fe20000000000 */
[----:B------:R-:W-:Y:S01]  /*b5f0*/  @!P2 IMAD.IADD R14, R14, 0x1, -R5 ;  /* 0x000000010e0ea824 */ /* 0x000fe200078e0a05 */
[----:B------:R-:W-:Y:S01]  /*b600*/  ISETP.GT.U32.AND P5, PT, R5, R8, PT ;  /* 0x000000080500720c */ /* 0x000fe20003fa4070 */
[----:B------:R-:W-:Y:S01]  /*b610*/  IMAD.MOV.U32 R23, RZ, RZ, R22 ;  /* 0x000000ffff177224 */ /* 0x000fe200078e0016 */
[----:B------:R-:W-:Y:S01]  /*b620*/  ISETP.GE.AND P2, PT, R19, RZ, PT ;  /* 0x000000ff1300720c */ /* 0x000fe20003f46270 */
[----:B--2---:R-:W-:-:S02]  /*b630*/  IMAD.MOV.U32 R6, RZ, RZ, R21 ;  /* 0x000000ffff067224 */ /* 0x004fc400078e0015 */
[----:B------:R-:W-:Y:S01]  /*b640*/  @!P3 IMAD.MOV R23, RZ, RZ, -R23 ;  /* 0x000000ffff17b224 */ /* 0x000fe200078e0a17 */
[----:B------:R-:W-:Y:S01]  /*b650*/  ISETP.GT.U32.AND P3, PT, R5, R14, PT ;  /* 0x0000000e0500720c */ /* 0x000fe20003f64070 */
[----:B------:R-:W-:-:S03]  /*b660*/  IMAD.HI.U32 R21, R9, R4, RZ ;  /* 0x0000000409157227 */ /* 0x000fc600078e00ff */
[----:B------:R-:W-:Y:S01]  /*b670*/  STL [R1+0x25c], R23 ;  /* 0x00025c1701007387 */ /* 0x000fe20000100800 */
[----:B------:R-:W-:Y:S01]  /*b680*/  @!P0 IMAD.IADD R20, R20, 0x1, -R5 ;  /* 0x0000000114148824 */ /* 0x000fe200078e0a05 */
[----:B------:R-:W-:Y:S01]  /*b690*/  ISETP.GE.AND P0, PT, R13, RZ, PT ;  /* 0x000000ff0d00720c */ /* 0x000fe20003f06270 */
[----:B------:R-:W-:Y:S02]  /*b6a0*/  IMAD.MOV R21, RZ, RZ, -R21 ;  /* 0x000000ffff157224 */ /* 0x000fe400078e0a15 */
[--C-:B------:R-:W-:Y:S01]  /*b6b0*/  @!P1 IMAD.IADD R10, R10, 0x1, -R5.reuse ;  /* 0x000000010a0a9824 */ /* 0x100fe200078e0a05 */
[----:B------:R-:W-:Y:S01]  /*b6c0*/  ISETP.GE.AND P1, PT, R17, RZ, PT ;  /* 0x000000ff1100720c */ /* 0x000fe20003f26270 */
[----:B------:R-:W-:Y:S01]  /*b6d0*/  @!P6 IMAD.IADD R16, R16, 0x1, -R5 ;  /* 0x000000011010e824 */ /* 0x000fe200078e0a05 */
[----:B------:R-:W-:Y:S01]  /*b6e0*/  ISETP.GE.AND P6, PT, R15, RZ, PT ;  /* 0x000000ff0f00720c */ /* 0x000fe20003fc6270 */
[----:B-1----:R-:W-:Y:S02]  /*b6f0*/  IMAD.MOV.U32 R12, RZ, RZ, R20 ;  /* 0x000000ffff0c7224 */ /* 0x002fe400078e0014 */
[----:B------:R-:W-:-:S04]  /*b700*/  IMAD.HI.U32 R13, R9, R6, RZ ;  /* 0x00000006090d7227 */ /* 0x000fc800078e00ff */
[C---:B------:R-:W-:Y:S02]  /*b710*/  IMAD R4, R5.reuse, R21, R4 ;  /* 0x0000001505047224 */ /* 0x040fe400078e0204 */
[----:B------:R-:W-:Y:S01]  /*b720*/  @!P5 IMAD.IADD R8, R8, 0x1, -R5 ;  /* 0x000000010808d824 */ /* 0x000fe200078e0a05 */
[C---:B------:R-:W-:Y:S01]  /*b730*/  ISETP.GT.U32.AND P5, PT, R5.reuse, R10, PT ;  /* 0x0000000a0500720c */ /* 0x040fe20003fa4070 */
[----:B------:R-:W-:Y:S02]  /*b740*/  @!P4 IMAD.MOV R12, RZ, RZ, -R12 ;  /* 0x000000ffff0cc224 */ /* 0x000fe400078e0a0c */
[----:B------:R-:W-:Y:S01]  /*b750*/  IMAD.MOV R13, RZ, RZ, -R13 ;  /* 0x000000ffff0d7224 */ /* 0x000fe200078e0a0d */
[C---:B------:R-:W-:Y:S01]  /*b760*/  ISETP.GT.U32.AND P4, PT, R5.reuse, R8, PT ;  /* 0x000000080500720c */ /* 0x040fe20003f84070 */
[----:B------:R-:W-:Y:S01]  /*b770*/  @!P3 IMAD.IADD R14, R14, 0x1, -R5 ;  /* 0x000000010e0eb824 */ /* 0x000fe200078e0a05 */
[C---:B------:R-:W-:Y:S01]  /*b780*/  ISETP.GT.U32.AND P3, PT, R5.reuse, R4, PT ;  /* 0x000000040500720c */ /* 0x040fe20003f64070 */
[----:B------:R-:W-:Y:S01]  /*b790*/  IMAD R6, R5, R13, R6 ;  /* 0x0000000d05067224 */ /* 0x000fe200078e0206 */
[----:B------:R1:W-:Y:S01]  /*b7a0*/  STL [R1+0x258], R12 ;  /* 0x0002580c01007387 */ /* 0x0003e20000100800 */
[----:B------:R-:W-:-:S02]  /*b7b0*/  IMAD.MOV.U32 R17, RZ, RZ, R18 ;  /* 0x000000ffff117224 */ /* 0x000fc400078e0012 */
[C---:B------:R-:W-:Y:S02]  /*b7c0*/  VIADD R15, R0.reuse, 0xea ;  /* 0x000000ea000f7836 */ /* 0x040fe40000000000 */
[----:B------:R-:W-:Y:S01]  /*b7d0*/  @!P0 IMAD.MOV R17, RZ, RZ, -R17 ;  /* 0x000000ffff118224 */ /* 0x000fe200078e0a11 */
[----:B------:R-:W-:Y:S01]  /*b7e0*/  ISETP.GT.U32.AND P0, PT, R5, R6, PT ;  /* 0x000000060500720c */ /* 0x000fe20003f04070 */
[----:B------:R-:W-:Y:S02]  /*b7f0*/  VIADD R13, R0, 0xeb ;  /* 0x000000eb000d7836 */ /* 0x000fe40000000000 */
[--C-:B------:R-:W-:Y:S01]  /*b800*/  @!P5 IMAD.IADD R10, R10, 0x1, -R5.reuse ;  /* 0x000000010a0ad824 */ /* 0x100fe200078e0a05 */
[----:B------:R2:W-:Y:S01]  /*b810*/  STL [R1+0x254], R17 ;  /* 0x0002541101007387 */ /* 0x0005e20000100800 */
[----:B-1----:R-:W-:Y:S01]  /*b820*/  IMAD.MOV.U32 R12, RZ, RZ, R16 ;  /* 0x000000ffff0c7224 */ /* 0x002fe200078e0010 */
[----:B------:R-:W-:Y:S01]  /*b830*/  IABS R16, R15 ;  /* 0x0000000f00107213 */ /* 0x000fe20000000000 */
[----:B------:R-:W-:Y:S01]  /*b840*/  @!P3 IMAD.IADD R4, R4, 0x1, -R5 ;  /* 0x000000010404b824 */ /* 0x000fe200078e0a05 */
[----:B------:R-:W-:Y:S01]  /*b850*/  IABS R18, R13 ;  /* 0x0000000d00127213 */ /* 0x000fe20000000000 */
[----:B------:R-:W-:Y:S01]  /*b860*/  @!P6 IMAD.MOV R12, RZ, RZ, -R12 ;  /* 0x000000ffff0ce224 */ /* 0x000fe200078e0a0c */
[----:B------:R-:W-:Y:S01]  /*b870*/  ISETP.GE.AND P6, PT, R3, RZ, PT ;  /* 0x000000ff0300720c */ /* 0x000fe20003fc6270 */
[----:B------:R-:W-:Y:S01]  /*b880*/  IMAD.HI.U32 R3, R9, R16, RZ ;  /* 0x0000001009037227 */ /* 0x000fe200078e00ff */
[----:B------:R-:W-:-:S02]  /*b890*/  ISETP.GE.AND P5, PT, R7, RZ, PT ;  /* 0x000000ff0700720c */ /* 0x000fc40003fa6270 */
[----:B------:R1:W-:Y:S01]  /*b8a0*/  STL [R1+0x250], R12 ;  /* 0x0002500c01007387 */ /* 0x0003e20000100800 */
[----:B--2---:R-:W-:Y:S02]  /*b8b0*/  IMAD.MOV.U32 R17, RZ, RZ, R14 ;  /* 0x000000ffff117224 */ /* 0x004fe400078e000e */
[----:B------:R-:W-:-:S04]  /*b8c0*/  IMAD.HI.U32 R7, R9, R18, RZ ;  /* 0x0000001209077227 */ /* 0x000fc800078e00ff */
[----:B------:R-:W-:Y:S01]  /*b8d0*/  @!P0 IMAD.IADD R6, R6, 0x1, -R5 ;  /* 0x0000000106068824 */ /* 0x000fe200078e0a05 */
[----:B------:R-:W-:Y:S01]  /*b8e0*/  ISETP.GE.AND P0, PT, R15, RZ, PT ;  /* 0x000000ff0f00720c */ /* 0x000fe20003f06270 */
[----:B------:R-:W-:Y:S02]  /*b8f0*/  IMAD.MOV R3, RZ, RZ, -R3 ;  /* 0x000000ffff037224 */ /* 0x000fe400078e0a03 */
[----:B-1----:R-:W-:Y:S01]  /*b900*/  IMAD.MOV.U32 R12, RZ, RZ, R10 ;  /* 0x000000ffff0c7224 */ /* 0x002fe200078e000a */
[----:B------:R-:W-:Y:S01]  /*b910*/  ISETP.GT.U32.AND P3, PT, R5, R6, PT ;  /* 0x000000060500720c */ /* 0x000fe20003f64070 */
[----:B------:R-:W-:Y:S01]  /*b920*/  @!P2 IMAD.MOV R17, RZ, RZ, -R17 ;  /* 0x000000ffff11a224 */ /* 0x000fe200078e0a11 */
[----:B------:R-:W-:Y:S01]  /*b930*/  ISETP.GE.AND P2, PT, R13, RZ, PT ;  /* 0x000000ff0d00720c */ /* 0x000fe20003f46270 */
[----:B------:R-:W-:Y:S01]  /*b940*/  @!P1 IMAD.MOV R12, RZ, RZ, -R12 ;  /* 0x000000ffff0c9224 */ /* 0x000fe200078e0a0c */
[----:B------:R-:W-:Y:S01]  /*b950*/  ISETP.GT.U32.AND P1, PT, R5, R4, PT ;  /* 0x000000040500720c */ /* 0x000fe20003f24070 */
[----:B------:R-:W-:Y:S01]  /*b960*/  IMAD.MOV R7, RZ, RZ, -R7 ;  /* 0x000000ffff077224 */ /* 0x000fe200078e0a07 */
[----:B------:R-:W-:Y:S01]  /*b970*/  STL [R1+0x3d0], R17 ;  /* 0x0003d01101007387 */ /* 0x000fe20000100800 */
[----:B------:R-:W-:Y:S01]  /*b980*/  @!P4 IMAD.IADD R8, R8, 0x1, -R5 ;  /* 0x000000010808c824 */ /* 0x000fe200078e0a05 */
[----:B------:R-:W-:Y:S01]  /*b990*/  ISETP.GE.AND P4, PT, R11, RZ, PT ;  /* 0x000000ff0b00720c */ /* 0x000fe20003f86270 */
[C---:B------:R-:W-:Y:S01]  /*b9a0*/  IMAD R13, R5.reuse, R3, R16 ;  /* 0x00000003050d7224 */ /* 0x040fe200078e0210 */
[----:B------:R1:W-:Y:S01]  /*b9b0*/  STL [R1+0x35c], R12 ;  /* 0x00035c0c01007387 */ /* 0x0003e20000100800 */
[----:B------:R-:W-:-:S02]  /*b9c0*/  IMAD R18, R5, R7, R18 ;  /* 0x0000000705127224 */ /* 0x000fc400078e0212 */
[----:B------:R-:W-:Y:S01]  /*b9d0*/  @!P6 IMAD.MOV R8, RZ, RZ, -R8 ;  /* 0x000000ffff08e224 */ /* 0x000fe200078e0a08 */
[C---:B------:R-:W-:Y:S01]  /*b9e0*/  ISETP.GT.U32.AND P6, PT, R5.reuse, R13, PT ;  /* 0x0000000d0500720c */ /* 0x040fe20003fc4070 */
[----:B------:R-:W-:Y:S02]  /*b9f0*/  VIADD R3, R0, 0xec ;  /* 0x000000ec00037836 */ /* 0x000fe40000000000 */
[--C-:B------:R-:W-:Y:S01]  /*ba00*/  @!P1 IMAD.IADD R4, R4, 0x1, -R5.reuse ;  /* 0x0000000104049824 */ /* 0x100fe200078e0a05 */
[----:B------:R-:W-:Y:S01]  /*ba10*/  ISETP.GT.U32.AND P1, PT, R5, R18, PT ;  /* 0x000000120500720c */ /* 0x000fe20003f24070 */
[--C-:B------:R-:W-:Y:S01]  /*ba20*/  @!P3 IMAD.IADD R6, R6, 0x1, -R5.reuse ;  /* 0x000000010606b824 */ /* 0x100fe200078e0a05 */
[----:B------:R-:W-:Y:S01]  /*ba30*/  IABS R14, R3 ;  /* 0x00000003000e7213 */ /* 0x000fe20000000000 */
[C---:B------:R-:W-:Y:S01]  /*ba40*/  VIADD R11, R0.reuse, 0xed ;  /* 0x000000ed000b7836 */ /* 0x040fe20000000000 */
[----:B------:R2:W-:Y:S01]  /*ba50*/  STL [R1+0x454], R8 ;  /* 0x0004540801007387 */ /* 0x0005e20000100800 */
[----:B-1----:R-:W-:Y:S01]  /*ba60*/  IMAD.MOV.U32 R12, RZ, RZ, R6 ;  /* 0x000000ffff0c7224 */ /* 0x002fe200078e0006 */
[----:B------:R-:W-:Y:S01]  /*ba70*/  ISETP.GE.AND P3, PT, R3, RZ, PT ;  /* 0x000000ff0300720c */ /* 0x000fe20003f66270 */
[----:B------:R-:W-:Y:S01]  /*ba80*/  VIADD R7, R0, 0xee ;  /* 0x000000ee00077836 */ /* 0x000fe20000000000 */
[----:B------:R-:W-:Y:S01]  /*ba90*/  IABS R10, R11 ;  /* 0x0000000b000a7213 */ /* 0x000fe20000000000 */
[----:B------:R-:W-:Y:S01]  /*baa0*/  @!P6 IMAD.IADD R13, R13, 0x1, -R5 ;  /* 0x000000010d0de824 */ /* 0x000fe200078e0a05 */
[----:B------:R-:W-:Y:S01]  /*bab0*/  ISETP.GE.AND P6, PT, R11, RZ, PT ;  /* 0x000000ff0b00720c */ /* 0x000fe20003fc6270 */
[----:B------:R-:W-:-:S02]  /*bac0*/  @!P5 IMAD.MOV R12, RZ, RZ, -R12 ;  /* 0x000000ffff0cd224 */ /* 0x000fc400078e0a0c */
[----:B------:R-:W-:Y:S01]  /*bad0*/  @!P1 IMAD.IADD R18, R18, 0x1, -R5 ;  /* 0x0000000112129824 */ /* 0x000fe200078e0a05 */
[----:B------:R-:W-:Y:S01]  /*bae0*/  ISETP.GT.U32.AND P5, PT, R5, R13, PT ;  /* 0x0000000d0500720c */ /* 0x000fe20003fa4070 */
[----:B------:R-:W-:Y:S01]  /*baf0*/  IMAD.HI.U32 R11, R9, R14, RZ ;  /* 0x0000000e090b7227 */ /* 0x000fe200078e00ff */
[----:B--2---:R-:W-:Y:S01]  /*bb00*/  IABS R8, R7 ;  /* 0x0000000700087213 */ /* 0x004fe20000000000 */
[----:B------:R1:W-:Y:S01]  /*bb10*/  STL [R1+0x550], R12 ;  /* 0x0005500c01007387 */ /* 0x0003e20000100800 */
        /* <DEDUP_REMOVED lines=8> */
[----:B------:R-:W-:Y:S01]  /*bba0*/  IMAD.HI.U32 R3, R9, R8, RZ ;  /* 0x0000000809037227 */ /* 0x000fe200078e00ff */
[----:B------:R2:W-:Y:S03]  /*bbb0*/  STL [R1+0x584], R4 ;  /* 0x0005840401007387 */ /* 0x0005e60000100800 */
[--C-:B------:R-:W-:Y:S01]  /*bbc0*/  @!P5 IMAD.IADD R13, R13, 0x1, -R5.reuse ;  /* 0x000000010d0dd824 */ /* 0x100fe200078e0a05 */
[C---:B------:R-:W-:Y:S01]  /*bbd0*/  ISETP.GT.U32.AND P5, PT, R5.reuse, R15, PT ;  /* 0x0000000f0500720c */ /* 0x040fe20003fa4070 */
[----:B------:R-:W-:Y:S01]  /*bbe0*/  @!P1 IMAD.IADD R18, R18, 0x1, -R5 ;  /* 0x0000000112129824 */ /* 0x000fe200078e0a05 */
[----:B------:R-:W-:Y:S01]  /*bbf0*/  ISETP.GT.U32.AND P1, PT, R5, R10, PT ;  /* 0x0000000a0500720c */ /* 0x000fe20003f24070 */
[----:B-1----:R-:W-:-:S02]  /*bc00*/  IMAD.MOV.U32 R12, RZ, RZ, R13 ;  /* 0x000000ffff0c7224 */ /* 0x002fc400078e000d */
[C---:B------:R-:W-:Y:S02]  /*bc10*/  VIADD R14, R0.reuse, 0xf0 ;  /* 0x000000f0000e7836 */ /* 0x040fe40000000000 */
[----:B--2---:R-:W-:Y:S02]  /*bc20*/  IMAD.MOV R4, RZ, RZ, -R3 ;  /* 0x000000ffff047224 */ /* 0x004fe400078e0a03 */
[----:B------:R-:W-:Y:S01]  /*bc30*/  @!P0 IMAD.MOV R12, RZ, RZ, -R12 ;  /* 0x000000ffff0c8224 */ /* 0x000fe200078e0a0c */
[----:B------:R-:W-:Y:S01]  /*bc40*/  IABS R17, R14 ;  /* 0x0000000e00117213 */ /* 0x000fe20000000000 */
[----:B------:R-:W-:Y:S02]  /*bc50*/  IMAD R8, R5, R4, R8 ;  /* 0x0000000405087224 */ /* 0x000fe400078e0208 */
[C---:B------:R-:W-:Y:S01]  /*bc60*/  VIADD R3, R0.reuse, 0xef ;  /* 0x000000ef00037836 */ /* 0x040fe20000000000 */
[----:B------:R1:W-:Y:S01]  /*bc70*/  STL [R1+0x59c], R12 ;  /* 0x00059c0c01007387 */ /* 0x0003e20000100800 */
[----:B------:R-:W-:Y:S01]  /*bc80*/  @!P5 IMAD.IADD R15, R15, 0x1, -R5 ;  /* 0x000000010f0fd824 */ /* 0x000fe200078e0a05 */
[C---:B------:R-:W-:Y:S01]  /*bc90*/  ISETP.GT.U32.AND P0, PT, R5.reuse, R8, PT ;  /* 0x000000080500720c */ /* 0x040fe20003f04070 */
[----:B------:R-:W-:Y:S01]  /*bca0*/  VIADD R6, R0, 0xf1 ;  /* 0x000000f100067836 */ /* 0x000fe20000000000 */
[----:B------:R-:W-:Y:S01]  /*bcb0*/  @!P1 IADD3 R10, PT, PT, R10, -R5, RZ ;  /* 0x800000050a0a9210 */ /* 0x000fe20007ffe0ff */
[C---:B------:R-:W-:Y:S01]  /*bcc0*/  VIADD R4, R0.reuse, 0xf2 ;  /* 0x000000f200047836 */ /* 0x040fe20000000000 */
[----:B------:R-:W-:Y:S01]  /*bcd0*/  IABS R7, R3 ;  /* 0x0000000300077213 */ /* 0x000fe20000000000 */
[C---:B------:R-:W-:Y:S01]  /*bce0*/  VIADD R48, R0.reuse, 0x183 ;  /* 0x0000018300307836 */ /* 0x040fe20000000000 */
[C---:B------:R-:W-:Y:S01]  /*bcf0*/  ISETP.GT.U32.AND P5, PT, R5.reuse, R15, PT ;  /* 0x0000000f0500720c */ /* 0x040fe20003fa4070 */
[----:B------:R-:W-:Y:S01]  /*bd00*/  VIADD R44, R0, 0x185 ;  /* 0x00000185002c7836 */ /* 0x000fe20000000000 */
[----:B------:R-:W-:Y:S01]  /*bd10*/  ISETP.GT.U32.AND P1, PT, R5, R10, PT ;  /* 0x0000000a0500720c */ /* 0x000fe20003f24070 */
[----:B------:R-:W-:Y:S01]  /*bd20*/  IMAD.HI.U32 R13, R9, R7, RZ ;  /* 0x00000007090d7227 */ /* 0x000fe200078e00ff */
[----:B------:R-:W-:-:S02]  /*bd30*/  IABS R16, R6 ;  /* 0x0000000600107213 */ /* 0x000fc40000000000 */
[----:B------:R-:W-:Y:S01]  /*bd40*/  IABS R11, R4 ;  /* 0x00000004000b7213 */ /* 0x000fe20000000000 */
[----:B-1----:R-:W-:Y:S02]  /*bd50*/  IMAD.MOV.U32 R12, RZ, RZ, R18 ;  /* 0x000000ffff0c7224 */ /* 0x002fe400078e0012 */
[----:B------:R-:W-:Y:S02]  /*bd60*/  @!P0 IMAD.IADD R8, R8, 0x1, -R5 ;  /* 0x0000000108088824 */ /* 0x000fe400078e0a05 */
[----:B------:R-:W-:Y:S02]  /*bd70*/  IMAD.MOV R13, RZ, RZ, -R13 ;  /* 0x000000ffff0d7224 */ /* 0x000fe400078e0a0d */
[----:B------:R-:W-:Y:S01]  /*bd80*/  IMAD.HI.U32 R18, R9, R17, RZ ;  /* 0x0000001109127227 */ /* 0x000fe200078e00ff */
[----:B------:R-:W-:-:S03]  /*bd90*/  ISETP.GT.U32.AND P0, PT, R5, R8, PT ;  /* 0x000000080500720c */ /* 0x000fc60003f04070 */
[----:B------:R-:W-:Y:S01]  /*bda0*/  @!P2 IMAD.MOV R12, RZ, RZ, -R12 ;  /* 0x000000ffff0ca224 */ /* 0x000fe200078e0a0c */
[----:B------:R-:W-:Y:S01]  /*bdb0*/  ISETP.GE.AND P2, PT, R3, RZ, PT ;  /* 0x000000ff0300720c */ /* 0x000fe20003f46270 */
[----:B------:R-:W-:Y:S02]  /*bdc0*/  IMAD R3, R5, R13, R7 ;  /* 0x0000000d05037224 */ /* 0x000fe400078e0207 */
[----:B------:R-:W-:Y:S01]  /*bdd0*/  IMAD.HI.U32 R7, R9, R16, RZ ;  /* 0x0000001009077227 */ /* 0x000fe200078e00ff */
[----:B------:R1:W-:Y:S03]  /*bde0*/  STL [R1+0x638], R12 ;  /* 0x0006380c01007387 */ /* 0x0003e60000100800 */
[----:B------:R-:W-:Y:S01]  /*bdf0*/  @!P5 IMAD.IADD R15, R15, 0x1, -R5 ;  /* 0x000000010f0fd824 */ /* 0x000fe200078e0a05 */
[----:B------:R-:W-:Y:S01]  /*be00*/  ISETP.GT.U32.AND P5, PT, R5, R3, PT ;  /* 0x000000030500720c */ /* 0x000fe20003fa4070 */
[----:B------:R-:W-:-:S02]  /*be10*/  IMAD.MOV R18, RZ, RZ, -R18 ;  /* 0x000000ffff127224 */ /* 0x000fc400078e0a12 */
[----:B------:R-:W-:Y:S01]  /*be20*/  @!P1 IMAD.IADD R10, R10, 0x1, -R5 ;  /* 0x000000010a0a9824 */ /* 0x000fe200078e0a05 */
[----:B------:R-:W-:Y:S01]  /*be30*/  ISETP.GE.AND P1, PT, R14, RZ, PT ;  /* 0x000000ff0e00720c */ /* 0x000fe20003f26270 */
[----:B------:R-:W-:Y:S02]  /*be40*/  IMAD.MOV R7, RZ, RZ, -R7 ;  /* 0x000000ffff077224 */ /* 0x000fe400078e0a07 */
[C---:B------:R-:W-:Y:S02]  /*be50*/  IMAD R14, R5.reuse, R18, R17 ;  /* 0x00000012050e7224 */ /* 0x040fe400078e0211 */
[----:B-1----:R-:W-:Y:S02]  /*be60*/  IMAD.MOV.U32 R12, RZ, RZ, R15 ;  /* 0x000000ffff0c7224 */ /* 0x002fe400078e000f */
[C---:B------:R-:W-:Y:S02]  /*be70*/  IMAD R16, R5.reuse, R7, R16 ;  /* 0x0000000705107224 */ /* 0x040fe400078e0210 */
[----:B------:R-:W-:Y:S01]  /*be80*/  @!P3 IMAD.MOV R12, RZ, RZ, -R12 ;  /* 0x000000ffff0cb224 */ /* 0x000fe200078e0a0c */
[----:B------:R-:W-:Y:S01]  /*be90*/  ISETP.GT.U32.AND P3, PT, R5, R14, PT ;  /* 0x0000000e0500720c */ /* 0x000fe20003f64070 */
[----:B------:R-:W-:-:S03]  /*bea0*/  IMAD.HI.U32 R13, R9, R11, RZ ;  /* 0x0000000b090d7227 */ /* 0x000fc600078e00ff */
[----:B------:R1:W-:Y:S01]  /*beb0*/  STL [R1+0x624], R12 ;  /* 0x0006240c01007387 */ /* 0x0003e20000100800 */
[----:B------:R-:W-:Y:S01]  /*bec0*/  @!P0 IMAD.IADD R8, R8, 0x1, -R5 ;  /* 0x0000000108088824 */ /* 0x000fe200078e0a05 */
[----:B------:R-:W-:Y:S01]  /*bed0*/  ISETP.GT.U32.AND P0, PT, R5, R16, PT ;  /* 0x000000100500720c */ /* 0x000fe20003f04070 */
[----:B------:R-:W-:Y:S02]  /*bee0*/  IMAD.MOV R13, RZ, RZ, -R13 ;  /* 0x000000ffff0d7224 */ /* 0x000fe400078e0a0d */
[----:B------:R-:W-:Y:S02]  /*bef0*/  @!P5 IMAD.IADD R3, R3, 0x1, -R5 ;  /* 0x000000010303d824 */ /* 0x000fe400078e0a05 */
[----:B------:R-:W-:Y:S02]  /*bf00*/  VIADD R7, R0, 0xf3 ;  /* 0x000000f300077836 */ /* 0x000fe40000000000 */
[C---:B------:R-:W-:Y:S01]  /*bf10*/  IMAD R11, R5.reuse, R13, R11 ;  /* 0x0000000d050b7224 */ /* 0x040fe200078e020b */
[----:B------:R-:W-:Y:S01]  /*bf20*/  ISETP.GT.U32.AND P5, PT, R5, R3, PT ;  /* 0x000000030500720c */ /* 0x000fe20003fa4070 */
[----:B-1----:R-:W-:Y:S01]  /*bf30*/  IMAD.MOV.U32 R12, RZ, RZ, R8 ;  /* 0x000000ffff0c7224 */ /* 0x002fe200078e0008 */
[----:B------:R-:W-:Y:S01]  /*bf40*/  IABS R15, R7 ;  /* 0x00000007000f7213 */ /* 0x000fe20000000000 */
[--C-:B------:R-:W-:Y:S01]  /*bf50*/  @!P3 IMAD.IADD R14, R14, 0x1, -R5.reuse ;  /* 0x000000010e0eb824 */ /* 0x100fe200078e0a05 */
[----:B------:R-:W-:Y:S01]  /*bf60*/  ISETP.GE.AND P3, PT, R7, RZ, PT ;  /* 0x000000ff0700720c */ /* 0x000fe20003f66270 */
[----:B------:R-:W-:Y:S01]  /*bf70*/  @!P6 IMAD.MOV R10, RZ, RZ, -R10 ;  /* 0x000000ffff0ae224 */ /* 0x000fe200078e0a0a */
[----:B------:R-:W-:Y:S01]  /*bf80*/  ISETP.GE.AND P6, PT, R6, RZ, PT ;  /* 0x000000ff0600720c */ /* 0x000fe20003fc6270 */
[----:B------:R-:W-:Y:S01]  /*bf90*/  @!P4 IMAD.MOV R12, RZ, RZ, -R12 ;  /* 0x000000ffff0cc224 */ /* 0x000fe200078e0a0c */
[C---:B------:R-:W-:Y:S01]  /*bfa0*/  ISETP.GT.U32.AND P4, PT, R5.reuse, R11, PT ;  /* 0x0000000b0500720c */ /* 0x040fe20003f84070 */
[----:B------:R-:W-:Y:S01]  /*bfb0*/  VIADD R6, R0, 0xf4 ;  /* 0x000000f400067836 */ /* 0x000fe20000000000 */
[----:B------:R1:W-:Y:S01]  /*bfc0*/  STL [R1+0x62c], R10 ;  /* 0x00062c0a01007387 */ /* 0x0003e20000100800 */
[----:B------:R-:W-:Y:S01]  /*bfd0*/  @!P0 IMAD.IADD R16, R16, 0x1, -R5 ;  /* 0x0000000110108824 */ /* 0x000fe200078e0a05 */
[----:B------:R-:W-:Y:S01]  /*bfe0*/  ISETP.GT.U32.AND P0, PT, R5, R14, PT ;  /* 0x0000000e0500720c */ /* 0x000fe20003f04070 */
[----:B------:R-:W-:Y:S01]  /*bff0*/  IMAD.HI.U32 R8, R9, R15, RZ ;  /* 0x0000000f09087227 */ /* 0x000fe200078e00ff */
[----:B------:R2:W-:Y:S03]  /*c000*/  STL [R1+0x630], R12 ;  /* 0x0006300c01007387 */ /* 0x0005e60000100800 */
[----:B------:R-:W-:-:S02]  /*c010*/  IMAD.MOV R8, RZ, RZ, -R8 ;  /* 0x000000ffff087224 */ /* 0x000fc400078e0a08 */
[----:B------:R-:W-:Y:S01]  /*c020*/  @!P5 IMAD.IADD R3, R3, 0x1, -R5 ;  /* 0x000000010303d824 */ /* 0x000fe200078e0a05 */
[----:B-1----:R-:W-:Y:S01]  /*c030*/  IABS R10, R6 ;  /* 0x00000006000a7213 */ /* 0x002fe20000000000 */
[----:B------:R-:W-:Y:S01]  /*c040*/  IMAD R15, R5, R8, R15 ;  /* 0x00000008050f7224 */ /* 0x000fe200078e020f */
[----:B------:R-:W-:Y:S01]  /*c050*/  ISETP.GE.AND P5, PT, R4, RZ, PT ;  /* 0x000000ff0400720c */ /* 0x000fe20003fa6270 */
[----:B------:R-:W-:Y:S01]  /*c060*/  @!P4 IMAD.IADD R11, R11, 0x1, -R5 ;  /* 0x000000010b0bc824 */ /* 0x000fe200078e0a05 */
[----:B------:R-:W-:Y:S01]  /*c070*/  ISETP.GT.U32.AND P4, PT, R5, R16, PT ;  /* 0x000000100500720c */ /* 0x000fe20003f84070 */
[----:B------:R-:W-:-:S04]  /*c080*/  IMAD.HI.U32 R7, R9, R10, RZ ;  /* 0x0000000a09077227 */ /* 0x000fc800078e00ff */
[----:B--2---:R-:W-:Y:S02]  /*c090*/  IMAD.MOV.U32 R12, RZ, RZ, R3 ;  /* 0x000000ffff0c7224 */ /* 0x004fe400078e0003 */
[----:B------:R-:W-:Y:S02]  /*c0a0*/  VIADD R3, R0, 0xf6 ;  /* 0x000000f600037836 */ /* 0x000fe40000000000 */
[----:B------:R-:W-:Y:S02]  /*c0b0*/  IMAD.MOV R7, RZ, RZ, -R7 ;  /* 0x000000ffff077224 */ /* 0x000fe400078e0a07 */
[--C-:B------:R-:W-:Y:S01]  /*c0c0*/  @!P0 IMAD.IADD R14, R14, 0x1, -R5.reuse ;  /* 0x000000010e0e8824 */ /* 0x100fe200078e0a05 */
[C---:B------:R-:W-:Y:S01]  /*c0d0*/  ISETP.GT.U32.AND P0, PT, R5.reuse, R15, PT ;  /* 0x0000000f0500720c */ /* 0x040fe20003f04070 */
[----:B------:R-:W-:Y:S01]  /*c0e0*/  @!P2 IMAD.MOV R12, RZ, RZ, -R12 ;  /* 0x000000ffff0ca224 */ /* 0x000fe200078e0a0c */
[C---:B------:R-:W-:Y:S01]  /*c0f0*/  ISETP.GT.U32.AND P2, PT, R5.reuse, R11, PT ;  /* 0x0000000b0500720c */ /* 0x040fe20003f44070 */
[C---:B------:R-:W-:Y:S01]  /*c100*/  IMAD R10, R5.reuse, R7, R10 ;  /* 0x00000007050a7224 */ /* 0x040fe200078e020a */
[----:B------:R-:W-:Y:S01]  /*c110*/  IABS R7, R3 ;  /* 0x0000000300077213 */ /* 0x000fe20000000000 */
[----:B------:R-:W-:Y:S01]  /*c120*/  @!P4 IMAD.IADD R16, R16, 0x1, -R5 ;  /* 0x000000011010c824 */ /* 0x000fe200078e0a05 */
[----:B------:R1:W-:Y:S01]  /*c130*/  STL [R1+0x634], R12 ;  /* 0x0006340c01007387 */ /* 0x0003e20000100800 */
[----:B------:R-:W-:Y:S01]  /*c140*/  VIADD R13, R0, 0xf7 ;  /* 0x000000f7000d7836 */ /* 0x000fe20000000000 */
[----:B------:R-:W-:Y:S01]  /*c150*/  ISETP.GT.U32.AND P4, PT, R5, R10, PT ;  /* 0x0000000a0500720c */ /* 0x000fe20003f84070 */
[----:B------:R-:W-:-:S03]  /*c160*/  IMAD.HI.U32 R18, R9, R7, RZ ;  /* 0x0000000709127227 */ /* 0x000fc600078e00ff */
[----:B------:R-:W-:Y:S01]  /*c170*/  IABS R17, R13 ;  /* 0x0000000d00117213 */ /* 0x000fe20000000000 */
[--C-:B------:R-:W-:Y:S02]  /*c180*/  @!P0 IMAD.IADD R15, R15, 0x1, -R5.reuse ;  /* 0x000000010f0f8824 */ /* 0x100fe400078e0a05 */
[----:B------:R-:W-:Y:S02]  /*c190*/  VIADD R4, R0, 0xf5 ;  /* 0x000000f500047836 */ /* 0x000fe40000000000 */
[----:B-1----:R-:W-:Y:S02]  /*c1a0*/  IMAD.MOV.U32 R12, RZ, RZ, R14 ;  /* 0x000000ffff0c7224 */ /* 0x002fe400078e000e */
[----:B------:R-:W-:Y:S01]  /*c1b0*/  IMAD.MOV R14, RZ, RZ, -R18 ;  /* 0x000000ffff0e7224 */ /* 0x000fe200078e0a12 */
[----:B------:R-:W-:Y:S01]  /*c1c0*/  IABS R8, R4 ;  /* 0x0000000400087213 */ /* 0x000fe20000000000 */
[----:B------:R-:W-:Y:S01]  /*c1d0*/  @!P1 IMAD.MOV R12, RZ, RZ, -R12 ;  /* 0x000000ffff0c9224 */ /* 0x000fe200078e0a0c */
[----:B------:R-:W-:Y:S01]  /*c1e0*/  ISETP.GT.U32.AND P1, PT, R5, R15, PT ;  /* 0x0000000f0500720c */ /* 0x000fe20003f24070 */
[----:B------:R-:W-:Y:S01]  /*c1f0*/  @!P2 IMAD.IADD R11, R11, 0x1, -R5 ;  /* 0x000000010b0ba824 */ /* 0x000fe200078e0a05 */
[----:B------:R-:W-:Y:S01]  /*c200*/  ISETP.GE.AND P2, PT, R6, RZ, PT ;  /* 0x000000ff0600720c */ /* 0x000fe20003f46270 */
[C---:B------:R-:W-:Y:S01]  /*c210*/  IMAD R7, R5.reuse, R14, R7 ;  /* 0x0000000e05077224 */ /* 0x040fe200078e0207 */
[----:B------:R1:W-:Y:S01]  /*c220*/  STL [R1+0x628], R12 ;  /* 0x0006280c01007387 */ /* 0x0003e20000100800 */
[----:B------:R-:W-:Y:S01]  /*c230*/  @!P5 IMAD.MOV R11, RZ, RZ, -R11 ;  /* 0x000000ffff0bd224 */ /* 0x000fe200078e0a0b */
[----:B------:R-:W-:Y:S01]  /*c240*/  ISETP.GE.AND P0, PT, R4, RZ, PT ;  /* 0x000000ff0400720c */ /* 0x000fe20003f06270 */
[----:B------:R-:W-:Y:S01]  /*c250*/  IMAD.MOV.U32 R6, RZ, RZ, R17 ;  /* 0x000000ffff067224 */ /* 0x000fe200078e0011 */
[----:B------:R-:W-:Y:S01]  /*c260*/  ISETP.GT.U32.AND P5, PT, R5, R7, PT ;  /* 0x000000070500720c */ /* 0x000fe20003fa4070 */
[----:B------:R-:W-:-:S02]  /*c270*/  @!P4 IMAD.IADD R10, R10, 0x1, -R5 ;  /* 0x000000010a0ac824 */ /* 0x000fc400078e0a05 */
[----:B------:R-:W-:-:S03]  /*c280*/  IMAD.HI.U32 R17, R9, R8, RZ ;  /* 0x0000000809117227 */ /* 0x000fc600078e00ff */
[----:B------:R-:W-:Y:S01]  /*c290*/  ISETP.GT.U32.AND P4, PT, R5, R10, PT ;  /* 0x0000000a0500720c */ /* 0x000fe20003f84070 */
[----:B-1----:R-:W-:Y:S02]  /*c2a0*/  IMAD.MOV.U32 R12, RZ, RZ, R16 ;  /* 0x000000ffff0c7224 */ /* 0x002fe400078e0010 */
[----:B------:R-:W-:Y:S02]  /*c2b0*/  IMAD.MOV R17, RZ, RZ, -R17 ;  /* 0x000000ffff117224 */ /* 0x000fe400078e0a11 */
[----:B------:R-:W-:Y:S02]  /*c2c0*/  @!P6 IMAD.MOV R12, RZ, RZ, -R12 ;  /* 0x000000ffff0ce224 */ /* 0x000fe400078e0a0c */
[----:B------:R-:W-:-:S03]  /*c2d0*/  IMAD.HI.U32 R4, R9, R6, RZ ;  /* 0x0000000609047227 */ /* 0x000fc600078e00ff */
[----:B------:R1:W-:Y:S01]  /*c2e0*/  STL [R1+0x618], R12 ;  /* 0x0006180c01007387 */ /* 0x0003e20000100800 */
[--C-:B------:R-:W-:Y:S01]  /*c2f0*/  @!P1 IMAD.IADD R15, R15, 0x1, -R5.reuse ;  /* 0x000000010f0f9824 */ /* 0x100fe200078e0a05 */
[----:B------:R-:W-:Y:S01]  /*c300*/  ISETP.GE.AND P1, PT, R3, RZ, PT ;  /* 0x000000ff0300720c */ /* 0x000fe20003f26270 */
[----:B------:R-:W-:Y:S01]  /*c310*/  IMAD R8, R5, R17, R8 ;  /* 0x0000001105087224 */ /* 0x000fe200078e0208 */
[----:B------:R2:W-:Y:S01]  /*c320*/  STL [R1+0x61c], R11 ;  /* 0x00061c0b01007387 */ /* 0x0005e20000100800 */
[----:B------:R-:W-:Y:S02]  /*c330*/  IMAD.MOV R4, RZ, RZ, -R4 ;  /* 0x000000ffff047224 */ /* 0x000fe400078e0a04 */
[----:B------:R-:W-:Y:S01]  /*c340*/  @!P5 IMAD.IADD R7, R7, 0x1, -R5 ;  /* 0x000000010707d824 */ /* 0x000fe200078e0a05 */
[C---:B------:R-:W-:Y:S01]  /*c350*/  ISETP.GT.U32.AND P6, PT, R5.reuse, R8, PT ;  /* 0x000000080500720c */ /* 0x040fe20003fc4070 */
[----:B------:R-:W-:Y:S02]  /*c360*/  IMAD R6, R5, R4, R6 ;  /* 0x0000000405067224 */ /* 0x000fe400078e0206 */
[----:B-1----:R-:W-:-:S02]  /*c370*/  IMAD.MOV.U32 R12, RZ, RZ, R15 ;  /* 0x000000ffff0c7224 */ /* 0x002fc400078e000f */
[--C-:B------:R-:W-:Y:S01]  /*c380*/  @!P4 IMAD.IADD R10, R10, 0x1, -R5.reuse ;  /* 0x000000010a0ac824 */ /* 0x100fe200078e0a05 */
[C---:B------:R-:W-:Y:S01]  /*c390*/  ISETP.GT.U32.AND P4, PT, R5.reuse, R6, PT ;  /* 0x000000060500720c */ /* 0x040fe20003f84070 */
[C---:B--2---:R-:W-:Y:S02]  /*c3a0*/  VIADD R11, R0.reuse, 0xf9 ;  /* 0x000000f9000b7836 */ /* 0x044fe40000000000 */
[----:B------:R-:W-:Y:S01]  /*c3b0*/  @!P3 IMAD.MOV R12, RZ, RZ, -R12 ;  /* 0x000000ffff0cb224 */ /* 0x000fe200078e0a0c */
[----:B------:R-:W-:Y:S01]  /*c3c0*/  ISETP.GT.U32.AND P3, PT, R5, R7, PT ;  /* 0x000000070500720c */ /* 0x000fe20003f64070 */
[----:B------:R-:W-:Y:S01]  /*c3d0*/  VIADD R18, R0, 0xf8 ;  /* 0x000000f800127836 */ /* 0x000fe20000000000 */
[----:B------:R-:W-:Y:S01]  /*c3e0*/  IABS R3, R11 ;  /* 0x0000000b00037213 */ /* 0x000fe20000000000 */
[----:B------:R-:W-:Y:S01]  /*c3f0*/  @!P6 IMAD.IADD R8, R8, 0x1, -R5 ;  /* 0x000000010808e824 */ /* 0x000fe200078e0a05 */
[----:B------:R-:W-:Y:S01]  /*c400*/  ISETP.GE.AND P6, PT, R13, RZ, PT ;  /* 0x000000ff0d00720c */ /* 0x000fe20003fc6270 */
[----:B------:R-:W-:Y:S01]  /*c410*/  VIADD R13, R0, 0xfa ;  /* 0x000000fa000d7836 */ /* 0x000fe20000000000 */
[----:B------:R-:W-:Y:S01]  /*c420*/  IABS R4, R18 ;  /* 0x0000001200047213 */ /* 0x000fe20000000000 */
[----:B------:R-:W-:Y:S01]  /*c430*/  IMAD.HI.U32 R16, R9, R3, RZ ;  /* 0x0000000309107227 */ /* 0x000fe200078e00ff */
[----:B------:R-:W-:Y:S01]  /*c440*/  ISETP.GT.U32.AND P5, PT, R5, R8, PT ;  /* 0x000000080500720c */ /* 0x000fe20003fa4070 */
[----:B------:R-:W-:Y:S01]  /*c450*/  STL [R1+0x620], R12 ;  /* 0x0006200c01007387 */ /* 0x000fe20000100800 */
[----:B------:R-:W-:Y:S01]  /*c460*/  IABS R15, R13 ;  /* 0x0000000d000f7213 */ /* 0x000fe20000000000 */
[----:B------:R-:W-:-:S02]  /*c470*/  IMAD.MOV R16, RZ, RZ, -R16 ;  /* 0x000000ffff107224 */ /* 0x000fc400078e0a10 */
[----:B------:R-:W-:Y:S02]  /*c480*/  @!P3 IMAD.IADD R7, R7, 0x1, -R5 ;  /* 0x000000010707b824 */ /* 0x000fe400078e0a05 */
[----:B------:R-:W-:Y:S02]  /*c490*/  IMAD R3, R5, R16, R3 ;  /* 0x0000001005037224 */ /* 0x000fe400078e0203 */
[----:B------:R-:W-:-:S03]  /*c4a0*/  IMAD.HI.U32 R14, R9, R4, RZ ;  /* 0x00000004090e7227 */ /* 0x000fc600078e00ff */
[----:B------:R-:W-:Y:S01]  /*c4b0*/  ISETP.GT.U32.AND P3, PT, R5, R3, PT ;  /* 0x000000030500720c */ /* 0x000fe20003f64070 */
[----:B------:R-:W-:Y:S01]  /*c4c0*/  @!P4 IMAD.IADD R6, R6, 0x1, -R5 ;  /* 0x000000010606c824 */ /* 0x000fe200078e0a05 */
[----:B------:R-:W-:Y:S01]  /*c4d0*/  @!P5 IADD3 R8, PT, PT, R8, -R5, RZ ;  /* 0x800000050808d210 */ /* 0x000fe20007ffe0ff */
[----:B------:R-:W-:Y:S02]  /*c4e0*/  IMAD.MOV R14, RZ, RZ, -R14 ;  /* 0x000000ffff0e7224 */ /* 0x000fe400078e0a0e */
[----:B------:R-:W-:Y:S01]  /*c4f0*/  IMAD.HI.U32 R19, R9, R15, RZ ;  /* 0x0000000f09137227 */ /* 0x000fe200078e00ff */
[----:B------:R-:W-:-:S03]  /*c500*/  ISETP.GT.U32.AND P4, PT, R5, R6, PT ;  /* 0x000000060500720c */ /* 0x000fc60003f84070 */
[----:B------:R-:W-:Y:S02]  /*c510*/  IMAD R4, R5, R14, R4 ;  /* 0x0000000e05047224 */ /* 0x000fe400078e0204 */
[C---:B------:R-:W-:Y:S02]  /*c520*/  VIADD R14, R0.reuse, 0xfb ;  /* 0x000000fb000e7836 */ /* 0x040fe40000000000 */
[--C-:B------:R-:W-:Y:S01]  /*c530*/  @!P3 IMAD.IADD R3, R3, 0x1, -R5.reuse ;  /* 0x000000010303b824 */ /* 0x100fe200078e0a05 */
[C---:B------:R-:W-:Y:S01]  /*c540*/  ISETP.GT.U32.AND P5, PT, R5.reuse, R4, PT ;  /* 0x000000040500720c */ /* 0x040fe20003fa4070 */
[----:B------:R-:W-:Y:S01]  /*c550*/  VIADD R16, R0, 0xfc ;  /* 0x000000fc00107836 */ /* 0x000fe20000000000 */
[----:B------:R-:W-:Y:S01]  /*c560*/  IABS R17, R14 ;  /* 0x0000000e00117213 */ /* 0x000fe20000000000 */
[----:B------:R-:W-:Y:S01]  /*c570*/  @!P2 IMAD.MOV R10, RZ, RZ, -R10 ;  /* 0x000000ffff0aa224 */ /* 0x000fe200078e0a0a */
[----:B------:R-:W-:Y:S01]  /*c580*/  ISETP.GT.U32.AND P3, PT, R5, R3, PT ;  /* 0x000000030500720c */ /* 0x000fe20003f64070 */
[----:B------:R-:W-:Y:S01]  /*c590*/  @!P4 IMAD.IADD R6, R6, 0x1, -R5 ;  /* 0x000000010606c824 */ /* 0x000fe200078e0a05 */
[----:B------:R-:W-:Y:S01]  /*c5a0*/  ISETP.GE.AND P4, PT, R18, RZ, PT ;  /* 0x000000ff1200720c */ /* 0x000fe20003f86270 */
[----:B------:R-:W-:Y:S01]  /*c5b0*/  IMAD.HI.U32 R20, R9, R17, RZ ;  /* 0x0000001109147227 */ /* 0x000fe200078e00ff */
[----:B------:R-:W-:Y:S03]  /*c5c0*/  STL [R1+0x614], R10 ;  /* 0x0006140a01007387 */ /* 0x000fe60000100800 */
[----:B------:R-:W-:Y:S01]  /*c5d0*/  IMAD.MOV R18, RZ, RZ, -R19 ;  /* 0x000000ffff127224 */ /* 0x000fe200078e0a13 */
[----:B------:R-:W-:Y:S01]  /*c5e0*/  IABS R19, R16 ;  /* 0x0000001000137213 */ /* 0x000fe20000000000 */
[----:B------:R-:W-:-:S02]  /*c5f0*/  IMAD.MOV R20, RZ, RZ, -R20 ;  /* 0x000000ffff147224 */ /* 0x000fc400078e0a14 */
[----:B------:R-:W-:Y:S02]  /*c600*/  @!P0 IMAD.MOV R8, RZ, RZ, -R8 ;  /* 0x000000ffff088224 */ /* 0x000fe400078e0a08 */
[----:B------:R-:W-:Y:S01]  /*c610*/  @!P1 IMAD.MOV R7, RZ, RZ, -R7 ;  /* 0x000000ffff079224 */ /* 0x000fe200078e0a07 */
[----:B------:R-:W-:Y:S01]  /*c620*/  ISETP.GE.AND P1, PT, R13, RZ, PT ;  /* 0x000000ff0d00720c */ /* 0x000fe20003f26270 */
[C---:B------:R-:W-:Y:S01]  /*c630*/  IMAD R15, R5.reuse, R18, R15 ;  /* 0x00000012050f7224 */ /* 0x040fe200078e020f */
[----:B------:R-:W-:Y:S01]  /*c640*/  STL [R1+0x60c], R8 ;  /* 0x00060c0801007387 */ /* 0x000fe20000100800 */
[----:B------:R-:W-:Y:S02]  /*c650*/  IMAD R17, R5, R20, R17 ;  /* 0x0000001405117224 */ /* 0x000fe400078e0211 */
[--C-:B------:R-:W-:Y:S01]  /*c660*/  @!P5 IMAD.IADD R4, R4, 0x1, -R5.reuse ;  /* 0x000000010404d824 */ /* 0x100fe200078e0a05 */
[----:B------:R-:W-:Y:S01]  /*c670*/  ISETP.GE.AND P5, PT, R11, RZ, PT ;  /* 0x000000ff0b00720c */ /* 0x000fe20003fa6270 */
[----:B------:R1:W-:Y:S01]  /*c680*/  STL [R1+0x608], R7 ;  /* 0x0006080701007387 */ /* 0x0003e20000100800 */
[----:B------:R-:W-:Y:S01]  /*c690*/  @!P3 IMAD.IADD R3, R3, 0x1, -R5 ;  /* 0x000000010303b824 */ /* 0x000fe200078e0a05 */
[C---:B------:R-:W-:Y:S01]  /*c6a0*/  ISETP.GT.U32.AND P0, PT, R5.reuse, R15, PT ;  /* 0x0000000f0500720c */ /* 0x040fe20003f04070 */
[----:B------:R-:W-:Y:S01]  /*c6b0*/  @!P6 IMAD.MOV R6, RZ, RZ, -R6 ;  /* 0x000000ffff06e224 */ /* 0x000fe200078e0a06 */
[C---:B------:R-:W-:Y:S01]  /*c6c0*/  ISETP.GT.U32.AND P3, PT, R5.reuse, R17, PT ;  /* 0x000000110500720c */ /* 0x040fe20003f64070 */
[----:B------:R-:W-:Y:S01]  /*c6d0*/  IMAD.MOV.U32 R11, RZ, RZ, R3 ;  /* 0x000000ffff0b7224 */ /* 0x000fe200078e0003 */
[----:B------:R-:W-:Y:S01]  /*c6e0*/  ISETP.GT.U32.AND P2, PT, R5, R4, PT ;  /* 0x000000040500720c */ /* 0x000fe20003f44070 */
[----:B------:R-:W-:Y:S01]  /*c6f0*/  VIADD R13, R0, 0xff ;  /* 0x000000ff000d7836 */ /* 0x000fe20000000000 */
[----:B------:R2:W-:Y:S01]  /*c700*/  STL [R1+0x610], R6 ;  /* 0x0006100601007387 */ /* 0x0005e20000100800 */
[----:B------:R-:W-:Y:S01]  /*c710*/  ISETP.GE.AND P6, PT, R14, RZ, PT ;  /* 0x000000ff0e00720c */ /* 0x000fe20003fc6270 */
[----:B-1----:R-:W-:-:S04]  /*c720*/  IMAD.HI.U32 R7, R9, R19, RZ ;  /* 0x0000001309077227 */ /* 0x002fc800078e00ff */
[----:B------:R-:W-:Y:S02]  /*c730*/  IMAD.MOV R7, RZ, RZ, -R7 ;  /* 0x000000ffff077224 */ /* 0x000fe400078e0a07 */
[----:B------:R-:W-:Y:S02]  /*c740*/  @!P5 IMAD.MOV R11, RZ, RZ, -R11 ;  /* 0x000000ffff0bd224 */ /* 0x000fe400078e0a0b */
[----:B------:R-:W-:Y:S02]  /*c750*/  IMAD R8, R5, R7, R19 ;  /* 0x0000000705087224 */ /* 0x000fe400078e0213 */
[----:B--2---:R-:W-:Y:S02]  /*c760*/  VIADD R6, R0, 0xfd ;  /* 0x000000fd00067836 */ /* 0x004fe40000000000 */
[--C-:B------:R-:W-:Y:S01]  /*c770*/  @!P0 IMAD.IADD R15, R15, 0x1, -R5.reuse ;  /* 0x000000010f0f8824 */ /* 0x100fe200078e0a05 */
[----:B------:R-:W-:Y:S01]  /*c780*/  ISETP.GT.U32.AND P5, PT, R5, R8, PT ;  /* 0x000000080500720c */ /* 0x000fe20003fa4070 */
[--C-:B------:R-:W-:Y:S01]  /*c790*/  @!P3 IMAD.IADD R17, R17, 0x1, -R5.reuse ;  /* 0x000000011111b824 */ /* 0x100fe200078e0a05 */
[----:B------:R-:W-:Y:S01]  /*c7a0*/  IABS R10, R6 ;  /* 0x00000006000a7213 */ /* 0x000fe20000000000 */
[----:B------:R-:W-:Y:S01]  /*c7b0*/  @!P2 IMAD.IADD R4, R4, 0x1, -R5 ;  /* 0x000000010404a824 */ /* 0x000fe200078e0a05 */
[C---:B------:R-:W-:Y:S01]  /*c7c0*/  ISETP.GT.U32.AND P0, PT, R5.reuse, R15, PT ;  /* 0x0000000f0500720c */ /* 0x040fe20003f04070 */
[----:B------:R-:W-:Y:S01]  /*c7d0*/  VIADD R18, R0, 0x10c ;  /* 0x0000010c00127836 */ /* 0x000fe20000000000 */
[----:B------:R-:W-:Y:S01]  /*c7e0*/  ISETP.GT.U32.AND P3, PT, R5, R17, PT ;  /* 0x000000110500720c */ /* 0x000fe20003f64070 */
[----:B------:R-:W-:Y:S01]  /*c7f0*/  IMAD.HI.U32 R3, R9, R10, RZ ;  /* 0x0000000a09037227 */ /* 0x000fe200078e00ff */
[----:B------:R-:W-:-:S03]  /*c800*/  ISETP.GE.AND P2, PT, R16, RZ, PT ;  /* 0x000000ff1000720c */ /* 0x000fc60003f46270 */
[----:B------:R-:W-:Y:S02]  /*c810*/  IMAD.MOV.U32 R12, RZ, RZ, R4 ;  /* 0x000000ffff0c7224 */ /* 0x000fe400078e0004 */
[----:B------:R-:W-:Y:S02]  /*c820*/  VIADD R4, R0, 0xfe ;  /* 0x000000fe00047836 */ /* 0x000fe40000000000 */
[----:B------:R-:W-:Y:S02]  /*c830*/  IMAD.MOV R3, RZ, RZ, -R3 ;  /* 0x000000ffff037224 */ /* 0x000fe400078e0a03 */
[----:B------:R-:W-:Y:S01]  /*c840*/  @!P4 IMAD.MOV R12, RZ, RZ, -R12 ;  /* 0x000000ffff0cc224 */ /* 0x000fe200078e0a0c */
[----:B------:R-:W-:Y:S01]  /*c850*/  IABS R7, R4 ;  /* 0x0000000400077213 */ /* 0x000fe20000000000 */
[--C-:B------:R-:W-:Y:S01]  /*c860*/  @!P5 IMAD.IADD R8, R8, 0x1, -R5.reuse ;  /* 0x000000010808d824 */ /* 0x100fe200078e0a05 */
[----:B------:R-:W-:Y:S01]  /*c870*/  ISETP.GE.AND P4, PT, R6, RZ, PT ;  /* 0x000000ff0600720c */ /* 0x000fe20003f86270 */
[----:B------:R-:W-:Y:S01]  /*c880*/  IMAD R10, R5, R3, R10 ;  /* 0x00000003050a7224 */ /* 0x000fe200078e020a */
[----:B------:R1:W-:Y:S01]  /*c890*/  STL [R1+0x5c4], R12 ;  /* 0x0005c40c01007387 */ /* 0x0003e20000100800 */
[--C-:B------:R-:W-:Y:S01]  /*c8a0*/  @!P0 IMAD.IADD R15, R15, 0x1, -R5.reuse ;  /* 0x000000010f0f8824 */ /* 0x100fe200078e0a05 */
[----:B------:R-:W-:Y:S01]  /*c8b0*/  ISETP.GT.U32.AND P5, PT, R5, R8, PT ;  /* 0x000000080500720c */ /* 0x000fe20003fa4070 */
[----:B------:R-:W-:Y:S01]  /*c8c0*/  @!P3 IMAD.IADD R17, R17, 0x1, -R5 ;  /* 0x000000011111b824 */ /* 0x000fe200078e0a05 */
[----:B------:R2:W-:Y:S01]  /*c8d0*/  STL [R1+0x604], R11 ;  /* 0x0006040b01007387 */ /* 0x0005e20000100800 */
[----:B------:R-:W-:Y:S01]  /*c8e0*/  ISETP.GT.U32.AND P3, PT, R5, R10, PT ;  /* 0x0000000a0500720c */ /* 0x000fe20003f64070 */
[C---:B------:R-:W-:Y:S01]  /*c8f0*/  VIADD R47, R0.reuse, 0x187 ;  /* 0x00000187002f7836 */ /* 0x040fe20000000000 */
[----:B------:R-:W-:Y:S01]  /*c900*/  IABS R6, R13 ;  /* 0x0000000d00067213 */ /* 0x000fe20000000000 */
[----:B------:R-:W-:Y:S01]  /*c910*/  VIADD R42, R0, 0x188 ;  /* 0x00000188002a7836 */ /* 0x000fe20000000000 */
[----:B------:R-:W-:Y:S01]  /*c920*/  ISETP.GE.AND P0, PT, R4, RZ, PT ;  /* 0x000000ff0400720c */ /* 0x000fe20003f06270 */
[----:B-1----:R-:W-:Y:S01]  /*c930*/  IMAD.MOV.U32 R12, RZ, RZ, R15 ;  /* 0x000000ffff0c7224 */ /* 0x002fe200078e000f */
[----:B------:R-:W-:Y:S01]  /*c940*/  IABS R35, R47 ;  /* 0x0000002f00237213 */ /* 0x000fe20000000000 */
[----:B------:R-:W-:Y:S01]  /*c950*/  VIADD R4, R0, 0x100 ;  /* 0x0000010000047836 */ /* 0x000fe20000000000 */
[----:B------:R-:W-:Y:S01]  /*c960*/  IABS R38, R42 ;  /* 0x0000002a00267213 */ /* 0x000fe20000000000 */
[----:B--2---:R-:W-:-:S03]  /*c970*/  IMAD.HI.U32 R11, R9, R7, RZ ;  /* 0x00000007090b7227 */ /* 0x004fc600078e00ff */
[----:B------:R-:W-:Y:S01]  /*c980*/  IABS R3, R4 ;  /* 0x0000000400037213 */ /* 0x000fe20000000000 */
[----:B------:R-:W-:Y:S02]  /*c990*/  IMAD.MOV R11, RZ, RZ, -R11 ;  /* 0x000000ffff0b7224 */ /* 0x000fe400078e0a0b */
[----:B------:R-:W-:Y:S01]  /*c9a0*/  @!P1 IMAD.MOV R12, RZ, RZ, -R12 ;  /* 0x000000ffff0c9224 */ /* 0x000fe200078e0a0c */
[----:B------:R-:W-:Y:S01]  /*c9b0*/  ISETP.GE.AND P1, PT, R13, RZ, PT ;  /* 0x000000ff0d00720c */ /* 0x000fe20003f26270 */
[----:B------:R-:W-:Y:S02]  /*c9c0*/  IMAD R7, R5, R11, R7 ;  /* 0x0000000b05077224 */ /* 0x000fe400078e0207 */
[----:B------:R-:W-:Y:S01]  /*c9d0*/  IMAD.HI.U32 R14, R9, R6, RZ ;  /* 0x00000006090e7227 */ /* 0x000fe200078e00ff */
[----:B------:R1:W-:Y:S03]  /*c9e0*/  STL [R1+0x5dc], R12 ;  /* 0x0005dc0c01007387 */ /* 0x0003e60000100800 */
[--C-:B------:R-:W-:Y:S01]  /*c9f0*/  @!P5 IMAD.IADD R8, R8, 0x1, -R5.reuse ;  /* 0x000000010808d824 */ /* 0x100fe200078e0a05 */
[----:B------:R-:W-:Y:S01]  /*ca00*/  ISETP.GT.U32.AND P5, PT, R5, R7, PT ;  /* 0x000000070500720c */ /* 0x000fe20003fa4070 */
[----:B------:R-:W-:-:S02]  /*ca10*/  @!P3 IMAD.IADD R10, R10, 0x1, -R5 ;  /* 0x000000010a0ab824 */ /* 0x000fc400078e0a05 */
[----:B------:R-:W-:Y:S02]  /*ca20*/  IMAD.MOV R14, RZ, RZ, -R14 ;  /* 0x000000ffff0e7224 */ /* 0x000fe400078e0a0e */
[----:B------:R-:W-:Y:S01]  /*ca30*/  IMAD.MOV.U32 R11, RZ, RZ, R8 ;  /* 0x000000ffff0b7224 */ /* 0x000fe200078e0008 */
[C---:B------:R-:W-:Y:S01]  /*ca40*/  ISETP.GT.U32.AND P3, PT, R5.reuse, R10, PT ;  /* 0x0000000a0500720c */ /* 0x040fe20003f64070 */
[----:B-1----:R-:W-:Y:S02]  /*ca50*/  IMAD.MOV.U32 R12, RZ, RZ, R17 ;  /* 0x000000ffff0c7224 */ /* 0x002fe400078e0011 */
[----:B------:R-:W-:Y:S02]  /*ca60*/  IMAD R6, R5, R14, R6 ;  /* 0x0000000e05067224 */ /* 0x000fe400078e0206 */
[----:B------:R-:W-:Y:S01]  /*ca70*/  @!P6 IMAD.MOV R12, RZ, RZ, -R12 ;  /* 0x000000ffff0ce224 */ /* 0x000fe200078e0a0c */
[----:B------:R-:W-:Y:S01]  /*ca80*/  ISETP.GE.AND P6, PT, R4, RZ, PT ;  /* 0x000000ff0400720c */ /* 0x000fe20003fc6270 */
[----:B------:R-:W-:-:S03]  /*ca90*/  IMAD.HI.U32 R4, R9, R3, RZ ;  /* 0x0000000309047227 */ /* 0x000fc600078e00ff */
[----:B------:R1:W-:Y:S01]  /*caa0*/  STL [R1+0x5f8], R12 ;  /* 0x0005f80c01007387 */ /* 0x0003e20000100800 */
[----:B------:R-:W-:Y:S02]  /*cab0*/  IMAD.MOV R4, RZ, RZ, -R4 ;  /* 0x000000ffff047224 */ /* 0x000fe400078e0a04 */
[----:B------:R-:W-:Y:S01]  /*cac0*/  @!P2 IMAD.MOV R11, RZ, RZ, -R11 ;  /* 0x000000ffff0ba224 */ /* 0x000fe200078e0a0b */
[----:B------:R-:W-:Y:S01]  /*cad0*/  ISETP.GT.U32.AND P2, PT, R5, R6, PT ;  /* 0x000000060500720c */ /* 0x000fe20003f44070 */
[----:B------:R-:W-:Y:S02]  /*cae0*/  @!P5 IMAD.IADD R7, R7, 0x1, -R5 ;  /* 0x000000010707d824 */ /* 0x000fe400078e0a05 */
[C---:B------:R-:W-:Y:S01]  /*caf0*/  IMAD R3, R5.reuse, R4, R3 ;  /* 0x0000000405037224 */ /* 0x040fe200078e0203 */
[----:B------:R2:W-:Y:S01]  /*cb00*/  STL [R1+0x600], R11 ;  /* 0x0006000b01007387 */ /* 0x0005e20000100800 */
[----:B------:R-:W-:Y:S01]  /*cb10*/  VIADD R8, R0, 0x102 ;  /* 0x0000010200087836 */ /* 0x000fe20000000000 */
[C---:B------:R-:W-:Y:S01]  /*cb20*/  ISETP.GT.U32.AND P5, PT, R5.reuse, R7, PT ;  /* 0x000000070500720c */ /* 0x040fe20003fa4070 */
[----:B------:R-:W-:Y:S01]  /*cb30*/  @!P3 IMAD.IADD R10, R10, 0x1, -R5 ;  /* 0x000000010a0ab824 */ /* 0x000fe200078e0a05 */
[----:B------:R-:W-:Y:S01]  /*cb40*/  ISETP.GT.U32.AND P3, PT, R5, R3, PT ;  /* 0x000000030500720c */ /* 0x000fe20003f64070 */
[----:B------:R-:W-:Y:S01]  /*cb50*/  VIADD R14, R0, 0x101 ;  /* 0x00000101000e7836 */ /* 0x000fe20000000000 */
[----:B------:R-:W-:Y:S01]  /*cb60*/  IABS R15, R8 ;  /* 0x00000008000f7213 */ /* 0x000fe20000000000 */
[----:B-1----:R-:W-:-:S02]  /*cb70*/  IMAD.MOV.U32 R12, RZ, RZ, R10 ;  /* 0x000000ffff0c7224 */ /* 0x002fc400078e000a */
[----:B------:R-:W-:Y:S01]  /*cb80*/  @!P2 IMAD.IADD R6, R6, 0x1, -R5 ;  /* 0x000000010606a824 */ /* 0x000fe200078e0a05 */
[----:B------:R-:W-:Y:S01]  /*cb90*/  IABS R16, R14 ;  /* 0x0000000e00107213 */ /* 0x000fe20000000000 */
[----:B------:R-:W-:-:S03]  /*cba0*/  IMAD.HI.U32 R10, R9, R15, RZ ;  /* 0x0000000f090a7227 */ /* 0x000fc600078e00ff */
[----:B------:R-:W-:Y:S01]  /*cbb0*/  ISETP.GT.U32.AND P2, PT, R5, R6, PT ;  /* 0x000000060500720c */ /* 0x000fe20003f44070 */
[----:B--2---:R-:W-:-:S04]  /*cbc0*/  IMAD.HI.U32 R11, R9, R16, RZ ;  /* 0x00000010090b7227 */ /* 0x004fc800078e00ff */
[--C-:B------:R-:W-:Y:S01]  /*cbd0*/  @!P5 IMAD.IADD R7, R7, 0x1, -R5.reuse ;  /* 0x000000010707d824 */ /* 0x100fe200078e0a05 */
[----:B------:R-:W-:Y:S01]  /*cbe0*/  ISETP.GE.AND P5, PT, R8, RZ, PT ;  /* 0x000000ff0800720c */ /* 0x000fe20003fa6270 */
[----:B------:R-:W-:Y:S02]  /*cbf0*/  IMAD.MOV R10, RZ, RZ, -R10 ;  /* 0x000000ffff0a7224 */ /* 0x000fe400078e0a0a */
[----:B------:R-:W-:Y:S02]  /*cc00*/  @!P3 IMAD.IADD R3, R3, 0x1, -R5 ;  /* 0x000000010303b824 */ /* 0x000fe400078e0a05 */
[----:B------:R-:W-:Y:S02]  /*cc10*/  IMAD.MOV R11, RZ, RZ, -R11 ;  /* 0x000000ffff0b7224 */ /* 0x000fe400078e0a0b */
[----:B------:R-:W-:Y:S01]  /*cc20*/  IMAD.MOV.U32 R17, RZ, RZ, R7 ;  /* 0x000000ffff117224 */ /* 0x000fe200078e0007 */
[----:B------:R-:W-:Y:S01]  /*cc30*/  ISETP.GT.U32.AND P3, PT, R5, R3, PT ;  /* 0x000000030500720c */ /* 0x000fe20003f64070 */
[----:B------:R-:W-:-:S02]  /*cc40*/  VIADD R4, R0, 0x103 ;  /* 0x0000010300047836 */ /* 0x000fc40000000000 */
[----:B------:R-:W-:Y:S01]  /*cc50*/  IMAD R15, R5, R10, R15 ;  /* 0x0000000a050f7224 */ /* 0x000fe200078e020f */
[----:B------:R-:W-:Y:S01]  /*cc60*/  @!P0 IADD3 R17, PT, PT, -R17, RZ, RZ ;  /* 0x000000ff11118210 */ /* 0x000fe20007ffe1ff */
[C---:B------:R-:W-:Y:S01]  /*cc70*/  IMAD R16, R5.reuse, R11, R16 ;  /* 0x0000000b05107224 */ /* 0x040fe200078e0210 */
[----:B------:R-:W-:Y:S01]  /*cc80*/  IABS R13, R4 ;  /* 0x00000004000d7213 */ /* 0x000fe20000000000 */
[--C-:B------:R-:W-:Y:S01]  /*cc90*/  @!P2 IMAD.IADD R6, R6, 0x1, -R5.reuse ;  /* 0x000000010606a824 */ /* 0x100fe200078e0a05 */
[C---:B------:R-:W-:Y:S01]  /*cca0*/  ISETP.GT.U32.AND P0, PT, R5.reuse, R15, PT ;  /* 0x0000000f0500720c */ /* 0x040fe20003f04070 */
[----:B------:R-:W-:Y:S01]  /*ccb0*/  @!P4 IMAD.MOV R12, RZ, RZ, -R12 ;  /* 0x000000ffff0cc224 */ /* 0x000fe200078e0a0c */
[----:B------:R-:W-:Y:S01]  /*ccc0*/  ISETP.GT.U32.AND P2, PT, R5, R16, PT ;  /* 0x000000100500720c */ /* 0x000fe20003f44070 */
[----:B------:R-:W-:Y:S01]  /*ccd0*/  VIADD R41, R0, 0x18a ;  /* 0x0000018a00297836 */ /* 0x000fe20000000000 */
[----:B------:R-:W-:Y:S01]  /*cce0*/  ISETP.GE.AND P4, PT, R14, RZ, PT ;  /* 0x000000ff0e00720c */ /* 0x000fe20003f86270 */
[----:B------:R-:W-:Y:S01]  /*ccf0*/  IMAD.HI.U32 R14, R9, R13, RZ ;  /* 0x0000000d090e7227 */ /* 0x000fe200078e00ff */
[----:B------:R1:W-:Y:S02]  /*cd00*/  STL [R1+0x5fc], R12 ;  /* 0x0005fc0c01007387 */ /* 0x0003e40000100800 */
[----:B------:R-:W-:Y:S01]  /*cd10*/  IABS R32, R41 ;  /* 0x0000002900207213 */ /* 0x000fe20000000000 */
[----:B------:R-:W-:Y:S01]  /*cd20*/  IMAD.MOV R8, RZ, RZ, -R14 ;  /* 0x000000ffff087224 */ /* 0x000fe200078e0a0e */
[----:B------:R-:W-:Y:S01]  /*cd30*/  STL [R1+0x5ec], R17 ;  /* 0x0005ec1101007387 */ /* 0x000fe20000100800 */
[----:B------:R-:W-:-:S02]  /*cd40*/  @!P3 IMAD.IADD R3, R3, 0x1, -R5 ;  /* 0x000000010303b824 */ /* 0x000fc400078e0a05 */
[----:B------:R-:W-:Y:S01]  /*cd50*/  IMAD R13, R5, R8, R13 ;  /* 0x00000008050d7224 */ /* 0x000fe200078e020d */
[----:B------:R-:W-:Y:S01]  /*cd60*/  IABS R8, R0 ;  /* 0x0000000000087213 */ /* 0x000fe20000000000 */
[----:B------:R-:W-:Y:S02]  /*cd70*/  @!P0 IMAD.IADD R15, R15, 0x1, -R5 ;  /* 0x000000010f0f8824 */ /* 0x000fe400078e0a05 */
[----:B-1----:R-:W-:Y:S01]  /*cd80*/  IMAD.MOV.U32 R12, RZ, RZ, R6 ;  /* 0x000000ffff0c7224 */ /* 0x002fe200078e0006 */
[C---:B------:R-:W-:Y:S01]  /*cd90*/  ISETP.GT.U32.AND P3, PT, R5.reuse, R13, PT ;  /* 0x0000000d0500720c */ /* 0x040fe20003f64070 */
[----:B------:R-:W-:Y:S02]  /*cda0*/  VIADD R6, R0, 0x104 ;  /* 0x0000010400067836 */ /* 0x000fe40000000000 */
[----:B------:R-:W-:Y:S02]  /*cdb0*/  IMAD.MOV.U32 R7, RZ, RZ, R3 ;  /* 0x000000ffff077224 */ /* 0x000fe400078e0003 */
[----:B------:R-:W-:Y:S01]  /*cdc0*/  @!P2 IMAD.IADD R16, R16, 0x1, -R5 ;  /* 0x000000011010a824 */ /* 0x000fe200078e0a05 */
[----:B------:R-:W-:Y:S01]  /*cdd0*/  IABS R10, R6 ;  /* 0x00000006000a7213 */ /* 0x000fe20000000000 */
[----:B------:R-:W-:Y:S01]  /*cde0*/  @!P6 IMAD.MOV R7, RZ, RZ, -R7 ;  /* 0x000000ffff07e224 */ /* 0x000fe200078e0a07 */
[----:B------:R-:W-:Y:S01]  /*cdf0*/  ISETP.GT.U32.AND P6, PT, R5, R15, PT ;  /* 0x0000000f0500720c */ /* 0x000fe20003fc4070 */
[----:B------:R-:W-:Y:S01]  /*ce00*/  IMAD.HI.U32 R3, R9, R8, RZ ;  /* 0x0000000809037227 */ /* 0x000fe200078e00ff */
[----:B------:R-:W-:-:S02]  /*ce10*/  ISETP.GE.AND P2, PT, R6, RZ, PT ;  /* 0x000000ff0600720c */ /* 0x000fc40003f46270 */
[----:B------:R-:W-:Y:S01]  /*ce20*/  ISETP.GT.U32.AND P0, PT, R5, R16, PT ;  /* 0x000000100500720c */ /* 0x000fe20003f04070 */
[----:B------:R-:W-:-:S04]  /*ce30*/  IMAD.HI.U32 R6, R9, R10, RZ ;  /* 0x0000000a09067227 */ /* 0x000fc800078e00ff */
[----:B------:R-:W-:Y:S02]  /*ce40*/  IMAD.MOV R3, RZ, RZ, -R3 ;  /* 0x000000ffff037224 */ /* 0x000fe400078e0a03 */
[----:B------:R-:W-:Y:S01]  /*ce50*/  @!P1 IMAD.MOV R12, RZ, RZ, -R12 ;  /* 0x000000ffff0c9224 */ /* 0x000fe200078e0a0c */
[----:B------:R-:W-:Y:S01]  /*ce60*/  ISETP.GE.AND P1, PT, R4, RZ, PT ;  /* 0x000000ff0400720c */ /* 0x000fe20003f26270 */
[----:B------:R-:W-:Y:S02]  /*ce70*/  VIADD R4, R0, 0x1ff ;  /* 0x000001ff00047836 */ /* 0x000fe40000000000 */
[----:B------:R-:W-:Y:S01]  /*ce80*/  IMAD.MOV R6, RZ, RZ, -R6 ;  /* 0x000000ffff067224 */ /* 0x000fe200078e0a06 */
[----:B------:R1:W-:Y:S01]  /*ce90*/  STL [R1+0x5f0], R12 ;  /* 0x0005f00c01007387 */ /* 0x0003e20000100800 */
[C---:B------:R-:W-:Y:S01]  /*cea0*/  IMAD R8, R5.reuse, R3, R8 ;  /* 0x0000000305087224 */ /* 0x040fe200078e0208 */
[----:B------:R-:W-:Y:S01]  /*ceb0*/  IABS R11, R4 ;  /* 0x00000004000b7213 */ /* 0x000fe20000000000 */
[----:B------:R-:W-:Y:S01]  /*cec0*/  IMAD R10, R5, R6, R10 ;  /* 0x00000006050a7224 */ /* 0x000fe200078e020a */
[----:B------:R2:W-:Y:S01]  /*ced0*/  STL [R1+0x5f4], R7 ;  /* 0x0005f40701007387 */ /* 0x0005e20000100800 */
[--C-:B------:R-:W-:Y:S01]  /*cee0*/  @!P6 IMAD.IADD R15, R15, 0x1, -R5.reuse ;  /* 0x000000010f0fe824 */ /* 0x100fe200078e0a05 */
[C---:B------:R-:W-:Y:S01]  /*cef0*/  ISETP.GT.U32.AND P6, PT, R5.reuse, R8, PT ;  /* 0x000000080500720c */ /* 0x040fe20003fc4070 */
[----:B------:R-:W-:Y:S01]  /*cf00*/  @!P0 IMAD.IADD R16, R16, 0x1, -R5 ;  /* 0x0000000110108824 */ /* 0x000fe200078e0a05 */
[----:B------:R-:W-:Y:S01]  /*cf10*/  ISETP.GT.U32.AND P0, PT, R5, R10, PT ;  /* 0x0000000a0500720c */ /* 0x000fe20003f04070 */
[----:B------:R-:W-:-:S04]  /*cf20*/  IMAD.HI.U32 R14, R9, R11, RZ ;  /* 0x0000000b090e7227 */ /* 0x000fc800078e00ff */
[----:B------:R-:W-:Y:S02]  /*cf30*/  @!P3 IMAD.IADD R13, R13, 0x1, -R5 ;  /* 0x000000010d0db824 */ /* 0x000fe400078e0a05 */
[----:B------:R-:W-:Y:S02]  /*cf40*/  IMAD.MOV R14, RZ, RZ, -R14 ;  /* 0x000000ffff0e7224 */ /* 0x000fe400078e0a0e */
[----:B-1----:R-:W-:Y:S01]  /*cf50*/  IMAD.MOV.U32 R12, RZ, RZ, R16 ;  /* 0x000000ffff0c7224 */ /* 0x002fe200078e0010 */
[C---:B------:R-:W-:Y:S01]  /*cf60*/  ISETP.GT.U32.AND P3, PT, R5.reuse, R13, PT ;  /* 0x0000000d0500720c */ /* 0x040fe20003f64070 */
[----:B------:R-:W-:Y:S02]  /*cf70*/  IMAD R11, R5, R14, R11 ;  /* 0x0000000e050b7224 */ /* 0x000fe400078e020b */
[----:B--2---:R-:W-:Y:S02]  /*cf80*/  VIADD R7, R0, 0x106 ;  /* 0x0000010600077836 */ /* 0x004fe40000000000 */
[----:B------:R-:W-:-:S02]  /*cf90*/  @!P6 IMAD.IADD R8, R8, 0x1, -R5 ;  /* 0x000000010808e824 */ /* 0x000fc400078e0a05 */
[----:B------:R-:W-:Y:S01]  /*cfa0*/  @!P4 IMAD.MOV R12, RZ, RZ, -R12 ;  /* 0x000000ffff0cc224 */ /* 0x000fe200078e0a0c */
[----:B------:R-:W-:Y:S01]  /*cfb0*/  IABS R6, R7 ;  /* 0x0000000700067213 */ /* 0x000fe20000000000 */
[----:B------:R-:W-:Y:S01]  /*cfc0*/  @!P0 IMAD.IADD R10, R10, 0x1, -R5 ;  /* 0x000000010a0a8824 */ /* 0x000fe200078e0a05 */
[C---:B------:R-:W-:Y:S01]  /*cfd0*/  ISETP.GT.U32.AND P0, PT, R5.reuse, R11, PT ;  /* 0x0000000b0500720c */ /* 0x040fe20003f04070 */
[----:B------:R-:W-:Y:S01]  /*cfe0*/  VIADD R3, R0, 0x107 ;  /* 0x0000010700037836 */ /* 0x000fe20000000000 */
[C---:B------:R-:W-:Y:S01]  /*cff0*/  ISETP.GT.U32.AND P4, PT, R5.reuse, R8, PT ;  /* 0x000000080500720c */ /* 0x040fe20003f84070 */
[----:B------:R1:W-:Y:S01]  /*d000*/  STL [R1+0x5e8], R12 ;  /* 0x0005e80c01007387 */ /* 0x0003e20000100800 */
[----:B------:R-:W-:Y:S01]  /*d010*/  ISETP.GT.U32.AND P6, PT, R5, R10, PT ;  /* 0x0000000a0500720c */ /* 0x000fe20003fc4070 */
[----:B------:R-:W-:Y:S01]  /*d020*/  IMAD.HI.U32 R17, R9, R6, RZ ;  /* 0x0000000609117227 */ /* 0x000fe200078e00ff */
[----:B------:R-:W-:-:S03]  /*d030*/  IABS R14, R3 ;  /* 0x00000003000e7213 */ /* 0x000fc60000000000 */
[----:B------:R-:W-:Y:S01]  /*d040*/  @!P3 IMAD.IADD R13, R13, 0x1, -R5 ;  /* 0x000000010d0db824 */ /* 0x000fe200078e0a05 */
[----:B------:R-:W-:Y:S01]  /*d050*/  ISETP.GE.AND P3, PT, R4, RZ, PT ;  /* 0x000000ff0400720c */ /* 0x000fe20003f66270 */
[----:B------:R-:W-:Y:S02]  /*d060*/  IMAD.MOV R17, RZ, RZ, -R17 ;  /* 0x000000ffff117224 */ /* 0x000fe400078e0a11 */
[----:B-1----:R-:W-:Y:S02]  /*d070*/  IMAD.MOV.U32 R12, RZ, RZ, R15 ;  /* 0x000000ffff0c7224 */ /* 0x002fe400078e000f */
[----:B------:R-:W-:-:S04]  /*d080*/  IMAD.HI.U32 R16, R9, R14, RZ ;  /* 0x0000000e09107227 */ /* 0x000fc800078e00ff */
[----:B------:R-:W-:Y:S01]  /*d090*/  @!P5 IMAD.MOV R12, RZ, RZ, -R12 ;  /* 0x000000ffff0cd224 */ /* 0x000fe200078e0a0c */
[----:B------:R-:W-:Y:S01]  /*d0a0*/  ISETP.GE.AND P5, PT, R0, RZ, PT ;  /* 0x000000ff0000720c */ /* 0x000fe20003fa6270 */
[--C-:B------:R-:W-:Y:S02]  /*d0b0*/  @!P0 IMAD.IADD R11, R11, 0x1, -R5.reuse ;  /* 0x000000010b0b8824 */ /* 0x100fe400078e0a05 */
[C---:B------:R-:W-:Y:S01]  /*d0c0*/  IMAD R6, R5.reuse, R17, R6 ;  /* 0x0000001105067224 */ /* 0x040fe200078e0206 */
[----:B------:R1:W-:Y:S01]  /*d0d0*/  STL [R1+0x5e4], R12 ;  /* 0x0005e40c01007387 */ /* 0x0003e20000100800 */
[----:B------:R-:W-:Y:S01]  /*d0e0*/  IMAD.MOV R16, RZ, RZ, -R16 ;  /* 0x000000ffff107224 */ /* 0x000fe200078e0a10 */
[----:B------:R-:W-:Y:S01]  /*d0f0*/  ISETP.GT.U32.AND P0, PT, R5, R11, PT ;  /* 0x0000000b0500720c */ /* 0x000fe20003f04070 */
[--C-:B------:R-:W-:Y:S01]  /*d100*/  @!P4 IMAD.IADD R8, R8, 0x1, -R5.reuse ;  /* 0x000000010808c824 */ /* 0x100fe200078e0a05 */
[----:B------:R-:W-:Y:S01]  /*d110*/  ISETP.GE.AND P4, PT, R3, RZ, PT ;  /* 0x000000ff0300720c */ /* 0x000fe20003f86270 */
[----:B------:R-:W-:Y:S01]  /*d120*/  @!P6 IMAD.IADD R10, R10, 0x1, -R5 ;  /* 0x000000010a0ae824 */ /* 0x000fe200078e0a05 */
[----:B------:R-:W-:Y:S01]  /*d130*/  ISETP.GT.U32.AND P6, PT, R5, R6, PT ;  /* 0x000000060500720c */ /* 0x000fe20003fc4070 */
[----:B------:R-:W-:-:S02]  /*d140*/  IMAD.MOV.U32 R111, RZ, RZ, R8 ;  /* 0x000000ffff6f7224 */ /* 0x000fc400078e0008 */
[C---:B------:R-:W-:Y:S02]  /*d150*/  VIADD R4, R0.reuse, 0x108 ;  /* 0x0000010800047836 */ /* 0x040fe40000000000 */
[----:B-1----:R-:W-:Y:S02]  /*d160*/  IMAD.MOV.U32 R12, RZ, RZ, R13 ;  /* 0x000000ffff0c7224 */ /* 0x002fe400078e000d */
[----:B------:R-:W-:Y:S01]  /*d170*/  @!P5 IMAD.MOV R111, RZ, RZ, -R111 ;  /* 0x000000ffff6fd224 */ /* 0x000fe200078e0a6f */
[----:B------:R-:W-:Y:S01]  /*d180*/  IABS R15, R4 ;  /* 0x00000004000f7213 */ /* 0x000fe20000000000 */
[----:B------:R-:W-:Y:S01]  /*d190*/  @!P1 IMAD.MOV R12, RZ, RZ, -R12 ;  /* 0x000000ffff0c9224 */ /* 0x000fe200078e0a0c */
[----:B------:R-:W-:Y:S01]  /*d1a0*/  ISETP.GE.AND P1, PT, R7, RZ, PT ;  /* 0x000000ff0700720c */ /* 0x000fe20003f26270 */
[----:B------:R-:W-:Y:S02]  /*d1b0*/  IMAD R7, R5, R16, R14 ;  /* 0x0000001005077224 */ /* 0x000fe400078e020e */
[----:B------:R-:W-:Y:S01]  /*d1c0*/  VIADD R3, R0, 0x109 ;  /* 0x0000010900037836 */ /* 0x000fe20000000000 */
[----:B------:R1:W-:Y:S01]  /*d1d0*/  STL [R1+0x5e0], R12 ;  /* 0x0005e00c01007387 */ /* 0x0003e20000100800 */
[----:B------:R-:W-:Y:S01]  /*d1e0*/  IMAD.HI.U32 R13, R9, R15, RZ ;  /* 0x0000000f090d7227 */ /* 0x000fe200078e00ff */
[----:B------:R-:W-:-:S03]  /*d1f0*/  ISETP.GT.U32.AND P5, PT, R5, R7, PT ;  /* 0x000000070500720c */ /* 0x000fc60003fa4070 */
[--C-:B------:R-:W-:Y:S01]  /*d200*/  @!P0 IMAD.IADD R11, R11, 0x1, -R5.reuse ;  /* 0x000000010b0b8824 */ /* 0x100fe200078e0a05 */
[----:B------:R-:W-:Y:S01]  /*d210*/  ISETP.GE.AND P0, PT, R4, RZ, PT ;  /* 0x000000ff0400720c */ /* 0x000fe20003f06270 */
[----:B------:R-:W-:Y:S01]  /*d220*/  @!P6 IMAD.IADD R6, R6, 0x1, -R5 ;  /* 0x000000010606e824 */ /* 0x000fe200078e0a05 */
[----:B------:R-:W-:Y:S01]  /*d230*/  IABS R4, R3 ;  /* 0x0000000300047213 */ /* 0x000fe20000000000 */
[----:B------:R-:W-:Y:S01]  /*d240*/  IMAD.MOV R13, RZ, RZ, -R13 ;  /* 0x000000ffff0d7224 */ /* 0x000fe200078e0a0d */
[----:B------:R-:W-:Y:S01]  /*d250*/  ISETP.GE.AND P6, PT, R3, RZ, PT ;  /* 0x000000ff0300720c */ /* 0x000fe20003fc6270 */
[----:B-1----:R-:W-:Y:S01]  /*d260*/  IMAD.MOV.U32 R12, RZ, RZ, R11 ;  /* 0x000000ffff0c7224 */ /* 0x002fe200078e000b */
[----:B------:R-:W-:Y:S01]  /*d270*/  IABS R11, R18 ;  /* 0x00000012000b7213 */ /* 0x000fe20000000000 */
[----:B------:R-:W-:Y:S02]  /*d280*/  IMAD R15, R5, R13, R15 ;  /* 0x0000000d050f7224 */ /* 0x000fe400078e020f */
[----:B------:R-:W-:Y:S01]  /*d290*/  @!P5 IMAD.IADD R7, R7, 0x1, -R5 ;  /* 0x000000010707d824 */ /* 0x000fe200078e0a05 */
[----:B------:R-:W-:Y:S01]  /*d2a0*/  ISETP.GT.U32.AND P5, PT, R5, R6, PT ;  /* 0x000000060500720c */ /* 0x000fe20003fa4070 */
[----:B------:R-:W-:-:S04]  /*d2b0*/  IMAD.HI.U32 R13, R9, R4, RZ ;  /* 0x00000004090d7227 */ /* 0x000fc800078e00ff */
[----:B------:R-:W-:Y:S02]  /*d2c0*/  IMAD.MOV R13, RZ, RZ, -R13 ;  /* 0x000000ffff0d7224 */ /* 0x000fe400078e0a0d */
[----:B------:R-:W-:Y:S01]  /*d2d0*/  @!P3 IMAD.MOV R12, RZ, RZ, -R12 ;  /* 0x000000ffff0cb224 */ /* 0x000fe200078e0a0c */
[C---:B------:R-:W-:Y:S01]  /*d2e0*/  ISETP.GT.U32.AND P3, PT, R5.reuse, R15, PT ;  /* 0x0000000f0500720c */ /* 0x040fe20003f64070 */
[C---:B------:R-:W-:Y:S02]  /*d2f0*/  IMAD R4, R5.reuse, R13, R4 ;  /* 0x0000000d05047224 */ /* 0x040fe400078e0204 */
[----:B------:R-:W-:Y:S02]  /*d300*/  VIADD R8, R0, 0x10a ;  /* 0x0000010a00087836 */ /* 0x000fe40000000000 */
[--C-:B------:R-:W-:Y:S01]  /*d310*/  @!P5 IMAD.IADD R6, R6, 0x1, -R5.reuse ;  /* 0x000000010606d824 */ /* 0x100fe200078e0a05 */
[C---:B------:R-:W-:Y:S01]  /*d320*/  ISETP.GT.U32.AND P5, PT, R5.reuse, R4, PT ;  /* 0x000000040500720c */ /* 0x040fe20003fa4070 */
[----:B------:R-:W-:Y:S01]  /*d330*/  @!P2 IMAD.MOV R10, RZ, RZ, -R10 ;  /* 0x000000ffff0aa224 */ /* 0x000fe200078e0a0a */
[----:B------:R-:W-:Y:S01]  /*d340*/  ISETP.GT.U32.AND P2, PT, R5, R7, PT ;  /* 0x000000070500720c */ /* 0x000fe20003f44070 */
[C---:B------:R-:W-:Y:S01]  /*d350*/  VIADD R3, R0.reuse, 0x10b ;  /* 0x0000010b00037836 */ /* 0x040fe20000000000 */
[----:B------:R-:W-:Y:S01]  /*d360*/  IABS R14, R8 ;  /* 0x00000008000e7213 */ /* 0x000fe20000000000 */
[----:B------:R-:W-:Y:S01]  /*d370*/  VIADD R46, R0, 0x189 ;  /* 0x00000189002e7836 */ /* 0x000fe20000000000 */
[----:B------:R1:W-:Y:S01]  /*d380*/  STL [R1+0x5d8], R10 ;  /* 0x0005d80a01007387 */ /* 0x0003e20000100800 */
[----:B------:R-:W-:Y:S01]  /*d390*/  @!P3 IMAD.IADD R15, R15, 0x1, -R5 ;  /* 0x000000010f0fb824 */ /* 0x000fe200078e0a05 */
[----:B------:R-:W-:Y:S01]  /*d3a0*/  ISETP.GE.AND P3, PT, R3, RZ, PT ;  /* 0x000000ff0300720c */ /* 0x000fe20003f66270 */
[----:B------:R-:W-:Y:S01]  /*d3b0*/  IMAD.HI.U32 R16, R9, R14, RZ ;  /* 0x0000000e09107227 */ /* 0x000fe200078e00ff */
[----:B------:R2:W-:Y:S01]  /*d3c0*/  STL [R1+0x63c], R12 ;  /* 0x00063c0c01007387 */ /* 0x0005e20000100800 */
[----:B------:R-:W-:-:S02]  /*d3d0*/  IABS R40, R46 ;  /* 0x0000002e00287213 */ /* 0x000fc40000000000 */
[--C-:B------:R-:W-:Y:S01]  /*d3e0*/  @!P5 IMAD.IADD R4, R4, 0x1, -R5.reuse ;  /* 0x000000010404d824 */ /* 0x100fe200078e0a05 */
[----:B------:R-:W-:Y:S01]  /*d3f0*/  ISETP.GT.U32.AND P5, PT, R5, R15, PT ;  /* 0x0000000f0500720c */ /* 0x000fe20003fa4070 */
[----:B------:R-:W-:Y:S01]  /*d400*/  IMAD.MOV R16, RZ, RZ, -R16 ;  /* 0x000000ffff107224 */ /* 0x000fe200078e0a10 */
[----:B-1----:R-:W-:Y:S01]  /*d410*/  IABS R10, R3 ;  /* 0x00000003000a7213 */ /* 0x002fe20000000000 */
[----:B------:R-:W-:Y:S01]  /*d420*/  @!P2 IMAD.IADD R7, R7, 0x1, -R5 ;  /* 0x000000010707a824 */ /* 0x000fe200078e0a05 */
[----:B------:R-:W-:Y:S01]  /*d430*/  ISETP.GE.AND P2, PT, R8, RZ, PT ;  /* 0x000000ff0800720c */ /* 0x000fe20003f46270 */
[----:B------:R-:W-:Y:S02]  /*d440*/  IMAD R3, R5, R16, R14 ;  /* 0x0000001005037224 */ /* 0x000fe400078e020e */
[----:B------:R-:W-:Y:S01]  /*d450*/  IMAD.HI.U32 R13, R9, R10, RZ ;  /* 0x0000000a090d7227 */ /* 0x000fe200078e00ff */
[----:B------:R-:W-:Y:S02]  /*d460*/  @!P4 IADD3 R7, PT, PT, -R7, RZ, RZ ;  /* 0x000000ff0707c210 */ /* 0x000fe40007ffe1ff */
[----:B------:R-:W-:Y:S01]  /*d470*/  ISETP.GT.U32.AND P4, PT, R5, R3, PT ;  /* 0x000000030500720c */ /* 0x000fe20003f84070 */
[----:B------:R-:W-:-:S02]  /*d480*/  IMAD.MOV R13, RZ, RZ, -R13 ;  /* 0x000000ffff0d7224 */ /* 0x000fc400078e0a0d */
[----:B------:R-:W-:Y:S02]  /*d490*/  @!P5 IMAD.IADD R15, R15, 0x1, -R5 ;  /* 0x000000010f0fd824 */ /* 0x000fe400078e0a05 */
[----:B------:R-:W-:Y:S02]  /*d4a0*/  IMAD R10, R5, R13, R10 ;  /* 0x0000000d050a7224 */ /* 0x000fe400078e020a */
[----:B------:R-:W-:-:S03]  /*d4b0*/  IMAD.HI.U32 R8, R9, R11, RZ ;  /* 0x0000000b09087227 */ /* 0x000fc600078e00ff */
[C---:B------:R-:W-:Y:S01]  /*d4c0*/  ISETP.GT.U32.AND P5, PT, R5.reuse, R10, PT ;  /* 0x0000000a0500720c */ /* 0x040fe20003fa4070 */
[----:B--2---:R-:W-:Y:S02]  /*d4d0*/  IMAD.MOV.U32 R12, RZ, RZ, R6 ;  /* 0x000000ffff0c7224 */ /* 0x004fe400078e0006 */
[----:B------:R-:W-:Y:S02]  /*d4e0*/  IMAD.MOV R8, RZ, RZ, -R8 ;  /* 0x000000ffff087224 */ /* 0x000fe400078e0a08 */
[----:B------:R-:W-:Y:S02]  /*d4f0*/  VIADD R6, R0, 0x10d ;  /* 0x0000010d00067836 */ /* 0x000fe40000000000 */
[----:B------:R-:W-:Y:S01]  /*d500*/  @!P1 IMAD.MOV R12, RZ, RZ, -R12 ;  /* 0x000000ffff0c9224 */ /* 0x000fe200078e0a0c */
[C---:B------:R-:W-:Y:S01]  /*d510*/  ISETP.GT.U32.AND P1, PT, R5.reuse, R4, PT ;  /* 0x000000040500720c */ /* 0x040fe20003f24070 */
[----:B------:R-:W-:Y:S01]  /*d520*/  IMAD R11, R5, R8, R11 ;  /* 0x00000008050b7224 */ /* 0x000fe200078e020b */
[----:B------:R-:W-:Y:S01]  /*d530*/  IABS R8, R6 ;  /* 0x0000000600087213 */ /* 0x000fe20000000000 */
[--C-:B------:R-:W-:Y:S01]  /*d540*/  @!P4 IMAD.IADD R3, R3, 0x1, -R5.reuse ;  /* 0x000000010303c824 */ /* 0x100fe200078e0a05 */
[----:B------:R-:W-:Y:S01]  /*d550*/  STL [R1+0x5d4], R12 ;  /* 0x0005d40c01007387 */ /* 0x000fe20000100800 */
[----:B------:R-:W-:Y:S01]  /*d560*/  @!P5 IMAD.IADD R10, R10, 0x1, -R5 ;  /* 0x000000010a0ad824 */ /* 0x000fe200078e0a05 */
[----:B------:R-:W-:Y:S01]  /*d570*/  ISETP.GE.AND P4, PT, R18, RZ, PT ;  /* 0x000000ff1200720c */ /* 0x000fe20003f86270 */
[----:B------:R-:W-:Y:S01]  /*d580*/  IMAD.HI.U32 R17, R9, R8, RZ ;  /* 0x0000000809117227 */ /* 0x000fe200078e00ff */
[----:B------:R-:W-:Y:S01]  /*d590*/  ISETP.GT.U32.AND P5, PT, R5, R3, PT ;  /* 0x000000030500720c */ /* 0x000fe20003fa4070 */
[----:B------:R1:W-:Y:S02]  /*d5a0*/  STL [R1+0x5d0], R7 ;  /* 0x0005d00701007387 */ /* 0x0003e40000100800 */
[----:B------:R-:W-:-:S02]  /*d5b0*/  VIADD R13, R0, 0x10f ;  /* 0x0000010f000d7836 */ /* 0x000fc40000000000 */
[----:B------:R-:W-:Y:S02]  /*d5c0*/  VIADD R14, R0, 0x10e ;  /* 0x0000010e000e7836 */ /* 0x000fe40000000000 */
[----:B------:R-:W-:Y:S01]  /*d5d0*/  IMAD.MOV R17, RZ, RZ, -R17 ;  /* 0x000000ffff117224 */ /* 0x000fe200078e0a11 */
[----:B------:R-:W-:Y:S01]  /*d5e0*/  IABS R19, R13 ;  /* 0x0000000d00137213 */ /* 0x000fe20000000000 */
[----:B------:R-:W-:Y:S01]  /*d5f0*/  @!P1 IMAD.IADD R4, R4, 0x1, -R5 ;  /* 0x0000000104049824 */ /* 0x000fe200078e0a05 */
[C---:B------:R-:W-:Y:S01]  /*d600*/  ISETP.GT.U32.AND P1, PT, R5.reuse, R11, PT ;  /* 0x0000000b0500720c */ /* 0x040fe20003f24070 */
[----:B------:R-:W-:Y:S01]  /*d610*/  IMAD.MOV.U32 R21, RZ, RZ, R15 ;  /* 0x000000ffff157224 */ /* 0x000fe200078e000f */
[----:B------:R-:W-:Y:S01]  /*d620*/  IABS R16, R14 ;  /* 0x0000000e00107213 */ /* 0x000fe20000000000 */
[C---:B------:R-:W-:Y:S02]  /*d630*/  IMAD R8, R5.reuse, R17, R8 ;  /* 0x0000001105087224 */ /* 0x040fe400078e0208 */
[----:B------:R-:W-:Y:S01]  /*d640*/  @!P0 IMAD.MOV R21, RZ, RZ, -R21 ;  /* 0x000000ffff158224 */ /* 0x000fe200078e0a15 */
[----:B------:R-:W-:Y:S01]  /*d650*/  ISETP.GT.U32.AND P0, PT, R5, R10, PT ;  /* 0x0000000a0500720c */ /* 0x000fe20003f04070 */
[----:B-1----:R-:W-:-:S02]  /*d660*/  VIADD R7, R0, 0x110 ;  /* 0x0000011000077836 */ /* 0x002fc40000000000 */
[----:B------:R-:W-:Y:S01]  /*d670*/  IMAD.MOV.U32 R18, RZ, RZ, R19 ;  /* 0x000000ffff127224 */ /* 0x000fe200078e0013 */
[----:B------:R-:W-:Y:S01]  /*d680*/  STL [R1+0x5cc], R21 ;  /* 0x0005cc1501007387 */ /* 0x000fe20000100800 */
[----:B------:R-:W-:Y:S01]  /*d690*/  @!P5 IMAD.IADD R3, R3, 0x1, -R5 ;  /* 0x000000010303d824 */ /* 0x000fe200078e0a05 */
[----:B------:R-:W-:Y:S01]  /*d6a0*/  ISETP.GT.U32.AND P5, PT, R5, R8, PT ;  /* 0x000000080500720c */ /* 0x000fe20003fa4070 */
[----:B------:R-:W-:Y:S01]  /*d6b0*/  IMAD.HI.U32 R19, R9, R16, RZ ;  /* 0x0000001009137227 */ /* 0x000fe200078e00ff */
[----:B------:R-:W-:-:S03]  /*d6c0*/  IABS R20, R7 ;  /* 0x0000000700147213 */ /* 0x000fc60000000000 */
[----:B------:R-:W-:Y:S02]  /*d6d0*/  IMAD.MOV.U32 R12, RZ, RZ, R4 ;  /* 0x000000ffff0c7224 */ /* 0x000fe400078e0004 */
[----:B------:R-:W-:Y:S02]  /*d6e0*/  IMAD.MOV R19, RZ, RZ, -R19 ;  /* 0x000000ffff137224 */ /* 0x000fe400078e0a13 */
[--C-:B------:R-:W-:Y:S02]  /*d6f0*/  @!P1 IMAD.IADD R11, R11, 0x1, -R5.reuse ;  /* 0x000000010b0b9824 */ /* 0x100fe400078e0a05 */
[----:B------:R-:W-:Y:S01]  /*d700*/  @!P6 IMAD.MOV R12, RZ, RZ, -R12 ;  /* 0x000000ffff0ce224 */ /* 0x000fe200078e0a0c */
[----:B------:R-:W-:Y:S01]  /*d710*/  ISETP.GE.AND P6, PT, R6, RZ, PT ;  /* 0x000000ff0600720c */ /* 0x000fe20003fc6270 */
[C---:B------:R-:W-:Y:S01]  /*d720*/  IMAD R16, R5.reuse, R19, R16 ;  /* 0x0000001305107224 */ /* 0x040fe200078e0210 */
[----:B------:R-:W-:Y:S01]  /*d730*/  ISETP.GT.U32.AND P1, PT, R5, R11, PT ;  /* 0x0000000b0500720c */ /* 0x000fe20003f24070 */
[----:B------:R-:W-:Y:S01]  /*d740*/  IMAD.HI.U32 R15, R9, R20, RZ ;  /* 0x00000014090f7227 */ /* 0x000fe200078e00ff */
[----:B------:R1:W-:Y:S03]  /*d750*/  STL [R1+0x5c8], R12 ;  /* 0x0005c80c01007387 */ /* 0x0003e60000100800 */
[----:B------:R-:W-:Y:S01]  /*d760*/  @!P0 IMAD.IADD R10, R10, 0x1, -R5 ;  /* 0x000000010a0a8824 */ /* 0x000fe200078e0a05 */
[----:B------:R-:W-:Y:S01]  /*d770*/  ISETP.GT.U32.AND P0, PT, R5, R16, PT ;  /* 0x000000100500720c */ /* 0x000fe20003f04070 */
[----:B------:R-:W-:-:S02]  /*d780*/  IMAD.MOV R15, RZ, RZ, -R15 ;  /* 0x000000ffff0f7224 */ /* 0x000fc400078e0a0f */
[----:B------:R-:W-:Y:S02]  /*d790*/  @!P5 IMAD.IADD R8, R8, 0x1, -R5 ;  /* 0x000000010808d824 */ /* 0x000fe400078e0a05 */
[----:B------:R-:W-:Y:S02]  /*d7a0*/  IMAD R15, R5, R15, R20 ;  /* 0x0000000f050f7224 */ /* 0x000fe400078e0214 */
[----:B-1----:R-:W-:Y:S02]  /*d7b0*/  IMAD.MOV.U32 R12, RZ, RZ, R3 ;  /* 0x000000ffff0c7224 */ /* 0x002fe400078e0003 */
[----:B------:R-:W-:-:S04]  /*d7c0*/  IMAD.HI.U32 R6, R9, R18, RZ ;  /* 0x0000001209067227 */ /* 0x000fc800078e00ff */
[----:B------:R-:W-:Y:S01]  /*d7d0*/  @!P2 IMAD.MOV R12, RZ, RZ, -R12 ;  /* 0x000000ffff0ca224 */ /* 0x000fe200078e0a0c */
[C---:B------:R-:W-:Y:S01]  /*d7e0*/  ISETP.GT.U32.AND P2, PT, R5.reuse, R8, PT ;  /* 0x000000080500720c */ /* 0x040fe20003f44070 */
[----:B------:R-:W-:Y:S01]  /*d7f0*/  @!P3 IMAD.MOV R10, RZ, RZ, -R10 ;  /* 0x000000ffff0ab224 */ /* 0x000fe200078e0a0a */
[----:B------:R-:W-:Y:S01]  /*d800*/  ISETP.GT.U32.AND P3, PT, R5, R15, PT ;  /* 0x0000000f0500720c */ /* 0x000fe20003f64070 */
[----:B------:R-:W-:Y:S01]  /*d810*/  VIADD R4, R0, 0x111 ;  /* 0x0000011100047836 */ /* 0x000fe20000000000 */
[----:B------:R-:W-:Y:S01]  /*d820*/  STL [R1+0x5bc], R12 ;  /* 0x0005bc0c01007387 */ /* 0x000fe20000100800 */
[----:B------:R-:W-:Y:S02]  /*d830*/  IMAD.MOV R6, RZ, RZ, -R6 ;  /* 0x000000ffff067224 */ /* 0x000fe400078e0a06 */
[--C-:B------:R-:W-:Y:S01]  /*d840*/  @!P1 IMAD.IADD R11, R11, 0x1, -R5.reuse ;  /* 0x000000010b0b9824 */ /* 0x100fe200078e0a05 */
[----:B------:R-:W-:Y:S01]  /*d850*/  ISETP.GE.AND P1, PT, R14, RZ, PT ;  /* 0x000000ff0e00720c */ /* 0x000fe20003f26270 */
[--C-:B------:R-:W-:Y:S01]  /*d860*/  @!P0 IMAD.IADD R16, R16, 0x1, -R5.reuse ;  /* 0x0000000110108824 */ /* 0x100fe200078e0a05 */
[----:B------:R-:W-:Y:S01]  /*d870*/  IABS R14, R4 ;  /* 0x00000004000e7213 */ /* 0x000fe20000000000 */
[C---:B------:R-:W-:Y:S01]  /*d880*/  IMAD R6, R5.reuse, R6, R18 ;  /* 0x0000000605067224 */ /* 0x040fe200078e0212 */
[----:B------:R1:W-:Y:S01]  /*d890*/  STL [R1+0x5c0], R10 ;  /* 0x0005c00a01007387 */ /* 0x0003e20000100800 */
[----:B------:R-:W-:Y:S01]  /*d8a0*/  VIADD R17, R0, 0x112 ;  /* 0x0000011200117836 */ /* 0x000fe20000000000 */
[C---:B------:R-:W-:Y:S01]  /*d8b0*/  ISETP.GT.U32.AND P0, PT, R5.reuse, R16, PT ;  /* 0x000000100500720c */ /* 0x040fe20003f04070 */
[----:B------:R-:W-:Y:S01]  /*d8c0*/  @!P2 IMAD.IADD R8, R8, 0x1, -R5 ;  /* 0x000000010808a824 */ /* 0x000fe200078e0a05 */
[----:B------:R-:W-:Y:S01]  /*d8d0*/  ISETP.GT.U32.AND P5, PT, R5, R6, PT ;  /* 0x000000060500720c */ /* 0x000fe20003fa4070 */
[----:B------:R-:W-:Y:S01]  /*d8e0*/  IMAD.HI.U32 R18, R9, R14, RZ ;  /* 0x0000000e09127227 */ /* 0x000fe200078e00ff */
[----:B------:R-:W-:-:S02]  /*d8f0*/  IABS R3, R17 ;  /* 0x0000001100037213 */ /* 0x000fc40000000000 */
[----:B------:R-:W-:Y:S01]  /*d900*/  ISETP.GE.AND P2, PT, R7, RZ, PT ;  /* 0x000000ff0700720c */ /* 0x000fe20003f46270 */
[----:B------:R-:W-:Y:S01]  /*d910*/  @!P3 IMAD.IADD R15, R15, 0x1, -R5 ;  /* 0x000000010f0fb824 */ /* 0x000fe200078e0a05 */
[----:B------:R-:W-:Y:S01]  /*d920*/  ISETP.GE.AND P3, PT, R4, RZ, PT ;  /* 0x000000ff0400720c */ /* 0x000fe20003f66270 */
[----:B-1----:R-:W-:Y:S02]  /*d930*/  IMAD.MOV.U32 R10, RZ, RZ, R8 ;  /* 0x000000ffff0a7224 */ /* 0x002fe400078e0008 */
[----:B------:R-:W-:Y:S02]  /*d940*/  IMAD.MOV R18, RZ, RZ, -R18 ;  /* 0x000000ffff127224 */ /* 0x000fe400078e0a12 */
[----:B------:R-:W-:Y:S01]  /*d950*/  @!P6 IMAD.MOV R10, RZ, RZ, -R10 ;  /* 0x000000ffff0ae224 */ /* 0x000fe200078e0a0a */
[C---:B------:R-:W-:Y:S01]  /*d960*/  ISETP.GT.U32.AND P6, PT, R5.reuse, R15, PT ;  /* 0x0000000f0500720c */ /* 0x040fe20003fc4070 */
[----:B------:R-:W-:Y:S02]  /*d970*/  IMAD R14, R5, R18, R14 ;  /* 0x00000012050e7224 */ /* 0x000fe400078e020e */
[----:B------:R-:W-:-:S04]  /*d980*/  IMAD.HI.U32 R7, R9, R3, RZ ;  /* 0x0000000309077227 */ /* 0x000fc800078e00ff */
[----:B------:R-:W-:Y:S01]  /*d990*/  @!P0 IMAD.IADD R16, R16, 0x1, -R5 ;  /* 0x0000000110108824 */ /* 0x000fe200078e0a05 */
[C---:B------:R-:W-:Y:S01]  /*d9a0*/  ISETP.GT.U32.AND P0, PT, R5.reuse, R14, PT ;  /* 0x0000000e0500720c */ /* 0x040fe20003f04070 */
[----:B------:R-:W-:Y:S02]  /*d9b0*/  IMAD.MOV R7, RZ, RZ, -R7 ;  /* 0x000000ffff077224 */ /* 0x000fe400078e0a07 */
[----:B------:R-:W-:Y:S02]  /*d9c0*/  @!P5 IMAD.IADD R6, R6, 0x1, -R5 ;  /* 0x000000010606d824 */ /* 0x000fe400078e0a05 */
[----:B------:R-:W-:Y:S02]  /*d9d0*/  IMAD R3, R5, R7, R3 ;  /* 0x0000000705037224 */ /* 0x000fe400078e0203 */
[----:B------:R-:W-:Y:S01]  /*d9e0*/  @!P6 IMAD.IADD R15, R15, 0x1, -R5 ;  /* 0x000000010f0fe824 */ /* 0x000fe200078e0a05 */
[C---:B------:R-:W-:Y:S01]  /*d9f0*/  ISETP.GT.U32.AND P5, PT, R5.reuse, R6, PT ;  /* 0x000000060500720c */ /* 0x040fe20003fa4070 */
[----:B------:R-:W-:Y:S01]  /*da00*/  @!P4 IMAD.MOV R11, RZ, RZ, -R11 ;  /* 0x000000ffff0bc224 */ /* 0x000fe200078e0a0b */
[----:B------:R-:W-:Y:S01]  /*da10*/  ISETP.GT.U32.AND P6, PT, R5, R3, PT ;  /* 0x000000030500720c */ /* 0x000fe20003fc4070 */
[----:B------:R-:W-:Y:S01]  /*da20*/  VIADD R8, R0, 0x115 ;  /* 0x0000011500087836 */ /* 0x000fe20000000000 */
[----:B------:R-:W-:Y:S01]  /*da30*/  ISETP.GE.AND P4, PT, R13, RZ, PT ;  /* 0x000000ff0d00720c */ /* 0x000fe20003f86270 */
[----:B------:R-:W-:Y:S01]  /*da40*/  @!P0 IMAD.IADD R14, R14, 0x1, -R5 ;  /* 0x000000010e0e8824 */ /* 0x000fe200078e0a05 */
[----:B------:R1:W-:Y:S01]  /*da50*/  STL [R1+0x5b8], R11 ;  /* 0x0005b80b01007387 */ /* 0x0003e20000100800 */
[----:B------:R-:W-:-:S02]  /*da60*/  VIADD R4, R0, 0x116 ;  /* 0x0000011600047836 */ /* 0x000fc40000000000 */
[C---:B------:R-:W-:Y:S01]  /*da70*/  VIADD R7, R0.reuse, 0x114 ;  /* 0x0000011400077836 */ /* 0x040fe20000000000 */
[----:B------:R-:W-:Y:S01]  /*da80*/  ISETP.GT.U32.AND P0, PT, R5, R14, PT ;  /* 0x0000000e0500720c */ /* 0x000fe20003f04070 */
[----:B------:R2:W-:Y:S01]  /*da90*/  STL [R1+0x5b4], R10 ;  /* 0x0005b40a01007387 */ /* 0x0005e20000100800 */
[----:B------:R-:W-:Y:S02]  /*daa0*/  VIADD R20, R0, 0x117 ;  /* 0x0000011700147836 */ /* 0x000fe40000000000 */
[--C-:B------:R-:W-:Y:S01]  /*dab0*/  @!P5 IMAD.IADD R6, R6, 0x1, -R5.reuse ;  /* 0x000000010606d824 */ /* 0x100fe200078e0a05 */
[----:B------:R-:W-:Y:S01]  /*dac0*/  ISETP.GE.AND P5, PT, R17, RZ, PT ;  /* 0x000000ff1100720c */ /* 0x000fe20003fa6270 */
[----:B-1----:R-:W-:Y:S02]  /*dad0*/  IMAD.MOV.U32 R11, RZ, RZ, R16 ;  /* 0x000000ffff0b7224 */ /* 0x002fe400078e0010 */
[----:B------:R-:W-:Y:S02]  /*dae0*/  @!P6 IMAD.IADD R3, R3, 0x1, -R5 ;  /* 0x000000010303e824 */ /* 0x000fe400078e0a05 */
[----:B------:R-:W-:-:S02]  /*daf0*/  @!P1 IMAD.MOV R11, RZ, RZ, -R11 ;  /* 0x000000ffff0b9224 */ /* 0x000fc400078e0a0b */
[----:B--2---:R-:W-:Y:S01]  /*db00*/  VIADD R10, R0, 0x113 ;  /* 0x00000113000a7836 */ /* 0x004fe20000000000 */
[----:B------:R-:W-:Y:S01]  /*db10*/  ISETP.GT.U32.AND P6, PT, R5, R3, PT ;  /* 0x000000030500720c */ /* 0x000fe20003fc4070 */
[----:B------:R-:W-:Y:S01]  /*db20*/  @!P4 IMAD.MOV R6, RZ, RZ, -R6 ;  /* 0x000000ffff06c224 */ /* 0x000fe200078e0a06 */
[----:B------:R1:W-:Y:S01]  /*db30*/  STL [R1+0x5a0], R11 ;  /* 0x0005a00b01007387 */ /* 0x0003e20000100800 */
[----:B------:R-:W-:Y:S01]  /*db40*/  @!P0 IMAD.IADD R14, R14, 0x1, -R5 ;  /* 0x000000010e0e8824 */ /* 0x000fe200078e0a05 */
[----:B------:R-:W-:Y:S01]  /*db50*/  IABS R19, R10 ;  /* 0x0000000a00137213 */ /* 0x000fe20000000000 */
[----:B------:R-:W-:Y:S01]  /*db60*/  VIADD R16, R0, 0x118 ;  /* 0x0000011800107836 */ /* 0x000fe20000000000 */
[----:B------:R2:W-:Y:S01]  /*db70*/  STL [R1+0x5a8], R6 ;  /* 0x0005a80601007387 */ /* 0x0005e20000100800 */
[----:B------:R-:W-:Y:S01]  /*db80*/  ISETP.GE.AND P0, PT, R4, RZ, PT ;  /* 0x000000ff0400720c */ /* 0x000fe20003f06270 */
[C---:B------:R-:W-:Y:S01]  /*db90*/  VIADD R36, R0.reuse, 0x18b ;  /* 0x0000018b00247836 */ /* 0x040fe20000000000 */
[----:B------:R-:W-:Y:S01]  /*dba0*/  ISETP.GE.AND P4, PT, R7, RZ, PT ;  /* 0x000000ff0700720c */ /* 0x000fe20003f86270 */
[----:B------:R-:W-:Y:S01]  /*dbb0*/  VIADD R39, R0, 0x18c ;  /* 0x0000018c00277836 */ /* 0x000fe20000000000 */
[----:B------:R-:W-:Y:S01]  /*dbc0*/  IABS R7, R7 ;  /* 0x0000000700077213 */ /* 0x000fe20000000000 */
[----:B-1----:R-:W-:Y:S01]  /*dbd0*/  IMAD.MOV.U32 R11, RZ, RZ, R15 ;  /* 0x000000ffff0b7224 */ /* 0x002fe200078e000f */
[----:B------:R-:W-:Y:S01]  /*dbe0*/  IABS R15, R4 ;  /* 0x00000004000f7213 */ /* 0x000fe20000000000 */
[----:B------:R-:W-:Y:S01]  /*dbf0*/  @!P6 IMAD.IADD R3, R3, 0x1, -R5 ;  /* 0x000000010303e824 */ /* 0x000fe200078e0a05 */
[----:B------:R-:W-:Y:S01]  /*dc00*/  ISETP.GE.AND P1, PT, R10, RZ, PT ;  /* 0x000000ff0a00720c */ /* 0x000fe20003f26270 */
[----:B------:R-:W-:Y:S01]  /*dc10*/  @!P2 IMAD.MOV R11, RZ, RZ, -R11 ;  /* 0x000000ffff0ba224 */ /* 0x000fe200078e0a0b */
[----:B------:R-:W-:Y:S01]  /*dc20*/  ISETP.GE.AND P2, PT, R8, RZ, PT ;  /* 0x000000ff0800720c */ /* 0x000fe20003f46270 */
[----:B--2---:R-:W-:Y:S01]  /*dc30*/  IMAD.HI.U32 R6, R9, R19, RZ ;  /* 0x0000001309067227 */ /* 0x004fe200078e00ff */
[----:B------:R-:W-:-:S02]  /*dc40*/  IABS R8, R8 ;  /* 0x0000000800087213 */ /* 0x000fc40000000000 */
[----:B------:R1:W-:Y:S01]  /*dc50*/  STL [R1+0x5a4], R11 ;  /* 0x0005a40b01007387 */ /* 0x0003e20000100800 */
[----:B------:R-:W-:Y:S01]  /*dc60*/  IMAD.MOV R4, RZ, RZ, -R6 ;  /* 0x000000ffff047224 */ /* 0x000fe200078e0a06 */
[----:B------:R-:W-:Y:S01]  /*dc70*/  IABS R29, R36 ;  /* 0x00000024001d7213 */ /* 0x000fe20000000000 */
[----:B------:R-:W-:Y:S01]  /*dc80*/  IMAD.HI.U32 R6, R9, R8, RZ ;  /* 0x0000000809067227 */ /* 0x000fe200078e00ff */
[----:B------:R-:W-:-:S03]  /*dc90*/  IABS R28, R39 ;  /* 0x00000027001c7213 */ /* 0x000fc60000000000 */
[----:B------:R-:W-:Y:S02]  /*dca0*/  IMAD R19, R5, R4, R19 ;  /* 0x0000000405137224 */ /* 0x000fe400078e0213 */
[----:B------:R-:W-:Y:S02]  /*dcb0*/  IMAD.MOV R6, RZ, RZ, -R6 ;  /* 0x000000ffff067224 */ /* 0x000fe400078e0a06 */
[----:B-1----:R-:W-:Y:S02]  /*dcc0*/  IMAD.MOV.U32 R11, RZ, RZ, R14 ;  /* 0x000000ffff0b7224 */ /* 0x002fe400078e000e */
[----:B------:R-:W-:-:S04]  /*dcd0*/  IMAD.HI.U32 R10, R9, R7, RZ ;  /* 0x00000007090a7227 */ /* 0x000fc800078e00ff */
[----:B------:R-:W-:Y:S01]  /*dce0*/  @!P3 IMAD.MOV R11, RZ, RZ, -R11 ;  /* 0x000000ffff0bb224 */ /* 0x000fe200078e0a0b */
[C---:B------:R-:W-:Y:S01]  /*dcf0*/  ISETP.GT.U32.AND P3, PT, R5.reuse, R19, PT ;  /* 0x000000130500720c */ /* 0x040fe20003f64070 */
[----:B------:R-:W-:Y:S02]  /*dd00*/  IMAD R8, R5, R6, R8 ;  /* 0x0000000605087224 */ /* 0x000fe400078e0208 */
[----:B------:R-:W-:Y:S01]  /*dd10*/  IMAD.MOV R10, RZ, RZ, -R10 ;  /* 0x000000ffff0a7224 */ /* 0x000fe200078e0a0a */
[----:B------:R1:W-:Y:S01]  /*dd20*/  STL [R1+0x5b0], R11 ;  /* 0x0005b00b01007387 */ /* 0x0003e20000100800 */
[----:B------:R-:W-:-:S04]  /*dd30*/  IMAD.HI.U32 R4, R9, R15, RZ ;  /* 0x0000000f09047227 */ /* 0x000fc800078e00ff */
[----:B------:R-:W-:Y:S02]  /*dd40*/  IMAD R7, R5, R10, R7 ;  /* 0x0000000a05077224 */ /* 0x000fe400078e0207 */
[----:B------:R-:W-:Y:S02]  /*dd50*/  IMAD.MOV R4, RZ, RZ, -R4 ;  /* 0x000000ffff047224 */ /* 0x000fe400078e0a04 */
[----:B------:R-:W-:Y:S01]  /*dd60*/  @!P3 IMAD.IADD R19, R19, 0x1, -R5 ;  /* 0x000000011313b824 */ /* 0x000fe200078e0a05 */
[----:B-1----:R-:W-:Y:S01]  /*dd70*/  MOV R11, R3 ;  /* 0x00000003000b7202 */ /* 0x002fe20000000f00 */
[C---:B------:R-:W-:Y:S01]  /*dd80*/  IMAD R15, R5.reuse, R4, R15 ;  /* 0x00000004050f7224 */ /* 0x040fe200078e020f */
[C---:B------:R-:W-:Y:S01]  /*dd90*/  ISETP.GT.U32.AND P6, PT, R5.reuse, R7, PT ;  /* 0x000000070500720c */ /* 0x040fe20003fc4070 */
[C---:B------:R-:W-:Y:S01]  /*dda0*/  VIADD R6, R0.reuse, 0x11a ;  /* 0x0000011a00067836 */ /* 0x040fe20000000000 */
[C---:B------:R-:W-:Y:S01]  /*ddb0*/  ISETP.GT.U32.AND P3, PT, R5.reuse, R19, PT ;  /* 0x000000130500720c */ /* 0x040fe20003f64070 */
[----:B------:R-:W-:Y:S01]  /*ddc0*/  @!P5 IMAD.MOV R11, RZ, RZ, -R11 ;  /* 0x000000ffff0bd224 */ /* 0x000fe200078e0a0b */
[----:B------:R-:W-:Y:S01]  /*ddd0*/  ISETP.GT.U32.AND P5, PT, R5, R8, PT ;  /* 0x000000080500720c */ /* 0x000fe20003fa4070 */
[C---:B------:R-:W-:Y:S01]  /*dde0*/  VIADD R34, R0.reuse, 0x18e ;  /* 0x0000018e00227836 */ /* 0x040fe20000000000 */
[----:B------:R-:W-:Y:S01]  /*ddf0*/  IABS R3, R16 ;  /* 0x0000001000037213 */ /* 0x000fe20000000000 */
[----:B------:R-:W-:Y:S01]  /*de00*/  VIADD R31, R0, 0x190 ;  /* 0x00000190001f7836 */ /* 0x000fe20000000000 */
[----:B------:R-:W-:Y:S01]  /*de10*/  IABS R4, R20 ;  /* 0x0000001400047213 */ /* 0x000fe20000000000 */
[----:B------:R1:W-:Y:S01]  /*de20*/  STL [R1+0x5ac], R11 ;  /* 0x0005ac0b01007387 */ /* 0x0003e20000100800 */
[----:B------:R-:W-:Y:S01]  /*de30*/  IABS R13, R6 ;  /* 0x00000006000d7213 */ /* 0x000fe20000000000 */
[----:B------:R-:W-:-:S04]  /*de40*/  IMAD.HI.U32 R10, R9, R3, RZ ;  /* 0x00000003090a7227 */ /* 0x000fc800078e00ff */
[--C-:B------:R-:W-:Y:S02]  /*de50*/  @!P6 IMAD.IADD R7, R7, 0x1, -R5.reuse ;  /* 0x000000010707e824 */ /* 0x100fe400078e0a05 */
[--C-:B------:R-:W-:Y:S02]  /*de60*/  @!P5 IMAD.IADD R8, R8, 0x1, -R5.reuse ;  /* 0x000000010808d824 */ /* 0x100fe400078e0a05 */
[----:B------:R-:W-:Y:S01]  /*de70*/  IMAD.MOV R10, RZ, RZ, -R10 ;  /* 0x000000ffff0a7224 */ /* 0x000fe200078e0a0a */
[----:B------:R-:W-:Y:S01]  /*de80*/  ISETP.GT.U32.AND P6, PT, R5, R7, PT ;  /* 0x000000070500720c */ /* 0x000fe20003fc4070 */
[----:B------:R-:W-:Y:S01]  /*de90*/  @!P3 IMAD.IADD R19, R19, 0x1, -R5 ;  /* 0x000000011313b824 */ /* 0x000fe200078e0a05 */
[----:B------:R-:W-:Y:S01]  /*dea0*/  ISETP.GT.U32.AND P5, PT, R5, R8, PT ;  /* 0x000000080500720c */ /* 0x000fe20003fa4070 */
[----:B------:R-:W-:Y:S01]  /*deb0*/  IMAD.HI.U32 R17, R9, R4, RZ ;  /* 0x0000000409117227 */ /* 0x000fe200078e00ff */
[----:B------:R-:W-:-:S03]  /*dec0*/  ISETP.GT.U32.AND P3, PT, R5, R15, PT ;  /* 0x0000000f0500720c */ /* 0x000fc60003f64070 */
[C---:B------:R-:W-:Y:S02]  /*ded0*/  IMAD R3, R5.reuse, R10, R3 ;  /* 0x0000000a05037224 */ /* 0x040fe400078e0203 */
[----:B------:R-:W-:Y:S02]  /*dee0*/  IMAD.MOV R17, RZ, RZ, -R17 ;  /* 0x000000ffff117224 */ /* 0x000fe400078e0a11 */
[----:B-1----:R-:W-:Y:S02]  /*def0*/  VIADD R11, R0, 0x119 ;  /* 0x00000119000b7836 */ /* 0x002fe40000000000 */
[C---:B------:R-:W-:Y:S02]  /*df00*/  IMAD R4, R5.reuse, R17, R4 ;  /* 0x0000001105047224 */ /* 0x040fe400078e0204 */
[--C-:B------:R-:W-:Y:S01]  /*df10*/  @!P5 IMAD.IADD R8, R8, 0x1, -R5.reuse ;  /* 0x000000010808d824 */ /* 0x100fe200078e0a05 */
[----:B------:R-:W-:Y:S01]  /*df20*/  ISETP.GT.U32.AND P5, PT, R5, R3, PT ;  /* 0x000000030500720c */ /* 0x000fe20003fa4070 */
[--C-:B------:R-:W-:Y:S01]  /*df30*/  @!P3 IMAD.IADD R15, R15, 0x1, -R5.reuse ;  /* 0x000000010f0fb824 */ /* 0x100fe200078e0a05 */
[----:B------:R-:W-:Y:S01]  /*df40*/  IABS R14, R11 ;  /* 0x0000000b000e7213 */ /* 0x000fe20000000000 */
[----:B------:R-:W-:Y:S01]  /*df50*/  @!P6 IMAD.IADD R7, R7, 0x1, -R5 ;  /* 0x000000010707e824 */ /* 0x000fe200078e0a05 */
[C---:B------:R-:W-:Y:S01]  /*df60*/  ISETP.GT.U32.AND P6, PT, R5.reuse, R4, PT ;  /* 0x000000040500720c */ /* 0x040fe20003fc4070 */
[----:B------:R-:W-:Y:S01]  /*df70*/  IMAD.MOV.U32 R12, RZ, RZ, R19 ;  /* 0x000000ffff0c7224 */ /* 0x000fe200078e0013 */
[----:B------:R-:W-:Y:S01]  /*df80*/  ISETP.GT.U32.AND P3, PT, R5, R15, PT ;  /* 0x0000000f0500720c */ /* 0x000fe20003f64070 */
[----:B------:R-:W-:-:S02]  /*df90*/  VIADD R10, R0, 0x11b ;  /* 0x0000011b000a7836 */ /* 0x000fc40000000000 */
[----:B------:R-:W-:Y:S01]  /*dfa0*/  @!P1 IMAD.MOV R12, RZ, RZ, -R12 ;  /* 0x000000ffff0c9224 */ /* 0x000fe200078e0a0c */
[----:B------:R-:W-:Y:S01]  /*dfb0*/  ISETP.GE.AND P1, PT, R20, RZ, PT ;  /* 0x000000ff1400720c */ /* 0x000fe20003f26270 */
[----:B------:R-:W-:Y:S01]  /*dfc0*/  IMAD.HI.U32 R18, R9, R14, RZ ;  /* 0x0000000e09127227 */ /* 0x000fe200078e00ff */
[----:B------:R-:W-:Y:S02]  /*dfd0*/  IABS R19, R10 ;  /* 0x0000000a00137213 */ /* 0x000fe40000000000 */
[----:B------:R1:W-:Y:S01]  /*dfe0*/  STL [R1+0x598], R12 ;  /* 0x0005980c01007387 */ /* 0x0003e20000100800 */
[----:B------:R-:W-:Y:S02]  /*dff0*/  @!P5 IMAD.IADD R3, R3, 0x1, -R5 ;  /* 0x000000010303d824 */ /* 0x000fe400078e0a05 */
[----:B------:R-:W-:-:S03]  /*e000*/  IMAD.HI.U32 R17, R9, R13, RZ ;  /* 0x0000000d09117227 */ /* 0x000fc600078e00ff */
[----:B------:R-:W-:Y:S01]  /*e010*/  ISETP.GT.U32.AND P5, PT, R5, R3, PT ;  /* 0x000000030500720c */ /* 0x000fe20003fa4070 */
[----:B------:R-:W-:Y:S02]  /*e020*/  IMAD.MOV R18, RZ, RZ, -R18 ;  /* 0x000000ffff127224 */ /* 0x000fe400078e0a12 */
[----:B------:R-:W-:Y:S01]  /*e030*/  @!P6 IMAD.IADD R4, R4, 0x1, -R5 ;  /* 0x000000010404e824 */ /* 0x000fe200078e0a05 */
[----:B------:R-:W-:Y:S01]  /*e040*/  ISETP.GE.AND P6, PT, R16, RZ, PT ;  /* 0x000000ff1000720c */ /* 0x000fe20003fc6270 */
[----:B-1----:R-:W-:Y:S02]  /*e050*/  IMAD.MOV.U32 R12, RZ, RZ, R7 ;  /* 0x000000ffff0c7224 */ /* 0x002fe400078e0007 */
[----:B------:R-:W-:-:S04]  /*e060*/  IMAD.HI.U32 R7, R9, R19, RZ ;  /* 0x0000001309077227 */ /* 0x000fc800078e00ff */
[----:B------:R-:W-:Y:S01]  /*e070*/  @!P4 IMAD.MOV R12, RZ, RZ, -R12 ;  /* 0x000000ffff0cc224 */ /* 0x000fe200078e0a0c */
[C---:B------:R-:W-:Y:S01]  /*e080*/  ISETP.GT.U32.AND P4, PT, R5.reuse, R4, PT ;  /* 0x000000040500720c */ /* 0x040fe20003f84070 */
[----:B------:R-:W-:Y:S02]  /*e090*/  IMAD.MOV R17, RZ, RZ, -R17 ;  /* 0x000000ffff117224 */ /* 0x000fe400078e0a11 */
[----:B------:R-:W-:Y:S01]  /*e0a0*/  IMAD R14, R5, R18, R14 ;  /* 0x00000012050e7224 */ /* 0x000fe200078e020e */
[----:B------:R1:W-:Y:S01]  /*e0b0*/  STL [R1+0x594], R12 ;  /* 0x0005940c01007387 */ /* 0x0003e20000100800 */
[----:B------:R-:W-:Y:S02]  /*e0c0*/  @!P3 IMAD.IADD R15, R15, 0x1, -R5 ;  /* 0x000000010f0fb824 */ /* 0x000fe400078e0a05 */
[----:B------:R-:W-:Y:S01]  /*e0d0*/  IMAD.MOV R7, RZ, RZ, -R7 ;  /* 0x000000ffff077224 */ /* 0x000fe200078e0a07 */
[C---:B------:R-:W-:Y:S01]  /*e0e0*/  ISETP.GT.U32.AND P3, PT, R5.reuse, R14, PT ;  /* 0x0000000e0500720c */ /* 0x040fe20003f64070 */
[----:B------:R-:W-:-:S02]  /*e0f0*/  IMAD R13, R5, R17, R13 ;  /* 0x00000011050d7224 */ /* 0x000fc400078e020d */
[----:B------:R-:W-:Y:S02]  /*e100*/  IMAD R19, R5, R7, R19 ;  /* 0x0000000705137224 */ /* 0x000fe400078e0213 */
[----:B------:R-:W-:Y:S02]  /*e110*/  @!P5 IMAD.IADD R3, R3, 0x1, -R5 ;  /* 0x000000010303d824 */ /* 0x000fe400078e0a05 */
[----:B-1----:R-:W-:Y:S01]  /*e120*/  IMAD.MOV.U32 R12, RZ, RZ, R15 ;  /* 0x000000ffff0c7224 */ /* 0x002fe200078e000f */
[----:B------:R-:W-:Y:S01]  /*e130*/  ISETP.GT.U32.AND P5, PT, R5, R19, PT ;  /* 0x000000130500720c */ /* 0x000fe20003fa4070 */
[----:B------:R-:W-:Y:S01]  /*e140*/  @!P2 IMAD.MOV R8, RZ, RZ, -R8 ;  /* 0x000000ffff08a224 */ /* 0x000fe200078e0a08 */
[----:B------:R-:W-:Y:S01]  /*e150*/  ISETP.GE.AND P2, PT, R11, RZ, PT ;  /* 0x000000ff0b00720c */ /* 0x000fe20003f46270 */
[----:B------:R-:W-:Y:S01]  /*e160*/  @!P0 IMAD.MOV R12, RZ, RZ, -R12 ;  /* 0x000000ffff0c8224 */ /* 0x000fe200078e0a0c */
[----:B------:R-:W-:Y:S01]  /*e170*/  ISETP.GT.U32.AND P0, PT, R5, R13, PT ;  /* 0x0000000d0500720c */ /* 0x000fe20003f04070 */
[----:B------:R-:W-:Y:S01]  /*e180*/  VIADD R11, R0, 0x11c ;  /* 0x0000011c000b7836 */ /* 0x000fe20000000000 */
[----:B------:R1:W-:Y:S01]  /*e190*/  STL [R1+0x590], R8 ;  /* 0x0005900801007387 */ /* 0x0003e20000100800 */
[--C-:B------:R-:W-:Y:S01]  /*e1a0*/  @!P4 IMAD.IADD R4, R4, 0x1, -R5.reuse ;  /* 0x000000010404c824 */ /* 0x100fe200078e0a05 */
[----:B------:R-:W-:Y:S01]  /*e1b0*/  ISETP.GE.AND P4, PT, R6, RZ, PT ;  /* 0x000000ff0600720c */ /* 0x000fe20003f86270 */
[----:B------:R-:W-:Y:S01]  /*e1c0*/  VIADD R6, R0, 0x11d ;  /* 0x0000011d00067836 */ /* 0x000fe20000000000 */
[----:B------:R-:W-:Y:S01]  /*e1d0*/  IABS R16, R11 ;  /* 0x0000000b00107213 */ /* 0x000fe20000000000 */
[--C-:B------:R-:W-:Y:S01]  /*e1e0*/  @!P3 IMAD.IADD R14, R14, 0x1, -R5.reuse ;  /* 0x000000010e0eb824 */ /* 0x100fe200078e0a05 */
[----:B------:R2:W-:Y:S01]  /*e1f0*/  STL [R1+0x58c], R12 ;  /* 0x00058c0c01007387 */ /* 0x0005e20000100800 */
[----:B------:R-:W-:Y:S01]  /*e200*/  ISETP.GE.AND P3, PT, R10, RZ, PT ;  /* 0x000000ff0a00720c */ /* 0x000fe20003f66270 */
[----:B------:R-:W-:Y:S01]  /*e210*/  @!P5 IMAD.IADD R19, R19, 0x1, -R5 ;  /* 0x000000011313d824 */ /* 0x000fe200078e0a05 */
[----:B------:R-:W-:Y:S01]  /*e220*/  IABS R10, R6 ;  /* 0x00000006000a7213 */ /* 0x000fe20000000000 */
[----:B-1----:R-:W-:-:S04]  /*e230*/  IMAD.HI.U32 R8, R9, R16, RZ ;  /* 0x0000001009087227 */ /* 0x002fc800078e00ff */
[----:B------:R-:W-:Y:S01]  /*e240*/  @!P0 IMAD.IADD R13, R13, 0x1, -R5 ;  /* 0x000000010d0d8824 */ /* 0x000fe200078e0a05 */
[C---:B------:R-:W-:Y:S01]  /*e250*/  ISETP.GT.U32.AND P0, PT, R5.reuse, R14, PT ;  /* 0x0000000e0500720c */ /* 0x040fe20003f04070 */
[----:B--2---:R-:W-:Y:S02]  /*e260*/  IMAD.MOV.U32 R12, RZ, RZ, R4 ;  /* 0x000000ffff0c7224 */ /* 0x004fe400078e0004 */
[----:B------:R-:W-:Y:S01]  /*e270*/  IMAD.MOV R4, RZ, RZ, -R8 ;  /* 0x000000ffff047224 */ /* 0x000fe200078e0a08 */
[C---:B------:R-:W-:Y:S01]  /*e280*/  ISETP.GT.U32.AND P5, PT, R5.reuse, R13, PT ;  /* 0x0000000d0500720c */ /* 0x040fe20003fa4070 */
[----:B------:R-:W-:Y:S01]  /*e290*/  @!P1 IMAD.MOV R12, RZ, RZ, -R12 ;  /* 0x000000ffff0c9224 */ /* 0x000fe200078e0a0c */
[----:B------:R-:W-:Y:S01]  /*e2a0*/  ISETP.GT.U32.AND P1, PT, R5, R19, PT ;  /* 0x000000130500720c */ /* 0x000fe20003f24070 */
[----:B------:R-:W-:-:S03]  /*e2b0*/  IMAD.HI.U32 R15, R9, R10, RZ ;  /* 0x0000000a090f7227 */ /* 0x000fc600078e00ff */
[----:B------:R1:W-:Y:S01]  /*e2c0*/  STL [R1+0x588], R12 ;  /* 0x0005880c01007387 */ /* 0x0003e20000100800 */
[C---:B------:R-:W-:Y:S02]  /*e2d0*/  IMAD R4, R5.reuse, R4, R16 ;  /* 0x0000000405047224 */ /* 0x040fe400078e0210 */
[----:B------:R-:W-:Y:S02]  /*e2e0*/  IMAD.MOV R15, RZ, RZ, -R15 ;  /* 0x000000ffff0f7224 */ /* 0x000fe400078e0a0f */
[--C-:B------:R-:W-:Y:S01]  /*e2f0*/  @!P0 IMAD.IADD R14, R14, 0x1, -R5.reuse ;  /* 0x000000010e0e8824 */ /* 0x100fe200078e0a05 */
[C---:B------:R-:W-:Y:S01]  /*e300*/  ISETP.GT.U32.AND P0, PT, R5.reuse, R4, PT ;  /* 0x000000040500720c */ /* 0x040fe20003f04070 */
[----:B------:R-:W-:Y:S02]  /*e310*/  IMAD R10, R5, R15, R10 ;  /* 0x0000000f050a7224 */ /* 0x000fe400078e020a */
[C---:B------:R-:W-:Y:S02]  /*e320*/  VIADD R7, R0.reuse, 0x11e ;  /* 0x0000011e00077836 */ /* 0x040fe40000000000 */
[----:B------:R-:W-:Y:S01]  /*e330*/  @!P1 IMAD.IADD R19, R19, 0x1, -R5 ;  /* 0x0000000113139824 */ /* 0x000fe200078e0a05 */
[----:B------:R-:W-:Y:S01]  /*e340*/  ISETP.GT.U32.AND P1, PT, R5, R10, PT ;  /* 0x0000000a0500720c */ /* 0x000fe20003f24070 */
[C---:B------:R-:W-:Y:S01]  /*e350*/  VIADD R8, R0.reuse, 0x11f ;  /* 0x0000011f00087836 */ /* 0x040fe20000000000 */
[----:B------:R-:W-:Y:S01]  /*e360*/  IABS R17, R7 ;  /* 0x0000000700117213 */ /* 0x000fe20000000000 */
[----:B------:R-:W-:-:S02]  /*e370*/  VIADD R15, R0, 0x120 ;  /* 0x00000120000f7836 */ /* 0x000fc40000000000 */
[----:B-1----:R-:W-:Y:S01]  /*e380*/  IMAD.MOV.U32 R12, RZ, RZ, R14 ;  /* 0x000000ffff0c7224 */ /* 0x002fe200078e000e */
[----:B------:R-:W-:Y:S01]  /*e390*/  IABS R20, R8 ;  /* 0x0000000800147213 */ /* 0x000fe20000000000 */
[----:B------:R-:W-:-:S04]  /*e3a0*/  IMAD.HI.U32 R18, R9, R17, RZ ;  /* 0x0000001109127227 */ /* 0x000fc800078e00ff */
[--C-:B------:R-:W-:Y:S01]  /*e3b0*/  @!P0 IMAD.IADD R4, R4, 0x1, -R5.reuse ;  /* 0x0000000104048824 */ /* 0x100fe200078e0a05 */
[----:B------:R-:W-:Y:S01]  /*e3c0*/  ISETP.GE.AND P0, PT, R6, RZ, PT ;  /* 0x000000ff0600720c */ /* 0x000fe20003f06270 */
[----:B------:R-:W-:Y:S02]  /*e3d0*/  IMAD.MOV R18, RZ, RZ, -R18 ;  /* 0x000000ffff127224 */ /* 0x000fe400078e0a12 */
[----:B------:R-:W-:Y:S01]  /*e3e0*/  @!P1 IMAD.IADD R10, R10, 0x1, -R5 ;  /* 0x000000010a0a9824 */ /* 0x000fe200078e0a05 */
[----:B------:R-:W-:Y:S01]  /*e3f0*/  ISETP.GT.U32.AND P1, PT, R5, R4, PT ;  /* 0x000000040500720c */ /* 0x000fe20003f24070 */
[----:B------:R-:W-:-:S04]  /*e400*/  IMAD.HI.U32 R16, R9, R20, RZ ;  /* 0x0000001409107227 */ /* 0x000fc800078e00ff */
[----:B------:R-:W-:Y:S01]  /*e410*/  IMAD R6, R5, R18, R17 ;  /* 0x0000001205067224 */ /* 0x000fe200078e0211 */
[----:B------:R-:W-:Y:S01]  /*e420*/  IABS R17, R15 ;  /* 0x0000000f00117213 */ /* 0x000fe20000000000 */
[----:B------:R-:W-:Y:S01]  /*e430*/  @!P5 IMAD.IADD R13, R13, 0x1, -R5 ;  /* 0x000000010d0dd824 */ /* 0x000fe200078e0a05 */
[----:B------:R-:W-:Y:S01]  /*e440*/  ISETP.GE.AND P5, PT, R11, RZ, PT ;  /* 0x000000ff0b00720c */ /* 0x000fe20003fa6270 */
[----:B------:R-:W-:Y:S02]  /*e450*/  IMAD.MOV R16, RZ, RZ, -R16 ;  /* 0x000000ffff107224 */ /* 0x000fe400078e0a10 */
[----:B------:R-:W-:Y:S02]  /*e460*/  VIADD R11, R0, 0x121 ;  /* 0x00000121000b7836 */ /* 0x000fe40000000000 */
[----:B------:R-:W-:Y:S01]  /*e470*/  @!P6 IMAD.MOV R3, RZ, RZ, -R3 ;  /* 0x000000ffff03e224 */ /* 0x000fe200078e0a03 */
[C---:B------:R-:W-:Y:S01]  /*e480*/  ISETP.GT.U32.AND P6, PT, R5.reuse, R6, PT ;  /* 0x000000060500720c */ /* 0x040fe20003fc4070 */
[----:B------:R-:W-:Y:S01]  /*e490*/  @!P2 IMAD.MOV R12, RZ, RZ, -R12 ;  /* 0x000000ffff0ca224 */ /* 0x000fe200078e0a0c */
[C---:B------:R-:W-:Y:S01]  /*e4a0*/  ISETP.GT.U32.AND P2, PT, R5.reuse, R10, PT ;  /* 0x0000000a0500720c */ /* 0x040fe20003f44070 */
[C---:B------:R-:W-:Y:S01]  /*e4b0*/  IMAD R20, R5.reuse, R16, R20 ;  /* 0x0000001005147224 */ /* 0x040fe200078e0214 */
[----:B------:R-:W-:Y:S01]  /*e4c0*/  IABS R16, R11 ;  /* 0x0000000b00107213 */ /* 0x000fe20000000000 */
[----:B------:R-:W-:Y:S01]  /*e4d0*/  IMAD.MOV.U32 R14, RZ, RZ, R13 ;  /* 0x000000ffff0e7224 */ /* 0x000fe200078e000d */
[----:B------:R1:W-:Y:S01]  /*e4e0*/  STL [R1+0x580], R3 ;  /* 0x0005800301007387 */ /* 0x0003e20000100800 */
[----:B------:R-:W-:Y:S01]  /*e4f0*/  @!P1 IADD3 R4, PT, PT, R4, -R5, RZ ;  /* 0x8000000504049210 */ /* 0x000fe20007ffe0ff */
[----:B------:R-:W-:Y:S01]  /*e500*/  VIADD R33, R0, 0x18f ;  /* 0x0000018f00217836 */ /* 0x000fe20000000000 */
[----:B------:R-:W-:Y:S01]  /*e510*/  ISETP.GE.AND P1, PT, R8, RZ, PT ;  /* 0x000000ff0800720c */ /* 0x000fe20003f26270 */
[----:B------:R2:W-:Y:S01]  /*e520*/  STL [R1+0x57c], R12 ;  /* 0x00057c0c01007387 */ /* 0x0005e20000100800 */
[----:B------:R-:W-:Y:S01]  /*e530*/  @!P4 IMAD.MOV R14, RZ, RZ, -R14 ;  /* 0x000000ffff0ec224 */ /* 0x000fe200078e0a0e */
[----:B------:R-:W-:Y:S01]  /*e540*/  ISETP.GT.U32.AND P4, PT, R5, R20, PT ;  /* 0x000000140500720c */ /* 0x000fe20003f84070 */
[----:B------:R-:W-:-:S03]  /*e550*/  IMAD.HI.U32 R13, R9, R16, RZ ;  /* 0x00000010090d7227 */ /* 0x000fc600078e00ff */
[----:B------:R-:W-:Y:S01]  /*e560*/  STL [R1+0x574], R14 ;  /* 0x0005740e01007387 */ /* 0x000fe20000100800 */
[----:B-1----:R-:W-:-:S04]  /*e570*/  IMAD.HI.U32 R3, R9, R17, RZ ;  /* 0x0000001109037227 */ /* 0x002fc800078e00ff */
[----:B--2---:R-:W-:Y:S02]  /*e580*/  IMAD.MOV.U32 R12, RZ, RZ, R19 ;  /* 0x000000ffff0c7224 */ /* 0x004fe400078e0013 */
[----:B------:R-:W-:Y:S02]  /*e590*/  IMAD.MOV R3, RZ, RZ, -R3 ;  /* 0x000000ffff037224 */ /* 0x000fe400078e0a03 */
[----:B------:R-:W-:Y:S01]  /*e5a0*/  @!P3 IMAD.MOV R12, RZ, RZ, -R12 ;  /* 0x000000ffff0cb224 */ /* 0x000fe200078e0a0c */
[----:B------:R-:W-:Y:S01]  /*e5b0*/  ISETP.GE.AND P3, PT, R7, RZ, PT ;  /* 0x000000ff0700720c */ /* 0x000fe20003f66270 */
[----:B------:R-:W-:Y:S02]  /*e5c0*/  IMAD.MOV R13, RZ, RZ, -R13 ;  /* 0x000000ffff0d7224 */ /* 0x000fe400078e0a0d */
[--C-:B------:R-:W-:Y:S01]  /*e5d0*/  @!P2 IMAD.IADD R10, R10, 0x1, -R5.reuse ;  /* 0x000000010a0aa824 */ /* 0x100fe200078e0a05 */
[----:B------:R1:W-:Y:S01]  /*e5e0*/  STL [R1+0x578], R12 ;  /* 0x0005780c01007387 */ /* 0x0003e20000100800 */
[----:B------:R-:W-:Y:S01]  /*e5f0*/  @!P6 IMAD.IADD R6, R6, 0x1, -R5 ;  /* 0x000000010606e824 */ /* 0x000fe200078e0a05 */
[----:B------:R-:W-:Y:S01]  /*e600*/  ISETP.GE.AND P2, PT, R15, RZ, PT ;  /* 0x000000ff0f00720c */ /* 0x000fe20003f46270 */
[----:B------:R-:W-:-:S02]  /*e610*/  IMAD R7, R5, R3, R17 ;  /* 0x0000000305077224 */ /* 0x000fc400078e0211 */
[----:B------:R-:W-:Y:S01]  /*e620*/  IMAD.MOV.U32 R18, RZ, RZ, R4 ;  /* 0x000000ffff127224 */ /* 0x000fe200078e0004 */
[C---:B------:R-:W-:Y:S01]  /*e630*/  ISETP.GT.U32.AND P6, PT, R5.reuse, R6, PT ;  /* 0x000000060500720c */ /* 0x040fe20003fc4070 */
[C---:B------:R-:W-:Y:S02]  /*e640*/  IMAD R8, R5.reuse, R13, R16 ;  /* 0x0000000d05087224 */ /* 0x040fe400078e0210 */
[----:B------:R-:W-:Y:S01]  /*e650*/  @!P5 IMAD.MOV R18, RZ, RZ, -R18 ;  /* 0x000000ffff12d224 */ /* 0x000fe200078e0a12 */
[C---:B------:R-:W-:Y:S01]  /*e660*/  ISETP.GT.U32.AND P5, PT, R5.reuse, R7, PT ;  /* 0x000000070500720c */ /* 0x040fe20003fa4070 */
[----:B-1----:R-:W-:Y:S02]  /*e670*/  IMAD.MOV.U32 R12, RZ, RZ, R10 ;  /* 0x000000ffff0c7224 */ /* 0x002fe400078e000a */
[--C-:B------:R-:W-:Y:S01]  /*e680*/  @!P4 IMAD.IADD R20, R20, 0x1, -R5.reuse ;  /* 0x000000011414c824 */ /* 0x100fe200078e0a05 */
[----:B------:R-:W-:Y:S01]  /*e690*/  STL [R1+0x56c], R18 ;  /* 0x00056c1201007387 */ /* 0x000fe20000100800 */
[----:B------:R-:W-:Y:S01]  /*e6a0*/  @!P0 IMAD.MOV R12, RZ, RZ, -R12 ;  /* 0x000000ffff0c8224 */ /* 0x000fe200078e0a0c */
[C---:B------:R-:W-:Y:S01]  /*e6b0*/  ISETP.GT.U32.AND P0, PT, R5.reuse, R8, PT ;  /* 0x000000080500720c */ /* 0x040fe20003f04070 */
[C---:B------:R-:W-:Y:S01]  /*e6c0*/  VIADD R14, R0.reuse, 0x122 ;  /* 0x00000122000e7836 */ /* 0x040fe20000000000 */
[----:B------:R-:W-:Y:S01]  /*e6d0*/  ISETP.GT.U32.AND P4, PT, R5, R20, PT ;  /* 0x000000140500720c */ /* 0x000fe20003f84070 */
[----:B------:R-:W-:Y:S01]  /*e6e0*/  VIADD R3, R0, 0x123 ;  /* 0x0000012300037836 */ /* 0x000fe20000000000 */
[----:B------:R1:W-:Y:S01]  /*e6f0*/  STL [R1+0x570], R12 ;  /* 0x0005700c01007387 */ /* 0x0003e20000100800 */
[--C-:B------:R-:W-:Y:S01]  /*e700*/  @!P6 IMAD.IADD R6, R6, 0x1, -R5.reuse ;  /* 0x000000010606e824 */ /* 0x100fe200078e0a05 */
[----:B------:R-:W-:Y:S01]  /*e710*/  IABS R4, R14 ;  /* 0x0000000e00047213 */ /* 0x000fe20000000000 */
[--C-:B------:R-:W-:Y:S01]  /*e720*/  @!P5 IMAD.IADD R7, R7, 0x1, -R5.reuse ;  /* 0x000000010707d824 */ /* 0x100fe200078e0a05 */
[----:B------:R-:W-:Y:S01]  /*e730*/  IABS R13, R3 ;  /* 0x00000003000d7213 */ /* 0x000fe20000000000 */
[----:B------:R-:W-:Y:S01]  /*e740*/  VIADD R27, R0, 0x191 ;  /* 0x00000191001b7836 */ /* 0x000fe20000000000 */
[----:B------:R-:W-:Y:S01]  /*e750*/  ISETP.GE.AND P6, PT, R11, RZ, PT ;  /* 0x000000ff0b00720c */ /* 0x000fe20003fc6270 */
[----:B------:R-:W-:Y:S01]  /*e760*/  IMAD.MOV.U32 R10, RZ, RZ, R4 ;  /* 0x000000ffff0a7224 */ /* 0x000fe200078e0004 */
[----:B------:R-:W-:Y:S01]  /*e770*/  ISETP.GT.U32.AND P5, PT, R5, R7, PT ;  /* 0x000000070500720c */ /* 0x000fe20003fa4070 */
[----:B------:R-:W-:Y:S01]  /*e780*/  @!P0 IMAD.IADD R8, R8, 0x1, -R5 ;  /* 0x0000000108088824 */ /* 0x000fe200078e0a05 */
[----:B------:R-:W-:Y:S01]  /*e790*/  ISETP.GE.AND P0, PT, R3, RZ, PT ;  /* 0x000000ff0300720c */ /* 0x000fe20003f06270 */
[----:B-1----:R-:W-:-:S02]  /*e7a0*/  IMAD.MOV.U32 R12, RZ, RZ, R6 ;  /* 0x000000ffff0c7224 */ /* 0x002fc400078e0006 */
[----:B------:R-:W-:-:S04]  /*e7b0*/  IMAD.HI.U32 R16, R9, R10, RZ ;  /* 0x0000000a09107227 */ /* 0x000fc800078e00ff */
[----:B------:R-:W-:Y:S01]  /*e7c0*/  @!P4 IMAD.IADD R20, R20, 0x1, -R5 ;  /* 0x000000011414c824 */ /* 0x000fe200078e0a05 */
[----:B------:R-:W-:Y:S01]  /*e7d0*/  ISETP.GE.AND P4, PT, R14, RZ, PT ;  /* 0x000000ff0e00720c */ /* 0x000fe20003f86270 */
[----:B------:R-:W-:Y:S01]  /*e7e0*/  @!P3 IMAD.MOV R12, RZ, RZ, -R12 ;  /* 0x000000ffff0cb224 */ /* 0x000fe200078e0a0c */
[----:B------:R-:W-:Y:S01]  /*e7f0*/  ISETP.GT.U32.AND P3, PT, R5, R8, PT ;  /* 0x000000080500720c */ /* 0x000fe20003f64070 */
[----:B------:R-:W-:-:S03]  /*e800*/  IMAD.HI.U32 R15, R9, R13, RZ ;  /* 0x0000000d090f7227 */ /* 0x000fc600078e00ff */
[----:B------:R1:W-:Y:S01]  /*e810*/  STL [R1+0x564], R12 ;  /* 0x0005640c01007387 */ /* 0x0003e20000100800 */
[----:B------:R-:W-:Y:S02]  /*e820*/  IMAD.MOV R14, RZ, RZ, -R16 ;  /* 0x000000ffff0e7224 */ /* 0x000fe400078e0a10 */
[----:B------:R-:W-:Y:S02]  /*e830*/  IMAD.MOV R6, RZ, RZ, -R15 ;  /* 0x000000ffff067224 */ /* 0x000fe400078e0a0f */
[C---:B------:R-:W-:Y:S02]  /*e840*/  IMAD R10, R5.reuse, R14, R10 ;  /* 0x0000000e050a7224 */ /* 0x040fe400078e020a */
[----:B------:R-:W-:Y:S02]  /*e850*/  IMAD R6, R5, R6, R13 ;  /* 0x0000000605067224 */ /* 0x000fe400078e020d */
[--C-:B------:R-:W-:Y:S01]  /*e860*/  @!P5 IMAD.IADD R7, R7, 0x1, -R5.reuse ;  /* 0x000000010707d824 */ /* 0x100fe200078e0a05 */
[C---:B------:R-:W-:Y:S01]  /*e870*/  ISETP.GT.U32.AND P5, PT, R5.reuse, R10, PT ;  /* 0x0000000a0500720c */ /* 0x040fe20003fa4070 */
[----:B------:R-:W-:Y:S01]  /*e880*/  @!P3 IMAD.IADD R8, R8, 0x1, -R5 ;  /* 0x000000010808b824 */ /* 0x000fe200078e0a05 */
[----:B------:R-:W-:Y:S01]  /*e890*/  ISETP.GT.U32.AND P3, PT, R5, R6, PT ;  /* 0x000000060500720c */ /* 0x000fe20003f64070 */
[----:B------:R-:W-:-:S02]  /*e8a0*/  VIADD R4, R0, 0x124 ;  /* 0x0000012400047836 */ /* 0x000fc40000000000 */
[C---:B------:R-:W-:Y:S02]  /*e8b0*/  VIADD R14, R0.reuse, 0x125 ;  /* 0x00000125000e7836 */ /* 0x040fe40000000000 */
[----:B-1----:R-:W-:Y:S01]  /*e8c0*/  IMAD.MOV.U32 R12, RZ, RZ, R20 ;  /* 0x000000ffff0c7224 */ /* 0x002fe200078e0014 */
[----:B------:R-:W-:Y:S01]  /*e8d0*/  IABS R11, R4 ;  /* 0x00000004000b7213 */ /* 0x000fe20000000000 */
[----:B------:R-:W-:Y:S01]  /*e8e0*/  VIADD R15, R0, 0x126 ;  /* 0x00000126000f7836 */ /* 0x000fe20000000000 */
[----:B------:R-:W-:Y:S01]  /*e8f0*/  IABS R18, R14 ;  /* 0x0000000e00127213 */ /* 0x000fe20000000000 */
[----:B------:R-:W-:Y:S01]  /*e900*/  @!P1 IMAD.MOV R12, RZ, RZ, -R12 ;  /* 0x000000ffff0c9224 */ /* 0x000fe200078e0a0c */
[----:B------:R-:W-:Y:S01]  /*e910*/  ISETP.GE.AND P1, PT, R4, RZ, PT ;  /* 0x000000ff0400720c */ /* 0x000fe20003f26270 */
[--C-:B------:R-:W-:Y:S01]  /*e920*/  @!P5 IMAD.IADD R10, R10, 0x1, -R5.reuse ;  /* 0x000000010a0ad824 */ /* 0x100fe200078e0a05 */
[----:B------:R-:W-:Y:S01]  /*e930*/  IABS R17, R15 ;  /* 0x0000000f00117213 */ /* 0x000fe20000000000 */
[----:B------:R-:W-:Y:S01]  /*e940*/  IMAD.HI.U32 R13, R9, R11, RZ ;  /* 0x0000000b090d7227 */ /* 0x000fe200078e00ff */
[----:B------:R1:W-:Y:S03]  /*e950*/  STL [R1+0x568], R12 ;  /* 0x0005680c01007387 */ /* 0x0003e60000100800 */
[----:B------:R-:W-:Y:S01]  /*e960*/  @!P3 IMAD.IADD R6, R6, 0x1, -R5 ;  /* 0x000000010606b824 */ /* 0x000fe200078e0a05 */
[----:B------:R-:W-:Y:S01]  /*e970*/  ISETP.GT.U32.AND P3, PT, R5, R10, PT ;  /* 0x0000000a0500720c */ /* 0x000fe20003f64070 */
[----:B------:R-:W-:-:S02]  /*e980*/  IMAD.MOV R13, RZ, RZ, -R13 ;  /* 0x000000ffff0d7224 */ /* 0x000fc400078e0a0d */
[----:B------:R-:W-:-:S04]  /*e990*/  IMAD.HI.U32 R21, R9, R18, RZ ;  /* 0x0000001209157227 */ /* 0x000fc800078e00ff */
[----:B------:R-:W-:Y:S02]  /*e9a0*/  IMAD R11, R5, R13, R11 ;  /* 0x0000000d050b7224 */ /* 0x000fe400078e020b */
[----:B-1----:R-:W-:Y:S02]  /*e9b0*/  IMAD.MOV.U32 R12, RZ, RZ, R7 ;  /* 0x000000ffff0c7224 */ /* 0x002fe400078e0007 */
[----:B------:R-:W-:Y:S01]  /*e9c0*/  IMAD.HI.U32 R19, R9, R17, RZ ;  /* 0x0000001109137227 */ /* 0x000fe200078e00ff */
[----:B------:R-:W-:-:S03]  /*e9d0*/  ISETP.GT.U32.AND P5, PT, R5, R11, PT ;  /* 0x0000000b0500720c */ /* 0x000fc60003fa4070 */
[----:B------:R-:W-:Y:S02]  /*e9e0*/  IMAD.MOV R21, RZ, RZ, -R21 ;  /* 0x000000ffff157224 */ /* 0x000fe400078e0a15 */
[----:B------:R-:W-:Y:S02]  /*e9f0*/  VIADD R3, R0, 0x127 ;  /* 0x0000012700037836 */ /* 0x000fe40000000000 */
[----:B------:R-:W-:Y:S01]  /*ea00*/  @!P2 IMAD.MOV R12, RZ, RZ, -R12 ;  /* 0x000000ffff0ca224 */ /* 0x000fe200078e0a0c */
[C---:B------:R-:W-:Y:S01]  /*ea10*/  ISETP.GT.U32.AND P2, PT, R5.reuse, R6, PT ;  /* 0x000000060500720c */ /* 0x040fe20003f44070 */
[----:B------:R-:W-:Y:S01]  /*ea20*/  IMAD.MOV R19, RZ, RZ, -R19 ;  /* 0x000000ffff137224 */ /* 0x000fe200078e0a13 */
[----:B------:R-:W-:Y:S01]  /*ea30*/  IABS R16, R3 ;  /* 0x0000000300107213 */ /* 0x000fe20000000000 */
[----:B------:R-:W-:Y:S01]  /*ea40*/  IMAD R4, R5, R21, R18 ;  /* 0x0000001505047224 */ /* 0x000fe200078e0212 */
[----:B------:R1:W-:Y:S01]  /*ea50*/  STL [R1+0x560], R12 ;  /* 0x0005600c01007387 */ /* 0x0003e20000100800 */
[----:B------:R-:W-:-:S02]  /*ea60*/  @!P3 IMAD.IADD R10, R10, 0x1, -R5 ;  /* 0x000000010a0ab824 */ /* 0x000fc400078e0a05 */
[C---:B------:R-:W-:Y:S01]  /*ea70*/  IMAD R17, R5.reuse, R19, R17 ;  /* 0x0000001305117224 */ /* 0x040fe200078e0211 */
[----:B------:R-:W-:Y:S01]  /*ea80*/  ISETP.GT.U32.AND P3, PT, R5, R4, PT ;  /* 0x000000040500720c */ /* 0x000fe20003f64070 */
[----:B------:R-:W-:-:S04]  /*ea90*/  IMAD.HI.U32 R7, R9, R16, RZ ;  /* 0x0000001009077227 */ /* 0x000fc800078e00ff */
[----:B------:R-:W-:Y:S02]  /*eaa0*/  @!P5 IMAD.IADD R11, R11, 0x1, -R5 ;  /* 0x000000010b0bd824 */ /* 0x000fe400078e0a05 */
[----:B-1----:R-:W-:Y:S02]  /*eab0*/  IMAD.MOV.U32 R12, RZ, RZ, R10 ;  /* 0x000000ffff0c7224 */ /* 0x002fe400078e000a */
[----:B------:R-:W-:Y:S01]  /*eac0*/  IMAD.MOV R7, RZ, RZ, -R7 ;  /* 0x000000ffff077224 */ /* 0x000fe200078e0a07 */
[C---:B------:R-:W-:Y:S01]  /*ead0*/  ISETP.GT.U32.AND P5, PT, R5.reuse, R11, PT ;  /* 0x0000000b0500720c */ /* 0x040fe20003fa4070 */
[----:B------:R-:W-:Y:S01]  /*eae0*/  @!P4 IMAD.MOV R12, RZ, RZ, -R12 ;  /* 0x000000ffff0cc224 */ /* 0x000fe200078e0a0c */
[----:B------:R-:W-:Y:S01]  /*eaf0*/  ISETP.GT.U32.AND P4, PT, R5, R17, PT ;  /* 0x000000110500720c */ /* 0x000fe20003f84070 */
[----:B------:R-:W-:Y:S02]  /*eb00*/  VIADD R13, R0, 0x128 ;  /* 0x00000128000d7836 */ /* 0x000fe40000000000 */
[----:B------:R-:W-:Y:S01]  /*eb10*/  @!P2 IMAD.IADD R6, R6, 0x1, -R5 ;  /* 0x000000010606a824 */ /* 0x000fe200078e0a05 */
[----:B------:R-:W-:Y:S01]  /*eb20*/  ISETP.GE.AND P2, PT, R15, RZ, PT ;  /* 0x000000ff0f00720c */ /* 0x000fe20003f46270 */
[----:B------:R-:W-:Y:S01]  /*eb30*/  IMAD R15, R5, R7, R16 ;  /* 0x00000007050f7224 */ /* 0x000fe200078e0210 */
[----:B------:R-:W-:Y:S01]  /*eb40*/  IABS R18, R13 ;  /* 0x0000000d00127213 */ /* 0x000fe20000000000 */
[----:B------:R-:W-:-:S02]  /*eb50*/  IMAD.MOV.U32 R19, RZ, RZ, R8 ;  /* 0x000000ffff137224 */ /* 0x000fc400078e0008 */
[----:B------:R-:W-:Y:S01]  /*eb60*/  @!P3 IMAD.IADD R4, R4, 0x1, -R5 ;  /* 0x000000010404b824 */ /* 0x000fe200078e0a05 */
[----:B------:R-:W-:Y:S01]  /*eb70*/  ISETP.GT.U32.AND P3, PT, R5, R15, PT ;  /* 0x0000000f0500720c */ /* 0x000fe20003f64070 */
[----:B------:R-:W-:Y:S01]  /*eb80*/  @!P6 IMAD.MOV R19, RZ, RZ, -R19 ;  /* 0x000000ffff13e224 */ /* 0x000fe200078e0a13 */
[----:B------:R-:W-:Y:S01]  /*eb90*/  ISETP.GE.AND P6, PT, R14, RZ, PT ;  /* 0x000000ff0e00720c */ /* 0x000fe20003fc6270 */
[--C-:B------:R-:W-:Y:S01]  /*eba0*/  @!P4 IMAD.IADD R17, R17, 0x1, -R5.reuse ;  /* 0x000000011111c824 */ /* 0x100fe200078e0a05 */
[----:B------:R-:W-:Y:S01]  /*ebb0*/  ISETP.GT.U32.AND P4, PT, R5, R4, PT ;  /* 0x000000040500720c */ /* 0x000fe20003f84070 */
[----:B------:R-:W-:Y:S01]  /*ebc0*/  IMAD.HI.U32 R8, R9, R18, RZ ;  /* 0x0000001209087227 */ /* 0x000fe200078e00ff */
[----:B------:R-:W-:Y:S03]  /*ebd0*/  STL [R1+0x55c], R19 ;  /* 0x00055c1301007387 */ /* 0x000fe60000100800 */
[----:B------:R-:W-:Y:S01]  /*ebe0*/  IMAD.MOV R8, RZ, RZ, -R8 ;  /* 0x000000ffff087224 */ /* 0x000fe200078e0a08 */
[----:B------:R1:W-:Y:S01]  /*ebf0*/  STL [R1+0x558], R12 ;  /* 0x0005580c01007387 */ /* 0x0003e20000100800 */
[----:B------:R-:W-:Y:S01]  /*ec00*/  @!P5 IMAD.IADD R11, R11, 0x1, -R5 ;  /* 0x000000010b0bd824 */ /* 0x000fe200078e0a05 */
[----:B------:R-:W-:Y:S01]  /*ec10*/  ISETP.GE.AND P5, PT, R3, RZ, PT ;  /* 0x000000ff0300720c */ /* 0x000fe20003fa6270 */
[----:B------:R-:W-:-:S02]  /*ec20*/  VIADD R14, R0, 0x129 ;  /* 0x00000129000e7836 */ /* 0x000fc40000000000 */
[----:B------:R-:W-:Y:S02]  /*ec30*/  IMAD R3, R5, R8, R18 ;  /* 0x0000000805037224 */ /* 0x000fe400078e0212 */
[----:B------:R-:W-:Y:S01]  /*ec40*/  @!P3 IMAD.IADD R15, R15, 0x1, -R5 ;  /* 0x000000010f0fb824 */ /* 0x000fe200078e0a05 */
[----:B------:R-:W-:Y:S01]  /*ec50*/  IABS R18, R14 ;  /* 0x0000000e00127213 */ /* 0x000fe20000000000 */
[----:B------:R-:W-:Y:S01]  /*ec60*/  VIADD R10, R0, 0x12b ;  /* 0x0000012b000a7836 */ /* 0x000fe20000000000 */
[----:B------:R-:W-:Y:S01]  /*ec70*/  @!P4 IADD3 R4, PT, PT, R4, -R5, RZ ;  /* 0x800000050404c210 */ /* 0x000fe20007ffe0ff */
[----:B-1----:R-:W-:Y:S01]  /*ec80*/  IMAD.MOV.U32 R12, RZ, RZ, R6 ;  /* 0x000000ffff0c7224 */ /* 0x002fe200078e0006 */
[----:B------:R-:W-:Y:S01]  /*ec90*/  ISETP.GT.U32.AND P4, PT, R5, R3, PT ;  /* 0x000000030500720c */ /* 0x000fe20003f84070 */
[----:B------:R-:W-:Y:S01]  /*eca0*/  IMAD.HI.U32 R20, R9, R18, RZ ;  /* 0x0000001209147227 */ /* 0x000fe200078e00ff */
[C---:B------:R-:W-:Y:S02]  /*ecb0*/  ISETP.GT.U32.AND P3, PT, R5.reuse, R15, PT ;  /* 0x0000000f0500720c */ /* 0x040fe40003f64070 */
[----:B------:R-:W-:Y:S01]  /*ecc0*/  IABS R16, R10 ;  /* 0x0000000a00107213 */ /* 0x000fe20000000000 */
[----:B------:R-:W-:Y:S01]  /*ecd0*/  @!P0 IMAD.MOV R12, RZ, RZ, -R12 ;  /* 0x000000ffff0c8224 */ /* 0x000fe200078e0a0c */
[----:B------:R-:W-:Y:S01]  /*ece0*/  ISETP.GT.U32.AND P0, PT, R5, R17, PT ;  /* 0x000000110500720c */ /* 0x000fe20003f04070 */
[----:B------:R-:W-:-:S02]  /*ecf0*/  IMAD.MOV R20, RZ, RZ, -R20 ;  /* 0x000000ffff147224 */ /* 0x000fc400078e0a14 */
[C---:B------:R-:W-:Y:S01]  /*ed00*/  VIADD R7, R0.reuse, 0x12a ;  /* 0x0000012a00077836 */ /* 0x040fe20000000000 */
[----:B------:R1:W-:Y:S01]  /*ed10*/  STL [R1+0x554], R12 ;  /* 0x0005540c01007387 */ /* 0x0003e20000100800 */
[----:B------:R-:W-:Y:S02]  /*ed20*/  VIADD R6, R0, 0x12c ;  /* 0x0000012c00067836 */ /* 0x000fe40000000000 */
[--C-:B------:R-:W-:Y:S01]  /*ed30*/  @!P4 IMAD.IADD R3, R3, 0x1, -R5.reuse ;  /* 0x000000010303c824 */ /* 0x100fe200078e0a05 */
[----:B------:R-:W-:Y:S01]  /*ed40*/  IABS R19, R7 ;  /* 0x0000000700137213 */ /* 0x000fe20000000000 */
[----:B------:R-:W-:Y:S01]  /*ed50*/  IMAD.HI.U32 R21, R9, R16, RZ ;  /* 0x0000001009157227 */ /* 0x000fe200078e00ff */
[----:B------:R-:W-:Y:S02]  /*ed60*/  IABS R8, R6 ;  /* 0x0000000600087213 */ /* 0x000fe40000000000 */
[----:B------:R-:W-:Y:S01]  /*ed70*/  ISETP.GE.AND P4, PT, R14, RZ, PT ;  /* 0x000000ff0e00720c */ /* 0x000fe20003f86270 */
[----:B------:R-:W-:Y:S01]  /*ed80*/  @!P0 IMAD.IADD R17, R17, 0x1, -R5 ;  /* 0x0000000111118824 */ /* 0x000fe200078e0a05 */
[----:B------:R-:W-:Y:S01]  /*ed90*/  ISETP.GE.AND P0, PT, R13, RZ, PT ;  /* 0x000000ff0d00720c */ /* 0x000fe20003f06270 */
[----:B------:R-:W-:-:S02]  /*eda0*/  IMAD R13, R5, R20, R18 ;  /* 0x00000014050d7224 */ /* 0x000fc400078e0212 */
[----:B------:R-:W-:Y:S02]  /*edb0*/  @!P3 IMAD.IADD R15, R15, 0x1, -R5 ;  /* 0x000000010f0fb824 */ /* 0x000fe400078e0a05 */
[----:B------:R-:W-:Y:S01]  /*edc0*/  @!P1 IMAD.MOV R11, RZ, RZ, -R11 ;  /* 0x000000ffff0b9224 */ /* 0x000fe200078e0a0b */
[----:B------:R-:W-:Y:S01]  /*edd0*/  ISETP.GT.U32.AND P3, PT, R5, R13, PT ;  /* 0x0000000d0500720c */ /* 0x000fe20003f64070 */
[----:B------:R-:W-:Y:S01]  /*ede0*/  IMAD.HI.U32 R18, R9, R19, RZ ;  /* 0x0000001309127227 */ /* 0x000fe200078e00ff */
[----:B------:R-:W-:Y:S02]  /*edf0*/  ISETP.GT.U32.AND P1, PT, R5, R3, PT ;  /* 0x000000030500720c */ /* 0x000fe40003f24070 */
[----:B------:R2:W-:Y:S01]  /*ee00*/  STL [R1+0x544], R11 ;  /* 0x0005440b01007387 */ /* 0x0005e20000100800 */
[----:B------:R-:W-:-:S04]  /*ee10*/  IMAD.HI.U32 R20, R9, R8, RZ ;  /* 0x0000000809147227 */ /* 0x000fc800078e00ff */
[----:B------:R-:W-:Y:S02]  /*ee20*/  IMAD.MOV R21, RZ, RZ, -R21 ;  /* 0x000000ffff157224 */ /* 0x000fe400078e0a15 */
[----:B------:R-:W-:Y:S02]  /*ee30*/  IMAD.MOV R18, RZ, RZ, -R18 ;  /* 0x000000ffff127224 */ /* 0x000fe400078e0a12 */
[----:B------:R-:W-:Y:S02]  /*ee40*/  IMAD.MOV R20, RZ, RZ, -R20 ;  /* 0x000000ffff147224 */ /* 0x000fe400078e0a14 */
[C---:B------:R-:W-:Y:S02]  /*ee50*/  IMAD R16, R5.reuse, R21, R16 ;  /* 0x0000001505107224 */ /* 0x040fe400078e0210 */
[C---:B------:R-:W-:Y:S02]  /*ee60*/  IMAD R18, R5.reuse, R18, R19 ;  /* 0x0000001205127224 */ /* 0x040fe400078e0213 */
[----:B------:R-:W-:-:S02]  /*ee70*/  IMAD R8, R5, R20, R8 ;  /* 0x0000001405087224 */ /* 0x000fc400078e0208 */
[----:B-1----:R-:W-:Y:S02]  /*ee80*/  IMAD.MOV.U32 R12, RZ, RZ, R4 ;  /* 0x000000ffff0c7224 */ /* 0x002fe400078e0004 */
[----:B------:R-:W-:Y:S01]  /*ee90*/  @!P2 IMAD.MOV R17, RZ, RZ, -R17 ;  /* 0x000000ffff11a224 */ /* 0x000fe200078e0a11 */
[----:B------:R-:W-:Y:S01]  /*eea0*/  ISETP.GT.U32.AND P2, PT, R5, R16, PT ;  /* 0x000000100500720c */ /* 0x000fe20003f44070 */
[C---:B------:R-:W-:Y:S02]  /*eeb0*/  VIADD R14, R0.reuse, 0x12d ;  /* 0x0000012d000e7836 */ /* 0x040fe40000000000 */
[--C-:B------:R-:W-:Y:S02]  /*eec0*/  @!P3 IMAD.IADD R13, R13, 0x1, -R5.reuse ;  /* 0x000000010d0db824 */ /* 0x100fe400078e0a05 */
[----:B------:R-:W-:Y:S01]  /*eed0*/  @!P6 IMAD.MOV R12, RZ, RZ, -R12 ;  /* 0x000000ffff0ce224 */ /* 0x000fe200078e0a0c */
[----:B------:R-:W-:Y:S01]  /*eee0*/  ISETP.GT.U32.AND P6, PT, R5, R18, PT ;  /* 0x000000120500720c */ /* 0x000fe20003fc4070 */
[--C-:B------:R-:W-:Y:S01]  /*eef0*/  @!P1 IMAD.IADD R3, R3, 0x1, -R5.reuse ;  /* 0x0000000103039824 */ /* 0x100fe200078e0a05 */
[C---:B------:R-:W-:Y:S01]  /*ef00*/  ISETP.GT.U32.AND P1, PT, R5.reuse, R8, PT ;  /* 0x000000080500720c */ /* 0x040fe20003f24070 */
[----:B------:R-:W-:Y:S01]  /*ef10*/  VIADD R19, R0, 0x12e ;  /* 0x0000012e00137836 */ /* 0x000fe20000000000 */
[----:B------:R-:W-:Y:S01]  /*ef20*/  IABS R20, R14 ;  /* 0x0000000e00147213 */ /* 0x000fe20000000000 */
[----:B------:R1:W-:Y:S01]  /*ef30*/  STL [R1+0x54c], R12 ;  /* 0x00054c0c01007387 */ /* 0x0003e20000100800 */
[----:B------:R-:W-:Y:S01]  /*ef40*/  ISETP.GT.U32.AND P3, PT, R5, R13, PT ;  /* 0x0000000d0500720c */ /* 0x000fe20003f64070 */
[----:B------:R-:W-:Y:S01]  /*ef50*/  @!P2 IMAD.IADD R16, R16, 0x1, -R5 ;  /* 0x000000011010a824 */ /* 0x000fe200078e0a05 */
[----:B--2---:R-:W-:Y:S01]  /*ef60*/  IABS R11, R19 ;  /* 0x00000013000b7213 */ /* 0x004fe20000000000 */
[----:B------:R-:W-:Y:S01]  /*ef70*/  IMAD.MOV.U32 R4, RZ, RZ, R20 ;  /* 0x000000ffff047224 */ /* 0x000fe200078e0014 */
[----:B------:R-:W-:Y:S01]  /*ef80*/  STL [R1+0x540], R17 ;  /* 0x0005401101007387 */ /* 0x000fe20000100800 */
[----:B------:R-:W-:-:S02]  /*ef90*/  VIADD R25, R0, 0x196 ;  /* 0x0000019600197836 */ /* 0x000fc40000000000 */
[----:B------:R-:W-:Y:S01]  /*efa0*/  @!P6 IMAD.IADD R18, R18, 0x1, -R5 ;  /* 0x000000011212e824 */ /* 0x000fe200078e0a05 */
[----:B------:R-:W-:Y:S01]  /*efb0*/  ISETP.GE.AND P6, PT, R6, RZ, PT ;  /* 0x000000ff0600720c */ /* 0x000fe20003fc6270 */
[----:B-1----:R-:W-:Y:S02]  /*efc0*/  IMAD.MOV.U32 R12, RZ, RZ, R15 ;  /* 0x000000ffff0c7224 */ /* 0x002fe400078e000f */
[----:B------:R-:W-:Y:S01]  /*efd0*/  IMAD.HI.U32 R15, R9, R4, RZ ;  /* 0x00000004090f7227 */ /* 0x000fe200078e00ff */
[----:B------:R-:W-:-:S03]  /*efe0*/  ISETP.GT.U32.AND P2, PT, R5, R18, PT ;  /* 0x000000120500720c */ /* 0x000fc60003f44070 */
[----:B------:R-:W-:Y:S01]  /*eff0*/  @!P5 IMAD.MOV R12, RZ, RZ, -R12 ;  /* 0x000000ffff0cd224 */ /* 0x000fe200078e0a0c */
[----:B------:R-:W-:Y:S01]  /*f000*/  ISETP.GE.AND P5, PT, R7, RZ, PT ;  /* 0x000000ff0700720c */ /* 0x000fe20003fa6270 */
[----:B------:R-:W-:Y:S02]  /*f010*/  IMAD.MOV.U32 R7, RZ, RZ, R11 ;  /* 0x000000ffff077224 */ /* 0x000fe400078e000b */
[----:B------:R-:W-:Y:S01]  /*f020*/  @!P1 IMAD.IADD R8, R8, 0x1, -R5 ;  /* 0x0000000108089824 */ /* 0x000fe200078e0a05 */
[----:B------:R-:W-:Y:S01]  /*f030*/  ISETP.GT.U32.AND P1, PT, R5, R16, PT ;  /* 0x000000100500720c */ /* 0x000fe20003f24070 */
[----:B------:R-:W-:Y:S01]  /*f040*/  IMAD.MOV R15, RZ, RZ, -R15 ;  /* 0x000000ffff0f7224 */ /* 0x000fe200078e0a0f */
[----:B------:R1:W-:Y:S01]  /*f050*/  STL [R1+0x548], R12 ;  /* 0x0005480c01007387 */ /* 0x0003e20000100800 */
[----:B------:R-:W-:Y:S01]  /*f060*/  @!P3 IMAD.IADD R13, R13, 0x1, -R5 ;  /* 0x000000010d0db824 */ /* 0x000fe200078e0a05 */
[----:B------:R-:W-:Y:S01]  /*f070*/  ISETP.GE.AND P3, PT, R10, RZ, PT ;  /* 0x000000ff0a00720c */ /* 0x000fe20003f66270 */
[----:B------:R-:W-:-:S04]  /*f080*/  IMAD.HI.U32 R6, R9, R7, RZ ;  /* 0x0000000709067227 */ /* 0x000fc800078e00ff */
[C---:B------:R-:W-:Y:S02]  /*f090*/  IMAD R4, R5.reuse, R15, R4 ;  /* 0x0000000f05047224 */ /* 0x040fe400078e0204 */
[----:B------:R-:W-:Y:S02]  /*f0a0*/  IMAD.MOV R6, RZ, RZ, -R6 ;  /* 0x000000ffff067224 */ /* 0x000fe400078e0a06 */
[----:B------:R-:W-:Y:S02]  /*f0b0*/  IMAD.MOV.U32 R11, RZ, RZ, R13 ;  /* 0x000000ffff0b7224 */ /* 0x000fe400078e000d */
[----:B-1----:R-:W-:Y:S02]  /*f0c0*/  IMAD.MOV.U32 R12, RZ, RZ, R3 ;  /* 0x000000ffff0c7224 */ /* 0x002fe400078e0003 */
[C---:B------:R-:W-:Y:S02]  /*f0d0*/  IMAD R3, R5.reuse, R6, R7 ;  /* 0x0000000605037224 */ /* 0x040fe400078e0207 */
[----:B------:R-:W-:Y:S01]  /*f0e0*/  @!P4 IMAD.MOV R11, RZ, RZ, -R11 ;  /* 0x000000ffff0bc224 */ /* 0x000fe200078e0a0b */
[----:B------:R-:W-:Y:S01]  /*f0f0*/  ISETP.GT.U32.AND P4, PT, R5, R4, PT ;  /* 0x000000040500720c */ /* 0x000fe20003f84070 */
[----:B------:R-:W-:-:S02]  /*f100*/  VIADD R15, R0, 0x12f ;  /* 0x0000012f000f7836 */ /* 0x000fc40000000000 */
[--C-:B------:R-:W-:Y:S01]  /*f110*/  @!P1 IMAD.IADD R16, R16, 0x1, -R5.reuse ;  /* 0x0000000110109824 */ /* 0x100fe200078e0a05 */
[C---:B------:R-:W-:Y:S01]  /*f120*/  ISETP.GT.U32.AND P1, PT, R5.reuse, R3, PT ;  /* 0x000000030500720c */ /* 0x040fe20003f24070 */
[----:B------:R-:W-:Y:S01]  /*f130*/  @!P0 IMAD.MOV R12, RZ, RZ, -R12 ;  /* 0x000000ffff0c8224 */ /* 0x000fe200078e0a0c */
[----:B------:R-:W-:Y:S01]  /*f140*/  ISETP.GT.U32.AND P0, PT, R5, R8, PT ;  /* 0x000000080500720c */ /* 0x000fe20003f04070 */
[----:B------:R-:W-:Y:S01]  /*f150*/  @!P2 IMAD.IADD R18, R18, 0x1, -R5 ;  /* 0x000000011212a824 */ /* 0x000fe200078e0a05 */
[----:B------:R-:W-:Y:S01]  /*f160*/  IABS R10, R15 ;  /* 0x0000000f000a7213 */ /* 0x000fe20000000000 */
[----:B------:R-:W-:Y:S01]  /*f170*/  VIADD R7, R0, 0x130 ;  /* 0x0000013000077836 */ /* 0x000fe20000000000 */
[----:B------:R1:W-:Y:S01]  /*f180*/  STL [R1+0x518], R12 ;  /* 0x0005180c01007387 */ /* 0x0003e20000100800 */
[----:B------:R-:W-:Y:S01]  /*f190*/  ISETP.GE.AND P2, PT, R14, RZ, PT ;  /* 0x000000ff0e00720c */ /* 0x000fe20003f46270 */
[----:B------:R-:W-:Y:S02]  /*f1a0*/  VIADD R26, R0, 0x197 ;  /* 0x00000197001a7836 */ /* 0x000fe40000000000 */
[----:B------:R-:W-:Y:S01]  /*f1b0*/  IMAD.HI.U32 R17, R9, R10, RZ ;  /* 0x0000000a09117227 */ /* 0x000fe200078e00ff */
[----:B------:R2:W-:Y:S01]  /*f1c0*/  STL [R1+0x53c], R11 ;  /* 0x00053c0b01007387 */ /* 0x0005e20000100800 */
[----:B------:R-:W-:-:S02]  /*f1d0*/  IABS R6, R7 ;  /* 0x0000000700067213 */ /* 0x000fc40000000000 */
[----:B------:R-:W-:Y:S01]  /*f1e0*/  @!P4 IMAD.IADD R4, R4, 0x1, -R5 ;  /* 0x000000010404c824 */ /* 0x000fe200078e0a05 */
[----:B------:R-:W-:Y:S01]  /*f1f0*/  ISETP.GE.AND P4, PT, R15, RZ, PT ;  /* 0x000000ff0f00720c */ /* 0x000fe20003f86270 */
[----:B-1----:R-:W-:Y:S02]  /*f200*/  IMAD.MOV.U32 R12, RZ, RZ, R18 ;  /* 0x000000ffff0c7224 */ /* 0x002fe400078e0012 */
[----:B------:R-:W-:Y:S02]  /*f210*/  IMAD.MOV R17, RZ, RZ, -R17 ;  /* 0x000000ffff117224 */ /* 0x000fe400078e0a11 */
[--C-:B------:R-:W-:Y:S01]  /*f220*/  @!P1 IMAD.IADD R3, R3, 0x1, -R5.reuse ;  /* 0x0000000103039824 */ /* 0x100fe200078e0a05 */
[C---:B------:R-:W-:Y:S01]  /*f230*/  ISETP.GT.U32.AND P1, PT, R5.reuse, R4, PT ;  /* 0x000000040500720c */ /* 0x040fe20003f24070 */
[----:B--2---:R-:W-:Y:S02]  /*f240*/  VIADD R11, R0, 0x131 ;  /* 0x00000131000b7836 */ /* 0x004fe40000000000 */
[----:B------:R-:W-:Y:S01]  /*f250*/  @!P5 IMAD.MOV R12, RZ, RZ, -R12 ;  /* 0x000000ffff0cd224 */ /* 0x000fe200078e0a0c */
[C---:B------:R-:W-:Y:S01]  /*f260*/  ISETP.GT.U32.AND P5, PT, R5.reuse, R3, PT ;  /* 0x000000030500720c */ /* 0x040fe20003fa4070 */
[----:B------:R-:W-:Y:S01]  /*f270*/  @!P0 IMAD.IADD R8, R8, 0x1, -R5 ;  /* 0x0000000108088824 */ /* 0x000fe200078e0a05 */
[----:B------:R-:W-:Y:S01]  /*f280*/  IABS R14, R11 ;  /* 0x0000000b000e7213 */ /* 0x000fe20000000000 */
[----:B------:R-:W-:Y:S01]  /*f290*/  IMAD R10, R5, R17, R10 ;  /* 0x00000011050a7224 */ /* 0x000fe200078e020a */
[----:B------:R1:W-:Y:S01]  /*f2a0*/  STL [R1+0x51c], R12 ;  /* 0x00051c0c01007387 */ /* 0x0003e20000100800 */
[----:B------:R-:W-:Y:S01]  /*f2b0*/  IMAD.MOV.U32 R15, RZ, RZ, R16 ;  /* 0x000000ffff0f7224 */ /* 0x000fe200078e0010 */
[----:B------:R-:W-:Y:S01]  /*f2c0*/  ISETP.GE.AND P0, PT, R19, RZ, PT ;  /* 0x000000ff1300720c */ /* 0x000fe20003f06270 */
[----:B------:R-:W-:-:S04]  /*f2d0*/  IMAD.HI.U32 R13, R9, R6, RZ ;  /* 0x00000006090d7227 */ /* 0x000fc800078e00ff */
[----:B------:R-:W-:Y:S01]  /*f2e0*/  @!P3 IMAD.MOV R15, RZ, RZ, -R15 ;  /* 0x000000ffff0fb224 */ /* 0x000fe200078e0a0f */
[----:B------:R-:W-:Y:S01]  /*f2f0*/  ISETP.GT.U32.AND P3, PT, R5, R10, PT ;  /* 0x0000000a0500720c */ /* 0x000fe20003f64070 */
[----:B------:R-:W-:Y:S02]  /*f300*/  IMAD.MOV R13, RZ, RZ, -R13 ;  /* 0x000000ffff0d7224 */ /* 0x000fe400078e0a0d */
[----:B-1----:R-:W-:Y:S01]  /*f310*/  IMAD.MOV.U32 R12, RZ, RZ, R8 ;  /* 0x000000ffff0c7224 */ /* 0x002fe200078e0008 */
[----:B------:R1:W-:Y:S01]  /*f320*/  STL [R1+0x524], R15 ;  /* 0x0005240f01007387 */ /* 0x0003e20000100800 */
[----:B------:R-:W-:-:S04]  /*f330*/  IMAD.HI.U32 R8, R9, R14, RZ ;  /* 0x0000000e09087227 */ /* 0x000fc800078e00ff */
[----:B------:R-:W-:Y:S01]  /*f340*/  @!P6 IMAD.MOV R12, RZ, RZ, -R12 ;  /* 0x000000ffff0ce224 */ /* 0x000fe200078e0a0c */
[----:B------:R-:W-:Y:S01]  /*f350*/  ISETP.GE.AND P6, PT, R7, RZ, PT ;  /* 0x000000ff0700720c */ /* 0x000fe20003fc6270 */
[----:B------:R-:W-:Y:S02]  /*f360*/  IMAD.MOV R7, RZ, RZ, -R8 ;  /* 0x000000ffff077224 */ /* 0x000fe400078e0a08 */
[--C-:B------:R-:W-:Y:S01]  /*f370*/  @!P1 IMAD.IADD R4, R4, 0x1, -R5.reuse ;  /* 0x0000000104049824 */ /* 0x100fe200078e0a05 */
[----:B------:R2:W-:Y:S01]  /*f380*/  STL [R1+0x520], R12 ;  /* 0x0005200c01007387 */ /* 0x0005e20000100800 */
[C---:B------:R-:W-:Y:S02]  /*f390*/  IMAD R6, R5.reuse, R13, R6 ;  /* 0x0000000d05067224 */ /* 0x040fe400078e0206 */
[C---:B------:R-:W-:Y:S02]  /*f3a0*/  IMAD R7, R5.reuse, R7, R14 ;  /* 0x0000000705077224 */ /* 0x040fe400078e020e */
[----:B-1----:R-:W-:Y:S01]  /*f3b0*/  IMAD.MOV.U32 R15, RZ, RZ, R4 ;  /* 0x000000ffff0f7224 */ /* 0x002fe200078e0004 */
[----:B------:R-:W-:Y:S01]  /*f3c0*/  ISETP.GT.U32.AND P1, PT, R5, R6, PT ;  /* 0x000000060500720c */ /* 0x000fe20003f24070 */
[----:B------:R-:W-:-:S02]  /*f3d0*/  @!P3 IMAD.IADD R10, R10, 0x1, -R5 ;  /* 0x000000010a0ab824 */ /* 0x000fc400078e0a05 */
[----:B------:R-:W-:Y:S01]  /*f3e0*/  @!P2 IMAD.MOV R15, RZ, RZ, -R15 ;  /* 0x000000ffff0fa224 */ /* 0x000fe200078e0a0f */
[----:B------:R-:W-:Y:S01]  /*f3f0*/  ISETP.GT.U32.AND P2, PT, R5, R7, PT ;  /* 0x000000070500720c */ /* 0x000fe20003f44070 */
[----:B------:R-:W-:Y:S01]  /*f400*/  @!P5 IMAD.IADD R3, R3, 0x1, -R5 ;  /* 0x000000010303d824 */ /* 0x000fe200078e0a05 */
[----:B------:R-:W-:Y:S01]  /*f410*/  ISETP.GT.U32.AND P3, PT, R5, R10, PT ;  /* 0x0000000a0500720c */ /* 0x000fe20003f64070 */
[C---:B------:R-:W-:Y:S01]  /*f420*/  VIADD R13, R0.reuse, 0x132 ;  /* 0x00000132000d7836 */ /* 0x040fe20000000000 */
[----:B------:R-:W-:Y:S01]  /*f430*/  ISETP.GE.AND P5, PT, R11, RZ, PT ;  /* 0x000000ff0b00720c */ /* 0x000fe20003fa6270 */
[----:B--2---:R-:W-:Y:S01]  /*f440*/  IMAD.MOV.U32 R12, RZ, RZ, R3 ;  /* 0x000000ffff0c7224 */ /* 0x004fe200078e0003 */
[----:B------:R1:W-:Y:S01]  /*f450*/  STL [R1+0x538], R15 ;  /* 0x0005380f01007387 */ /* 0x0003e20000100800 */
[C---:B------:R-:W-:Y:S01]  /*f460*/  VIADD R8, R0.reuse, 0x134 ;  /* 0x0000013400087836 */ /* 0x040fe20000000000 */
[----:B------:R-:W-:Y:S01]  /*f470*/  IABS R21, R13 ;  /* 0x0000000d00157213 */ /* 0x000fe20000000000 */
[----:B------:R-:W-:Y:S01]  /*f480*/  VIADD R11, R0, 0x133 ;  /* 0x00000133000b7836 */ /* 0x000fe20000000000 */
[----:B------:R-:W-:Y:S01]  /*f490*/  @!P0 IADD3 R12, PT, PT, -R12, RZ, RZ ;  /* 0x000000ff0c0c8210 */ /* 0x000fe20007ffe1ff */
[--C-:B------:R-:W-:Y:S01]  /*f4a0*/  @!P1 IMAD.IADD R6, R6, 0x1, -R5.reuse ;  /* 0x0000000106069824 */ /* 0x100fe200078e0a05 */
[----:B------:R-:W-:Y:S01]  /*f4b0*/  ISETP.GE.AND P0, PT, R13, RZ, PT ;  /* 0x000000ff0d00720c */ /* 0x000fe20003f06270 */
[----:B------:R-:W-:Y:S01]  /*f4c0*/  IMAD.HI.U32 R13, R9, R21, RZ ;  /* 0x00000015090d7227 */ /* 0x000fe200078e00ff */
[----:B------:R-:W-:Y:S01]  /*f4d0*/  IABS R14, R8 ;  /* 0x00000008000e7213 */ /* 0x000fe20000000000 */
[----:B------:R2:W-:Y:S01]  /*f4e0*/  STL [R1+0x534], R12 ;  /* 0x0005340c01007387 */ /* 0x0005e20000100800 */
[----:B------:R-:W-:Y:S01]  /*f4f0*/  IABS R22, R11 ;  /* 0x0000000b00167213 */ /* 0x000fe20000000000 */
[--C-:B------:R-:W-:Y:S01]  /*f500*/  @!P2 IMAD.IADD R7, R7, 0x1, -R5.reuse ;  /* 0x000000010707a824 */ /* 0x100fe200078e0a05 */
[----:B------:R-:W-:Y:S01]  /*f510*/  ISETP.GT.U32.AND P1, PT, R5, R6, PT ;  /* 0x000000060500720c */ /* 0x000fe20003f24070 */
[----:B------:R-:W-:Y:S01]  /*f520*/  @!P3 IMAD.IADD R10, R10, 0x1, -R5 ;  /* 0x000000010a0ab824 */ /* 0x000fe200078e0a05 */
[----:B------:R-:W-:Y:S01]  /*f530*/  ISETP.GE.AND P3, PT, R11, RZ, PT ;  /* 0x000000ff0b00720c */ /* 0x000fe20003f66270 */
[----:B------:R-:W-:Y:S01]  /*f540*/  IMAD.MOV R13, RZ, RZ, -R13 ;  /* 0x000000ffff0d7224 */ /* 0x000fe200078e0a0d */
[----:B------:R-:W-:Y:S01]  /*f550*/  ISETP.GT.U32.AND P2, PT, R5, R7, PT ;  /* 0x000000070500720c */ /* 0x000fe20003f44070 */
[----:B------:R-:W-:-:S02]  /*f560*/  IMAD.MOV.U32 R4, RZ, RZ, R14 ;  /* 0x000000ffff047224 */ /* 0x000fc400078e000e */
[----:B------:R-:W-:-:S04]  /*f570*/  IMAD.HI.U32 R14, R9, R22, RZ ;  /* 0x00000016090e7227 */ /* 0x000fc800078e00ff */
[C---:B------:R-:W-:Y:S02]  /*f580*/  IMAD R21, R5.reuse, R13, R21 ;  /* 0x0000000d05157224 */ /* 0x040fe400078e0215 */
[----:B-1----:R-:W-:Y:S02]  /*f590*/  IMAD.MOV.U32 R15, RZ, RZ, R10 ;  /* 0x000000ffff0f7224 */ /* 0x002fe400078e000a */
[----:B------:R-:W-:Y:S02]  /*f5a0*/  IMAD.MOV R11, RZ, RZ, -R14 ;  /* 0x000000ffff0b7224 */ /* 0x000fe400078e0a0e */
[----:B------:R-:W-:Y:S01]  /*f5b0*/  @!P4 IMAD.MOV R15, RZ, RZ, -R15 ;  /* 0x000000ffff0fc224 */ /* 0x000fe200078e0a0f */
[C---:B------:R-:W-:Y:S01]  /*f5c0*/  ISETP.GT.U32.AND P4, PT, R5.reuse, R21, PT ;  /* 0x000000150500720c */ /* 0x040fe20003f84070 */
[----:B------:R-:W-:Y:S02]  /*f5d0*/  IMAD R22, R5, R11, R22 ;  /* 0x0000000b05167224 */ /* 0x000fe400078e0216 */
[--C-:B------:R-:W-:Y:S01]  /*f5e0*/  @!P1 IMAD.IADD R6, R6, 0x1, -R5.reuse ;  /* 0x0000000106069824 */ /* 0x100fe200078e0a05 */
[----:B------:R-:W-:Y:S01]  /*f5f0*/  ISETP.GE.AND P1, PT, R8, RZ, PT ;  /* 0x000000ff0800720c */ /* 0x000fe20003f26270 */
[----:B------:R-:W-:Y:S01]  /*f600*/  @!P2 IMAD.IADD R7, R7, 0x1, -R5 ;  /* 0x000000010707a824 */ /* 0x000fe200078e0a05 */
[----:B------:R-:W-:Y:S01]  /*f610*/  ISETP.GT.U32.AND P2, PT, R5, R22, PT ;  /* 0x000000160500720c */ /* 0x000fe20003f44070 */
[----:B--2---:R-:W-:Y:S01]  /*f620*/  IMAD.MOV.U32 R12, RZ, RZ, R6 ;  /* 0x000000ffff0c7224 */ /* 0x004fe200078e0006 */
[----:B------:R-:W-:Y:S01]  /*f630*/  STL [R1+0x52c], R15 ;  /* 0x00052c0f01007387 */ /* 0x000fe20000100800 */
[----:B------:R-:W-:-:S04]  /*f640*/  IMAD.HI.U32 R3, R9, R4, RZ ;  /* 0x0000000409037227 */ /* 0x000fc800078e00ff */
[----:B------:R-:W-:Y:S02]  /*f650*/  @!P6 IMAD.MOV R12, RZ, RZ, -R12 ;  /* 0x000000ffff0ce224 */ /* 0x000fe400078e0a0c */
[----:B------:R-:W-:Y:S02]  /*f660*/  @!P4 IMAD.IADD R21, R21, 0x1, -R5 ;  /* 0x000000011515c824 */ /* 0x000fe400078e0a05 */
[C---:B------:R-:W-:Y:S01]  /*f670*/  VIADD R14, R0.reuse, 0x135 ;  /* 0x00000135000e7836 */ /* 0x040fe20000000000 */
[----:B------:R1:W-:Y:S01]  /*f680*/  STL [R1+0x530], R12 ;  /* 0x0005300c01007387 */ /* 0x0003e20000100800 */
[----:B------:R-:W-:Y:S01]  /*f690*/  IMAD.MOV R3, RZ, RZ, -R3 ;  /* 0x000000ffff037224 */ /* 0x000fe200078e0a03 */
[C---:B------:R-:W-:Y:S01]  /*f6a0*/  ISETP.GT.U32.AND P4, PT, R5.reuse, R21, PT ;  /* 0x000000150500720c */ /* 0x040fe20003f84070 */
[----:B------:R-:W-:Y:S01]  /*f6b0*/  VIADD R8, R0, 0x136 ;  /* 0x0000013600087836 */ /* 0x000fe20000000000 */
[----:B------:R-:W-:Y:S01]  /*f6c0*/  ISETP.GE.AND P6, PT, R14, RZ, PT ;  /* 0x000000ff0e00720c */ /* 0x000fe20003fc6270 */
[----:B------:R-:W-:Y:S01]  /*f6d0*/  IMAD R3, R5, R3, R4 ;  /* 0x0000000305037224 */ /* 0x000fe200078e0204 */
[----:B------:R-:W-:Y:S01]  /*f6e0*/  IABS R14, R14 ;  /* 0x0000000e000e7213 */ /* 0x000fe20000000000 */
[----:B------:R-:W-:Y:S01]  /*f6f0*/  @!P2 IMAD.IADD R22, R22, 0x1, -R5 ;  /* 0x000000011616a824 */ /* 0x000fe200078e0a05 */
[----:B------:R-:W-:Y:S01]  /*f700*/  IABS R4, R8 ;  /* 0x0000000800047213 */ /* 0x000fe20000000000 */
[----:B------:R-:W-:-:S02]  /*f710*/  VIADD R18, R0, 0x137 ;  /* 0x0000013700127836 */ /* 0x000fc40000000000 */
[----:B-1----:R-:W-:Y:S01]  /*f720*/  IMAD.MOV.U32 R12, RZ, RZ, R7 ;  /* 0x000000ffff0c7224 */ /* 0x002fe200078e0007 */
[----:B------:R-:W-:Y:S01]  /*f730*/  ISETP.GT.U32.AND P2, PT, R5, R22, PT ;  /* 0x000000160500720c */ /* 0x000fe20003f44070 */
[----:B------:R-:W-:Y:S01]  /*f740*/  IMAD.HI.U32 R15, R9, R14, RZ ;  /* 0x0000000e090f7227 */ /* 0x000fe200078e00ff */
[----:B------:R-:W-:-:S03]  /*f750*/  IABS R10, R18 ;  /* 0x00000012000a7213 */ /* 0x000fc60000000000 */
[----:B------:R-:W-:Y:S01]  /*f760*/  @!P5 IMAD.MOV R12, RZ, RZ, -R12 ;  /* 0x000000ffff0cd224 */ /* 0x000fe200078e0a0c */
[----:B------:R-:W-:Y:S01]  /*f770*/  ISETP.GT.U32.AND P5, PT, R5, R3, PT ;  /* 0x000000030500720c */ /* 0x000fe20003fa4070 */
[----:B------:R-:W-:-:S03]  /*f780*/  IMAD.HI.U32 R11, R9, R4, RZ ;  /* 0x00000004090b7227 */ /* 0x000fc600078e00ff */
[----:B------:R1:W-:Y:S01]  /*f790*/  STL [R1+0x528], R12 ;  /* 0x0005280c01007387 */ /* 0x0003e20000100800 */
[----:B------:R-:W-:Y:S02]  /*f7a0*/  IMAD.MOV R15, RZ, RZ, -R15 ;  /* 0x000000ffff0f7224 */ /* 0x000fe400078e0a0f */
[----:B------:R-:W-:Y:S02]  /*f7b0*/  IMAD.MOV R11, RZ, RZ, -R11 ;  /* 0x000000ffff0b7224 */ /* 0x000fe400078e0a0b */
[--C-:B------:R-:W-:Y:S01]  /*f7c0*/  @!P4 IMAD.IADD R21, R21, 0x1, -R5.reuse ;  /* 0x000000011515c824 */ /* 0x100fe200078e0a05 */
[----:B------:R-:W-:Y:S01]  /*f7d0*/  ISETP.GE.AND P4, PT, R8, RZ, PT ;  /* 0x000000ff0800720c */ /* 0x000fe20003f86270 */
[C---:B------:R-:W-:Y:S02]  /*f7e0*/  IMAD R8, R5.reuse, R15, R14 ;  /* 0x0000000f05087224 */ /* 0x040fe400078e020e */
[C---:B------:R-:W-:Y:S02]  /*f7f0*/  IMAD R4, R5.reuse, R11, R4 ;  /* 0x0000000b05047224 */ /* 0x040fe400078e0204 */
[--C-:B------:R-:W-:Y:S01]  /*f800*/  @!P2 IMAD.IADD R22, R22, 0x1, -R5.reuse ;  /* 0x000000011616a824 */ /* 0x100fe200078e0a05 */
[----:B------:R-:W-:Y:S01]  /*f810*/  ISETP.GT.U32.AND P2, PT, R5, R8, PT ;  /* 0x000000080500720c */ /* 0x000fe20003f44070 */
[----:B------:R-:W-:Y:S01]  /*f820*/  @!P5 IMAD.IADD R3, R3, 0x1, -R5 ;  /* 0x000000010303d824 */ /* 0x000fe200078e0a05 */
[----:B------:R-:W-:Y:S01]  /*f830*/  ISETP.GT.U32.AND P5, PT, R5, R4, PT ;  /* 0x000000040500720c */ /* 0x000fe20003fa4070 */
[----:B------:R-:W-:-:S04]  /*f840*/  IMAD.HI.U32 R16, R9, R10, RZ ;  /* 0x0000000a09107227 */ /* 0x000fc800078e00ff */
[----:B------:R-:W-:Y:S02]  /*f850*/  IMAD.MOV R7, RZ, RZ, -R16 ;  /* 0x000000ffff077224 */ /* 0x000fe400078e0a10 */
[C---:B------:R-:W-:Y:S02]  /*f860*/  VIADD R13, R0.reuse, 0x138 ;  /* 0x00000138000d7836 */ /* 0x040fe40000000000 */
[C---:B------:R-:W-:Y:S02]  /*f870*/  IMAD R10, R5.reuse, R7, R10 ;  /* 0x00000007050a7224 */ /* 0x040fe400078e020a */
[C---:B------:R-:W-:Y:S01]  /*f880*/  VIADD R16, R0.reuse, 0x139 ;  /* 0x0000013900107836 */ /* 0x040fe20000000000 */
[----:B------:R-:W-:Y:S01]  /*f890*/  IABS R17, R13 ;  /* 0x0000000d00117213 */ /* 0x000fe20000000000 */
[----:B------:R-:W-:Y:S02]  /*f8a0*/  VIADD R7, R0, 0x13a ;  /* 0x0000013a00077836 */ /* 0x000fe40000000000 */
[----:B------:R-:W-:Y:S01]  /*f8b0*/  @!P2 IMAD.IADD R8, R8, 0x1, -R5 ;  /* 0x000000010808a824 */ /* 0x000fe200078e0a05 */
[----:B------:R-:W-:Y:S01]  /*f8c0*/  IABS R15, R16 ;  /* 0x00000010000f7213 */ /* 0x000fe20000000000 */
[----:B-1----:R-:W-:Y:S01]  /*f8d0*/  IMAD.MOV.U32 R12, RZ, RZ, R21 ;  /* 0x000000ffff0c7224 */ /* 0x002fe200078e0015 */
[----:B------:R-:W-:Y:S01]  /*f8e0*/  IABS R19, R7 ;  /* 0x0000000700137213 */ /* 0x000fe20000000000 */
[----:B------:R-:W-:Y:S01]  /*f8f0*/  @!P5 IMAD.IADD R4, R4, 0x1, -R5 ;  /* 0x000000010404d824 */ /* 0x000fe200078e0a05 */
[----:B------:R-:W-:Y:S01]  /*f900*/  ISETP.GT.U32.AND P2, PT, R5, R3, PT ;  /* 0x000000030500720c */ /* 0x000fe20003f44070 */
[----:B------:R-:W-:Y:S01]  /*f910*/  IMAD.HI.U32 R6, R9, R17, RZ ;  /* 0x0000001109067227 */ /* 0x000fe200078e00ff */
[----:B------:R-:W-:-:S03]  /*f920*/  ISETP.GT.U32.AND P5, PT, R5, R8, PT ;  /* 0x000000080500720c */ /* 0x000fc60003fa4070 */
[----:B------:R-:W-:Y:S01]  /*f930*/  @!P0 IMAD.MOV R12, RZ, RZ, -R12 ;  /* 0x000000ffff0c8224 */ /* 0x000fe200078e0a0c */
[----:B------:R-:W-:Y:S01]  /*f940*/  ISETP.GT.U32.AND P0, PT, R5, R4, PT ;  /* 0x000000040500720c */ /* 0x000fe20003f04070 */
[----:B------:R-:W-:Y:S02]  /*f950*/  IMAD.MOV R6, RZ, RZ, -R6 ;  /* 0x000000ffff067224 */ /* 0x000fe400078e0a06 */
[C---:B------:R-:W-:Y:S01]  /*f960*/  IMAD.HI.U32 R23, R9.reuse, R15, RZ ;  /* 0x0000000f09177227 */ /* 0x040fe200078e00ff */
[----:B------:R1:W-:Y:S03]  /*f970*/  STL [R1+0x510], R12 ;  /* 0x0005100c01007387 */ /* 0x0003e60000100800 */
[----:B------:R-:W-:-:S04]  /*f980*/  IMAD.HI.U32 R21, R9, R19, RZ ;  /* 0x0000001309157227 */ /* 0x000fc800078e00ff */
[----:B------:R-:W-:Y:S02]  /*f990*/  IMAD R17, R5, R6, R17 ;  /* 0x0000000605117224 */ /* 0x000fe400078e0211 */
[----:B------:R-:W-:Y:S02]  /*f9a0*/  IMAD.MOV R23, RZ, RZ, -R23 ;  /* 0x000000ffff177224 */ /* 0x000fe400078e0a17 */
[----:B------:R-:W-:Y:S02]  /*f9b0*/  IMAD.MOV R21, RZ, RZ, -R21 ;  /* 0x000000ffff157224 */ /* 0x000fe400078e0a15 */
[----:B-1----:R-:W-:Y:S02]  /*f9c0*/  IMAD.MOV.U32 R12, RZ, RZ, R22 ;  /* 0x000000ffff0c7224 */ /* 0x002fe400078e0016 */
[----:B------:R-:W-:Y:S01]  /*f9d0*/  @!P2 IMAD.IADD R3, R3, 0x1, -R5 ;  /* 0x000000010303a824 */ /* 0x000fe200078e0a05 */
[C---:B------:R-:W-:Y:S01]  /*f9e0*/  ISETP.GT.U32.AND P2, PT, R5.reuse, R17, PT ;  /* 0x000000110500720c */ /* 0x040fe20003f44070 */
[----:B------:R-:W-:-:S02]  /*f9f0*/  IMAD R15, R5, R23, R15 ;  /* 0x00000017050f7224 */ /* 0x000fc400078e020f */
[C---:B------:R-:W-:Y:S02]  /*fa00*/  IMAD R19, R5.reuse, R21, R19 ;  /* 0x0000001505137224 */ /* 0x040fe400078e0213 */
[----:B------:R-:W-:Y:S02]  /*fa10*/  VIADD R11, R0, 0x13b ;  /* 0x0000013b000b7836 */ /* 0x000fe40000000000 */
[----:B------:R-:W-:Y:S01]  /*fa20*/  @!P3 IMAD.MOV R12, RZ, RZ, -R12 ;  /* 0x000000ffff0cb224 */ /* 0x000fe200078e0a0c */
[C---:B------:R-:W-:Y:S01]  /*fa30*/  ISETP.GT.U32.AND P3, PT, R5.reuse, R10, PT ;  /* 0x0000000a0500720c */ /* 0x040fe20003f64070 */
[--C-:B------:R-:W-:Y:S01]  /*fa40*/  @!P5 IMAD.IADD R8, R8, 0x1, -R5.reuse ;  /* 0x000000010808d824 */ /* 0x100fe200078e0a05 */
[C---:B------:R-:W-:Y:S01]  /*fa50*/  ISETP.GT.U32.AND P5, PT, R5.reuse, R15, PT ;  /* 0x0000000f0500720c */ /* 0x040fe20003fa4070 */
[--C-:B------:R-:W-:Y:S01]  /*fa60*/  @!P0 IMAD.IADD R4, R4, 0x1, -R5.reuse ;  /* 0x0000000104048824 */ /* 0x100fe200078e0a05 */
[----:B------:R-:W-:Y:S01]  /*fa70*/  ISETP.GT.U32.AND P0, PT, R5, R19, PT ;  /* 0x000000130500720c */ /* 0x000fe20003f04070 */
[----:B------:R-:W-:Y:S01]  /*fa80*/  VIADD R6, R0, 0x13c ;  /* 0x0000013c00067836 */ /* 0x000fe20000000000 */
[----:B------:R-:W-:Y:S01]  /*fa90*/  IABS R20, R11 ;  /* 0x0000000b00147213 */ /* 0x000fe20000000000 */
[----:B------:R-:W-:Y:S01]  /*faa0*/  @!P2 IMAD.IADD R17, R17, 0x1, -R5 ;  /* 0x000000011111a824 */ /* 0x000fe200078e0a05 */
[----:B------:R1:W-:Y:S01]  /*fab0*/  STL [R1+0x514], R12 ;  /* 0x0005140c01007387 */ /* 0x0003e20000100800 */
[----:B------:R-:W-:Y:S01]  /*fac0*/  IMAD.MOV.U32 R24, RZ, RZ, R3 ;  /* 0x000000ffff187224 */ /* 0x000fe200078e0003 */
[----:B------:R-:W-:Y:S01]  /*fad0*/  IABS R14, R6 ;  /* 0x00000006000e7213 */ /* 0x000fe20000000000 */
[----:B------:R-:W-:Y:S01]  /*fae0*/  IMAD.HI.U32 R22, R9, R20, RZ ;  /* 0x0000001409167227 */ /* 0x000fe200078e00ff */
[----:B------:R-:W-:-:S03]  /*faf0*/  ISETP.GE.AND P2, PT, R13, RZ, PT ;  /* 0x000000ff0d00720c */ /* 0x000fc60003f46270 */
[----:B------:R-:W-:Y:S02]  /*fb00*/  IMAD.MOV R22, RZ, RZ, -R22 ;  /* 0x000000ffff167224 */ /* 0x000fe400078e0a16 */
[--C-:B------:R-:W-:Y:S01]  /*fb10*/  @!P3 IMAD.IADD R10, R10, 0x1, -R5.reuse ;  /* 0x000000010a0ab824 */ /* 0x100fe200078e0a05 */
[----:B------:R-:W-:Y:S01]  /*fb20*/  ISETP.GE.AND P3, PT, R18, RZ, PT ;  /* 0x000000ff1200720c */ /* 0x000fe20003f66270 */
[--C-:B------:R-:W-:Y:S02]  /*fb30*/  @!P5 IMAD.IADD R15, R15, 0x1, -R5.reuse ;  /* 0x000000010f0fd824 */ /* 0x100fe400078e0a05 */
[----:B------:R-:W-:Y:S01]  /*fb40*/  @!P0 IMAD.IADD R19, R19, 0x1, -R5 ;  /* 0x0000000113138824 */ /* 0x000fe200078e0a05 */
[----:B------:R-:W-:Y:S01]  /*fb50*/  ISETP.GT.U32.AND P0, PT, R5, R17, PT ;  /* 0x000000110500720c */ /* 0x000fe20003f04070 */
[----:B------:R-:W-:Y:S01]  /*fb60*/  IMAD.HI.U32 R23, R9, R14, RZ ;  /* 0x0000000e09177227 */ /* 0x000fe200078e00ff */
[----:B------:R-:W-:-:S03]  /*fb70*/  ISETP.GT.U32.AND P5, PT, R5, R10, PT ;  /* 0x0000000a0500720c */ /* 0x000fc60003fa4070 */
[C---:B------:R-:W-:Y:S02]  /*fb80*/  IMAD R20, R5.reuse, R22, R20 ;  /* 0x0000001605147224 */ /* 0x040fe400078e0214 */
[----:B------:R-:W-:Y:S01]  /*fb90*/  @!P1 IMAD.MOV R24, RZ, RZ, -R24 ;  /* 0x000000ffff189224 */ /* 0x000fe200078e0a18 */
[C---:B------:R-:W-:Y:S01]  /*fba0*/  ISETP.GT.U32.AND P1, PT, R5.reuse, R15, PT ;  /* 0x0000000f0500720c */ /* 0x040fe20003f24070 */
[----:B------:R-:W-:Y:S02]  /*fbb0*/  IMAD.MOV R23, RZ, RZ, -R23 ;  /* 0x000000ffff177224 */ /* 0x000fe400078e0a17 */
[----:B------:R-:W-:Y:S01]  /*fbc0*/  @!P4 IMAD.MOV R4, RZ, RZ, -R4 ;  /* 0x000000ffff04c224 */ /* 0x000fe200078e0a04 */
[C---:B------:R-:W-:Y:S01]  /*fbd0*/  ISETP.GT.U32.AND P4, PT, R5.reuse, R20, PT ;  /* 0x000000140500720c */ /* 0x040fe20003f84070 */
[----:B------:R-:W-:Y:S01]  /*fbe0*/  IMAD R14, R5, R23, R14 ;  /* 0x00000017050e7224 */ /* 0x000fe200078e020e */
[----:B------:R-:W-:Y:S01]  /*fbf0*/  STL [R1+0x504], R24 ;  /* 0x0005041801007387 */ /* 0x000fe20000100800 */
[----:B------:R-:W-:-:S02]  /*fc00*/  VIADD R18, R0, 0x13d ;  /* 0x0000013d00127836 */ /* 0x000fc40000000000 */
[--C-:B------:R-:W-:Y:S01]  /*fc10*/  @!P0 IMAD.IADD R17, R17, 0x1, -R5.reuse ;  /* 0x0000000111118824 */ /* 0x100fe200078e0a05 */
[----:B------:R-:W-:Y:S01]  /*fc20*/  ISETP.GT.U32.AND P0, PT, R5, R14, PT ;  /* 0x0000000e0500720c */ /* 0x000fe20003f04070 */
[----:B-1----:R-:W-:Y:S01]  /*fc30*/  IMAD.MOV.U32 R12, RZ, RZ, R8 ;  /* 0x000000ffff0c7224 */ /* 0x002fe200078e0008 */
[----:B------:R-:W-:Y:S01]  /*fc40*/  IABS R3, R18 ;  /* 0x0000001200037213 */ /* 0x000fe20000000000 */
[--C-:B------:R-:W-:Y:S01]  /*fc50*/  @!P5 IMAD.IADD R10, R10, 0x1, -R5.reuse ;  /* 0x000000010a0ad824 */ /* 0x100fe200078e0a05 */
[----:B------:R-:W-:Y:S01]  /*fc60*/  @!P1 IADD3 R15, PT, PT, R15, -R5, RZ ;  /* 0x800000050f0f9210 */ /* 0x000fe20007ffe0ff */
[----:B------:R-:W-:Y:S01]  /*fc70*/  @!P6 IMAD.MOV R12, RZ, RZ, -R12 ;  /* 0x000000ffff0ce224 */ /* 0x000fe200078e0a0c */
[----:B------:R-:W-:Y:S01]  /*fc80*/  ISETP.GE.AND P5, PT, R16, RZ, PT ;  /* 0x000000ff1000720c */ /* 0x000fe20003fa6270 */
[----:B------:R-:W-:Y:S01]  /*fc90*/  @!P4 IMAD.IADD R20, R20, 0x1, -R5 ;  /* 0x000000011414c824 */ /* 0x000fe200078e0a05 */
[----:B------:R-:W-:Y:S01]  /*fca0*/  ISETP.GE.AND P1, PT, R7, RZ, PT ;  /* 0x000000ff0700720c */ /* 0x000fe20003f26270 */
[----:B------:R-:W-:Y:S01]  /*fcb0*/  IMAD.HI.U32 R7, R9, R3, RZ ;  /* 0x0000000309077227 */ /* 0x000fe200078e00ff */
[----:B------:R-:W-:Y:S01]  /*fcc0*/  ISETP.GT.U32.AND P6, PT, R5, R19, PT ;  /* 0x000000130500720c */ /* 0x000fe20003fc4070 */
[----:B------:R1:W-:Y:S01]  /*fcd0*/  STL [R1+0x50c], R12 ;  /* 0x00050c0c01007387 */ /* 0x0003e20000100800 */
[----:B------:R-:W-:Y:S01]  /*fce0*/  ISETP.GE.AND P4, PT, R6, RZ, PT ;  /* 0x000000ff0600720c */ /* 0x000fe20003f86270 */
[----:B------:R-:W-:-:S02]  /*fcf0*/  VIADD R13, R0, 0x13e ;  /* 0x0000013e000d7836 */ /* 0x000fc40000000000 */
[----:B------:R-:W-:Y:S01]  /*fd00*/  IMAD.MOV R6, RZ, RZ, -R7 ;  /* 0x000000ffff067224 */ /* 0x000fe200078e0a07 */
[----:B------:R2:W-:Y:S01]  /*fd10*/  STL [R1+0x508], R4 ;  /* 0x0005080401007387 */ /* 0x0005e20000100800 */
[----:B------:R-:W-:Y:S01]  /*fd20*/  IMAD.MOV.U32 R21, RZ, RZ, R10 ;  /* 0x000000ffff157224 */ /* 0x000fe200078e000a */
[----:B------:R-:W-:Y:S01]  /*fd30*/  IABS R8, R13 ;  /* 0x0000000d00087213 */ /* 0x000fe20000000000 */
[----:B------:R-:W-:Y:S01]  /*fd40*/  @!P0 IMAD.IADD R14, R14, 0x1, -R5 ;  /* 0x000000010e0e8824 */ /* 0x000fe200078e0a05 */
[C---:B------:R-:W-:Y:S01]  /*fd50*/  ISETP.GT.U32.AND P0, PT, R5.reuse, R20, PT ;  /* 0x000000140500720c */ /* 0x040fe20003f04070 */
[----:B------:R-:W-:Y:S02]  /*fd60*/  IMAD R3, R5, R6, R3 ;  /* 0x0000000605037224 */ /* 0x000fe400078e0203 */
[----:B------:R-:W-:Y:S02]  /*fd70*/  IMAD.MOV.U32 R10, RZ, RZ, R15 ;  /* 0x000000ffff0a7224 */ /* 0x000fe400078e000f */
[----:B-1----:R-:W-:-:S02]  /*fd80*/  IMAD.MOV.U32 R12, RZ, RZ, R17 ;  /* 0x000000ffff0c7224 */ /* 0x002fc400078e0011 */
[----:B------:R-:W-:Y:S01]  /*fd90*/  @!P5 IMAD.MOV R10, RZ, RZ, -R10 ;  /* 0x000000ffff0ad224 */ /* 0x000fe200078e0a0a */
[----:B------:R-:W-:Y:S01]  /*fda0*/  ISETP.GT.U32.AND P5, PT, R5, R3, PT ;  /* 0x000000030500720c */ /* 0x000fe20003fa4070 */
[----:B--2---:R-:W-:-:S04]  /*fdb0*/  IMAD.HI.U32 R4, R9, R8, RZ ;  /* 0x0000000809047227 */ /* 0x004fc800078e00ff */
[----:B------:R-:W-:Y:S01]  /*fdc0*/  @!P2 IMAD.MOV R12, RZ, RZ, -R12 ;  /* 0x000000ffff0ca224 */ /* 0x000fe200078e0a0c */
[----:B------:R-:W-:Y:S01]  /*fdd0*/  ISETP.GT.U32.AND P2, PT, R5, R14, PT ;  /* 0x0000000e0500720c */ /* 0x000fe20003f44070 */
[----:B------:R-:W-:Y:S01]  /*fde0*/  @!P6 IMAD.IADD R19, R19, 0x1, -R5 ;  /* 0x000000011313e824 */ /* 0x000fe200078e0a05 */
[----:B------:R-:W-:Y:S01]  /*fdf0*/  ISETP.GE.AND P6, PT, R11, RZ, PT ;  /* 0x000000ff0b00720c */ /* 0x000fe20003fc6270 */
[----:B------:R-:W-:Y:S02]  /*fe00*/  IMAD.MOV R4, RZ, RZ, -R4 ;  /* 0x000000ffff047224 */ /* 0x000fe400078e0a04 */
[----:B------:R-:W-:Y:S01]  /*fe10*/  @!P3 IMAD.MOV R21, RZ, RZ, -R21 ;  /* 0x000000ffff15b224 */ /* 0x000fe200078e0a15 */
[----:B------:R-:W-:Y:S01]  /*fe20*/  ISETP.GE.AND P3, PT, R18, RZ, PT ;  /* 0x000000ff1200720c */ /* 0x000fe20003f66270 */
[----:B------:R-:W-:Y:S02]  /*fe30*/  IMAD R8, R5, R4, R8 ;  /* 0x0000000405087224 */ /* 0x000fe400078e0208 */
[----:B------:R-:W-:Y:S01]  /*fe40*/  IMAD.MOV.U32 R7, RZ, RZ, R19 ;  /* 0x000000ffff077224 */ /* 0x000fe200078e0013 */
[----:B------:R-:W-:Y:S01]  /*fe50*/  STL [R1+0x500], R21 ;  /* 0x0005001501007387 */ /* 0x000fe20000100800 */
[----:B------:R-:W-:-:S02]  /*fe60*/  VIADD R6, R0, 0x13f ;  /* 0x0000013f00067836 */ /* 0x000fc40000000000 */
[----:B------:R-:W-:Y:S01]  /*fe70*/  @!P0 IMAD.IADD R20, R20, 0x1, -R5 ;  /* 0x0000000114148824 */ /* 0x000fe200078e0a05 */
[----:B------:R-:W-:Y:S01]  /*fe80*/  STL [R1+0x4f0], R12 ;  /* 0x0004f00c01007387 */ /* 0x000fe20000100800 */
[----:B------:R-:W-:Y:S01]  /*fe90*/  @!P1 IMAD.MOV R7, RZ, RZ, -R7 ;  /* 0x000000ffff079224 */ /* 0x000fe200078e0a07 */
[----:B------:R-:W-:Y:S01]  /*fea0*/  ISETP.GT.U32.AND P1, PT, R5, R8, PT ;  /* 0x000000080500720c */ /* 0x000fe20003f24070 */
[--C-:B------:R-:W-:Y:S01]  /*feb0*/  @!P5 IMAD.IADD R3, R3, 0x1, -R5.reuse ;  /* 0x000000010303d824 */ /* 0x100fe200078e0a05 */
[----:B------:R1:W-:Y:S01]  /*fec0*/  STL [R1+0x4e8], R10 ;  /* 0x0004e80a01007387 */ /* 0x0003e20000100800 */
[----:B------:R-:W-:Y:S01]  /*fed0*/  IMAD.MOV.U32 R11, RZ, RZ, R20 ;  /* 0x000000ffff0b7224 */ /* 0x000fe200078e0014 */
[----:B------:R-:W-:Y:S01]  /*fee0*/  ISETP.GE.AND P0, PT, R13, RZ, PT ;  /* 0x000000ff0d00720c */ /* 0x000fe20003f06270 */
[----:B------:R-:W-:Y:S01]  /*fef0*/  @!P2 IMAD.IADD R14, R14, 0x1, -R5 ;  /* 0x000000010e0ea824 */ /* 0x000fe200078e0a05 */
[----:B------:R-:W-:Y:S01]  /*ff00*/  ISETP.GE.AND P2, PT, R6, RZ, PT ;  /* 0x000000ff0600720c */ /* 0x000fe20003f46270 */
[C---:B------:R-:W-:Y:S01]  /*ff10*/  VIADD R4, R0.reuse, 0x140 ;  /* 0x0000014000047836 */ /* 0x040fe20000000000 */
[----:B------:R2:W-:Y:S01]  /*ff20*/  STL [R1+0x4cc], R7 ;  /* 0x0004cc0701007387 */ /* 0x0005e20000100800 */
[----:B------:R-:W-:Y:S01]  /*ff30*/  @!P6 IMAD.MOV R11, RZ, RZ, -R11 ;  /* 0x000000ffff0be224 */ /* 0x000fe200078e0a0b */
[----:B------:R-:W-:Y:S01]  /*ff40*/  ISETP.GT.U32.AND P6, PT, R5, R3, PT ;  /* 0x000000030500720c */ /* 0x000fe20003fc4070 */
[----:B------:R-:W-:Y:S01]  /*ff50*/  VIADD R13, R0, 0x141 ;  /* 0x00000141000d7836 */ /* 0x000fe20000000000 */
[----:B-1----:R-:W-:Y:S01]  /*ff60*/  IABS R10, R6 ;  /* 0x00000006000a7213 */ /* 0x002fe20000000000 */
[----:B------:R-:W-:Y:S01]  /*ff70*/  @!P1 IMAD.IADD R8, R8, 0x1, -R5 ;  /* 0x0000000108089824 */ /* 0x000fe200078e0a05 */
[----:B------:R-:W-:Y:S01]  /*ff80*/  ISETP.GE.AND P5, PT, R4, RZ, PT ;  /* 0x000000ff0400720c */ /* 0x000fe20003fa6270 */
[----:B------:R1:W-:Y:S01]  /*ff90*/  STL [R1+0x4e0], R11 ;  /* 0x0004e00b01007387 */ /* 0x0003e20000100800 */
[----:B------:R-:W-:-:S02]  /*ffa0*/  VIADD R20, R0, 0x145 ;  /* 0x0000014500147836 */ /* 0x000fc40000000000 */
[----:B------:R-:W-:Y:S01]  /*ffb0*/  IMAD.MOV.U32 R6, RZ, RZ, R10 ;  /* 0x000000ffff067224 */ /* 0x000fe200078e000a */
[----:B--2---:R-:W-:Y:S01]  /*ffc0*/  IABS R7, R4 ;  /* 0x0000000400077213 */ /* 0x004fe20000000000 */
[----:B------:R-:W-:Y:S01]  /*ffd0*/  VIADD R17, R0, 0x146 ;  /* 0x0000014600117836 */ /* 0x000fe20000000000 */
[----:B------:R-:W-:Y:S01]  /*ffe0*/  ISETP.GT.U32.AND P1, PT, R5, R8, PT ;  /* 0x000000080500720c */ /* 0x000fe20003f24070 */
[----:B------:R-:W-:-:S04]  /*fff0*/  IMAD.HI.U32 R10, R9, R6, RZ ;  /* 0x00000006090a7227 */ /* 0x000fc800078e00ff */
[----:B------:R-:W-:Y:S02]  /*10000*/  IMAD.MOV R10, RZ, RZ, -R10 ;  /* 0x000000ffff0a7224 */ /* 0x000fe400078e0a0a */
[----:B------:R-:W-:-:S04]  /*10010*/  IMAD.HI.U32 R4, R9, R7, RZ ;  /* 0x0000000709047227 */ /* 0x000fc800078e00ff */
[----:B------:R-:W-:Y:S02]  /*10020*/  IMAD R6, R5, R10, R6 ;  /* 0x0000000a05067224 */ /* 0x000fe400078e0206 */
[----:B------:R-:W-:Y:S02]  /*10030*/  IMAD.MOV R4, RZ, RZ, -R4 ;  /* 0x000000ffff047224 */ /* 0x000fe400078e0a04 */
[----:B------:R-:W-:Y:S01]  /*10040*/  @!P6 IMAD.IADD R3, R3, 0x1, -R5 ;  /* 0x000000010303e824 */ /* 0x000fe200078e0a05 */
[C---:B------:R-:W-:Y:S01]  /*10050*/  ISETP.GT.U32.AND P6, PT, R5.reuse, R6, PT ;  /* 0x000000060500720c */ /* 0x040fe20003fc4070 */
[----:B------:R-:W-:Y:S02]  /*10060*/  IMAD R7, R5, R4, R7 ;  /* 0x0000000405077224 */ /* 0x000fe400078e0207 */
[----:B------:R-:W-:Y:S02]  /*10070*/  IMAD.MOV.U32 R15, RZ, RZ, R3 ;  /* 0x000000ffff0f7224 */ /* 0x000fe400078e0003 */
[----:B-1----:R-:W-:-:S02]  /*10080*/  IMAD.MOV.U32 R11, RZ, RZ, R14 ;  /* 0x000000ffff0b7224 */ /* 0x002fc400078e000e */
[----:B------:R-:W-:Y:S01]  /*10090*/  @!P3 IMAD.MOV R15, RZ, RZ, -R15 ;  /* 0x000000ffff0fb224 */ /* 0x000fe200078e0a0f */
[----:B------:R-:W-:Y:S01]  /*100a0*/  ISETP.GT.U32.AND P3, PT, R5, R7, PT ;  /* 0x000000070500720c */ /* 0x000fe20003f64070 */
[----:B------:R-:W-:Y:S02]  /*100b0*/  @!P1 IMAD.IADD R8, R8, 0x1, -R5 ;  /* 0x0000000108089824 */ /* 0x000fe400078e0a05 */
[----:B------:R-:W-:Y:S01]  /*100c0*/  @!P4 IMAD.MOV R11, RZ, RZ, -R11 ;  /* 0x000000ffff0bc224 */ /* 0x000fe200078e0a0b */
[----:B------:R-:W-:Y:S01]  /*100d0*/  ISETP.GE.AND P4, PT, R13, RZ, PT ;  /* 0x000000ff0d00720c */ /* 0x000fe20003f86270 */
[----:B------:R-:W-:Y:S01]  /*100e0*/  VIADD R10, R0, 0x143 ;  /* 0x00000143000a7836 */ /* 0x000fe20000000000 */
[----:B------:R-:W-:Y:S01]  /*100f0*/  IABS R13, R13 ;  /* 0x0000000d000d7213 */ /* 0x000fe20000000000 */
[----:B------:R-:W-:Y:S01]  /*10100*/  IMAD.MOV.U32 R12, RZ, RZ, R8 ;  /* 0x000000ffff0c7224 */ /* 0x000fe200078e0008 */
[----:B------:R1:W-:Y:S01]  /*10110*/  STL [R1+0x4e4], R11 ;  /* 0x0004e40b01007387 */ /* 0x0003e20000100800 */
[----:B------:R-:W-:-:S02]  /*10120*/  @!P6 IMAD.IADD R6, R6, 0x1, -R5 ;  /* 0x000000010606e824 */ /* 0x000fc400078e0a05 */
[----:B------:R-:W-:Y:S01]  /*10130*/  @!P0 IMAD.MOV R12, RZ, RZ, -R12 ;  /* 0x000000ffff0c8224 */ /* 0x000fe200078e0a0c */
[----:B------:R-:W-:Y:S01]  /*10140*/  ISETP.GE.AND P0, PT, R10, RZ, PT ;  /* 0x000000ff0a00720c */ /* 0x000fe20003f06270 */
[----:B------:R-:W-:Y:S01]  /*10150*/  @!P3 IMAD.IADD R7, R7, 0x1, -R5 ;  /* 0x000000010707b824 */ /* 0x000fe200078e0a05 */
[----:B------:R-:W-:Y:S01]  /*10160*/  ISETP.GT.U32.AND P6, PT, R5, R6, PT ;  /* 0x000000060500720c */ /* 0x000fe20003fc4070 */
[----:B------:R-:W-:Y:S01]  /*10170*/  IMAD.HI.U32 R14, R9, R13, RZ ;  /* 0x0000000d090e7227 */ /* 0x000fe200078e00ff */
[----:B------:R-:W-:Y:S01]  /*10180*/  IABS R10, R10 ;  /* 0x0000000a000a7213 */ /* 0x000fe20000000000 */
[----:B------:R2:W-:Y:S01]  /*10190*/  STL [R1+0x4fc], R15 ;  /* 0x0004fc0f01007387 */ /* 0x0005e20000100800 */
[----:B------:R-:W-:Y:S01]  /*101a0*/  ISETP.GT.U32.AND P3, PT, R5, R7, PT ;  /* 0x000000070500720c */ /* 0x000fe20003f64070 */
[C---:B-1----:R-:W-:Y:S02]  /*101b0*/  VIADD R11, R0.reuse, 0x142 ;  /* 0x00000142000b7836 */ /* 0x042fe40000000000 */
[C---:B------:R-:W-:Y:S01]  /*101c0*/  VIADD R4, R0.reuse, 0x144 ;  /* 0x0000014400047836 */ /* 0x040fe20000000000 */
[----:B------:R1:W-:Y:S01]  /*101d0*/  STL [R1+0x4f8], R12 ;  /* 0x0004f80c01007387 */ /* 0x0003e20000100800 */
[----:B------:R-:W-:Y:S01]  /*101e0*/  IMAD.MOV R14, RZ, RZ, -R14 ;  /* 0x000000ffff0e7224 */ /* 0x000fe200078e0a0e */
[----:B------:R-:W-:Y:S01]  /*101f0*/  ISETP.GE.AND P1, PT, R11, RZ, PT ;  /* 0x000000ff0b00720c */ /* 0x000fe20003f26270 */
[----:B------:R-:W-:Y:S01]  /*10200*/  VIADD R49, R0, 0x19a ;  /* 0x0000019a00317836 */ /* 0x000fe20000000000 */
[----:B------:R-:W-:Y:S01]  /*10210*/  IABS R11, R11 ;  /* 0x0000000b000b7213 */ /* 0x000fe20000000000 */
[----:B--2---:R-:W-:Y:S01]  /*10220*/  IMAD.HI.U32 R15, R9, R10, RZ ;  /* 0x0000000a090f7227 */ /* 0x004fe200078e00ff */
[----:B------:R-:W-:-:S03]  /*10230*/  IABS R8, R4 ;  /* 0x0000000400087213 */ /* 0x000fc60000000000 */
[----:B------:R-:W-:Y:S02]  /*10240*/  IMAD R13, R5, R14, R13 ;  /* 0x0000000e050d7224 */ /* 0x000fe400078e020d */
[----:B------:R-:W-:-:S04]  /*10250*/  IMAD.HI.U32 R3, R9, R11, RZ ;  /* 0x0000000b09037227 */ /* 0x000fc800078e00ff */
[----:B------:R-:W-:Y:S02]  /*10260*/  IMAD.MOV R15, RZ, RZ, -R15 ;  /* 0x000000ffff0f7224 */ /* 0x000fe400078e0a0f */
[----:B------:R-:W-:Y:S01]  /*10270*/  @!P6 IMAD.IADD R6, R6, 0x1, -R5 ;  /* 0x000000010606e824 */ /* 0x000fe200078e0a05 */
[C---:B------:R-:W-:Y:S01]  /*10280*/  ISETP.GT.U32.AND P6, PT, R5.reuse, R13, PT ;  /* 0x0000000d0500720c */ /* 0x040fe20003fc4070 */
[----:B------:R-:W-:Y:S02]  /*10290*/  IMAD.MOV R3, RZ, RZ, -R3 ;  /* 0x000000ffff037224 */ /* 0x000fe400078e0a03 */
[----:B------:R-:W-:Y:S01]  /*102a0*/  IMAD R10, R5, R15, R10 ;  /* 0x0000000f050a7224 */ /* 0x000fe200078e020a */
[----:B------:R-:W-:Y:S01]  /*102b0*/  IABS R15, R17 ;  /* 0x00000011000f7213 */ /* 0x000fe20000000000 */
[----:B------:R-:W-:-:S04]  /*102c0*/  IMAD.HI.U32 R14, R9, R8, RZ ;  /* 0x00000008090e7227 */ /* 0x000fc800078e00ff */
[----:B------:R-:W-:Y:S01]  /*102d0*/  IMAD R11, R5, R3, R11 ;  /* 0x00000003050b7224 */ /* 0x000fe200078e020b */
[----:B------:R-:W-:Y:S01]  /*102e0*/  IABS R3, R20 ;  /* 0x0000001400037213 */ /* 0x000fe20000000000 */
[----:B-1----:R-:W-:Y:S02]  /*102f0*/  IMAD.MOV.U32 R12, RZ, RZ, R6 ;  /* 0x000000ffff0c7224 */ /* 0x002fe400078e0006 */
[----:B------:R-:W-:Y:S01]  /*10300*/  @!P3 IMAD.IADD R7, R7, 0x1, -R5 ;  /* 0x000000010707b824 */ /* 0x000fe200078e0a05 */
[C---:B------:R-:W-:Y:S01]  /*10310*/  ISETP.GT.U32.AND P3, PT, R5.reuse, R10, PT ;  /* 0x0000000a0500720c */ /* 0x040fe20003f64070 */
[----:B------:R-:W-:Y:S02]  /*10320*/  IMAD.MOV R14, RZ, RZ, -R14 ;  /* 0x000000ffff0e7224 */ /* 0x000fe400078e0a0e */
[----:B------:R-:W-:Y:S01]  /*10330*/  @!P2 IMAD.MOV R12, RZ, RZ, -R12 ;  /* 0x000000ffff0ca224 */ /* 0x000fe200078e0a0c */
[C---:B------:R-:W-:Y:S01]  /*10340*/  ISETP.GT.U32.AND P2, PT, R5.reuse, R11, PT ;  /* 0x0000000b0500720c */ /* 0x040fe20003f44070 */
[----:B------:R-:W-:-:S02]  /*10350*/  IMAD R8, R5, R14, R8 ;  /* 0x0000000e05087224 */ /* 0x000fc400078e0208 */
[----:B------:R-:W-:Y:S01]  /*10360*/  @!P6 IMAD.IADD R13, R13, 0x1, -R5 ;  /* 0x000000010d0de824 */ /* 0x000fe200078e0a05 */
[----:B------:R1:W-:Y:S01]  /*10370*/  STL [R1+0x4f4], R12 ;  /* 0x0004f40c01007387 */ /* 0x0003e20000100800 */
[----:B------:R-:W-:Y:S01]  /*10380*/  IMAD.HI.U32 R6, R9, R3, RZ ;  /* 0x0000000309067227 */ /* 0x000fe200078e00ff */
[----:B------:R-:W-:-:S03]  /*10390*/  ISETP.GT.U32.AND P6, PT, R5, R8, PT ;  /* 0x000000080500720c */ /* 0x000fc60003fc4070 */
[--C-:B------:R-:W-:Y:S02]  /*103a0*/  @!P3 IMAD.IADD R10, R10, 0x1, -R5.reuse ;  /* 0x000000010a0ab824 */ /* 0x100fe400078e0a05 */
[----:B------:R-:W-:Y:S02]  /*103b0*/  IMAD.MOV R6, RZ, RZ, -R6 ;  /* 0x000000ffff067224 */ /* 0x000fe400078e0a06 */
[----:B------:R-:W-:Y:S01]  /*103c0*/  @!P2 IMAD.IADD R11, R11, 0x1, -R5 ;  /* 0x000000010b0ba824 */ /* 0x000fe200078e0a05 */
[----:B------:R-:W-:Y:S01]  /*103d0*/  ISETP.GT.U32.AND P2, PT, R5, R13, PT ;  /* 0x0000000d0500720c */ /* 0x000fe20003f44070 */
[----:B-1----:R-:W-:Y:S02]  /*103e0*/  IMAD.MOV.U32 R12, RZ, RZ, R7 ;  /* 0x000000ffff0c7224 */ /* 0x002fe400078e0007 */
[----:B------:R-:W-:Y:S01]  /*103f0*/  IMAD.HI.U32 R7, R9, R15, RZ ;  /* 0x0000000f09077227 */ /* 0x000fe200078e00ff */
[C---:B------:R-:W-:Y:S02]  /*10400*/  ISETP.GT.U32.AND P3, PT, R5.reuse, R11, PT ;  /* 0x0000000b0500720c */ /* 0x040fe40003f64070 */
[----:B------:R-:W-:Y:S01]  /*10410*/  @!P5 IADD3 R12, PT, PT, -R12, RZ, RZ ;  /* 0x000000ff0c0cd210 */ /* 0x000fe20007ffe1ff */
[----:B------:R-:W-:Y:S01]  /*10420*/  @!P6 IMAD.IADD R8, R8, 0x1, -R5 ;  /* 0x000000010808e824 */ /* 0x000fe200078e0a05 */
[----:B------:R-:W-:Y:S01]  /*10430*/  ISETP.GT.U32.AND P5, PT, R5, R10, PT ;  /* 0x0000000a0500720c */ /* 0x000fe20003fa4070 */
[----:B------:R-:W-:-:S02]  /*10440*/  IMAD.MOV R7, RZ, RZ, -R7 ;  /* 0x000000ffff077224 */ /* 0x000fc400078e0a07 */
[C---:B------:R-:W-:Y:S01]  /*10450*/  IMAD R3, R5.reuse, R6, R3 ;  /* 0x0000000605037224 */ /* 0x040fe200078e0203 */
[C---:B------:R-:W-:Y:S01]  /*10460*/  ISETP.GT.U32.AND P6, PT, R5.reuse, R8, PT ;  /* 0x000000080500720c */ /* 0x040fe20003fc4070 */
[----:B------:R-:W-:Y:S01]  /*10470*/  IMAD R15, R5, R7, R15 ;  /* 0x00000007050f7224 */ /* 0x000fe200078e020f */
[----:B------:R1:W-:Y:S01]  /*10480*/  STL [R1+0x4ec], R12 ;  /* 0x0004ec0c01007387 */ /* 0x0003e20000100800 */
[--C-:B------:R-:W-:Y:S01]  /*10490*/  @!P2 IMAD.IADD R13, R13, 0x1, -R5.reuse ;  /* 0x000000010d0da824 */ /* 0x100fe200078e0a05 */
[C---:B------:R-:W-:Y:S01]  /*104a0*/  ISETP.GT.U32.AND P2, PT, R5.reuse, R3, PT ;  /* 0x000000030500720c */ /* 0x040fe20003f44070 */
[C---:B------:R-:W-:Y:S02]  /*104b0*/  VIADD R6, R0.reuse, 0x148 ;  /* 0x0000014800067836 */ /* 0x040fe40000000000 */
[----:B------:R-:W-:Y:S02]  /*104c0*/  VIADD R7, R0, 0x149 ;  /* 0x0000014900077836 */ /* 0x000fe40000000000 */
[--C-:B------:R-:W-:Y:S01]  /*104d0*/  @!P5 IMAD.IADD R10, R10, 0x1, -R5.reuse ;  /* 0x000000010a0ad824 */ /* 0x100fe200078e0a05 */
[----:B------:R-:W-:Y:S01]  /*104e0*/  ISETP.GT.U32.AND P5, PT, R5, R15, PT ;  /* 0x0000000f0500720c */ /* 0x000fe20003fa4070 */
[----:B------:R-:W-:Y:S01]  /*104f0*/  VIADD R14, R0, 0x147 ;  /* 0x00000147000e7836 */ /* 0x000fe20000000000 */
[----:B------:R-:W-:Y:S01]  /*10500*/  IABS R18, R6 ;  /* 0x0000000600127213 */ /* 0x000fe20000000000 */
[--C-:B------:R-:W-:Y:S01]  /*10510*/  @!P6 IMAD.IADD R8, R8, 0x1, -R5.reuse ;  /* 0x000000010808e824 */ /* 0x100fe200078e0a05 */
[----:B------:R-:W-:Y:S01]  /*10520*/  ISETP.GE.AND P6, PT, R20, RZ, PT ;  /* 0x000000ff1400720c */ /* 0x000fe20003fc6270 */
[--C-:B------:R-:W-:Y:S01]  /*10530*/  @!P3 IMAD.IADD R11, R11, 0x1, -R5.reuse ;  /* 0x000000010b0bb824 */ /* 0x100fe200078e0a05 */
[----:B------:R-:W-:Y:S01]  /*10540*/  IABS R20, R7 ;  /* 0x0000000700147213 */ /* 0x000fe20000000000 */
[----:B------:R-:W-:Y:S01]  /*10550*/  @!P2 IMAD.IADD R3, R3, 0x1, -R5 ;  /* 0x000000010303a824 */ /* 0x000fe200078e0a05 */
[----:B------:R-:W-:Y:S01]  /*10560*/  ISETP.GE.AND P3, PT, R4, RZ, PT ;  /* 0x000000ff0400720c */ /* 0x000fe20003f66270 */
[----:B------:R-:W-:Y:S01]  /*10570*/  IMAD.HI.U32 R4, R9, R18, RZ ;  /* 0x0000001209047227 */ /* 0x000fe200078e00ff */
[----:B------:R-:W-:-:S02]  /*10580*/  IABS R19, R14 ;  /* 0x0000000e00137213 */ /* 0x000fc40000000000 */
[----:B------:R-:W-:Y:S01]  /*10590*/  ISETP.GE.AND P2, PT, R17, RZ, PT ;  /* 0x000000ff1100720c */ /* 0x000fe20003f46270 */
[----:B------:R-:W-:Y:S02]  /*105a0*/  @!P5 IMAD.IADD R15, R15, 0x1, -R5 ;  /* 0x000000010f0fd824 */ /* 0x000fe400078e0a05 */
[----:B------:R-:W-:Y:S02]  /*105b0*/  IMAD.MOV.U32 R17, RZ, RZ, R20 ;  /* 0x000000ffff117224 */ /* 0x000fe400078e0014 */
[----:B------:R-:W-:Y:S01]  /*105c0*/  IMAD.MOV R4, RZ, RZ, -R4 ;  /* 0x000000ffff047224 */ /* 0x000fe200078e0a04 */
[----:B------:R-:W-:Y:S01]  /*105d0*/  ISETP.GT.U32.AND P5, PT, R5, R15, PT ;  /* 0x0000000f0500720c */ /* 0x000fe20003fa4070 */
[----:B------:R-:W-:-:S04]  /*105e0*/  IMAD.HI.U32 R16, R9, R19, RZ ;  /* 0x0000001309107227 */ /* 0x000fc800078e00ff */
[----:B------:R-:W-:Y:S02]  /*105f0*/  IMAD.MOV.U32 R21, RZ, RZ, R13 ;  /* 0x000000ffff157224 */ /* 0x000fe400078e000d */
[----:B------:R-:W-:-:S04]  /*10600*/  IMAD.HI.U32 R13, R9, R17, RZ ;  /* 0x00000011090d7227 */ /* 0x000fc800078e00ff */
[C---:B------:R-:W-:Y:S02]  /*10610*/  IMAD R18, R5.reuse, R4, R18 ;  /* 0x0000000405127224 */ /* 0x040fe400078e0212 */
[----:B------:R-:W-:Y:S02]  /*10620*/  IMAD.MOV R16, RZ, RZ, -R16 ;  /* 0x000000ffff107224 */ /* 0x000fe400078e0a10 */
[----:B-1----:R-:W-:Y:S02]  /*10630*/  IMAD.MOV.U32 R12, RZ, RZ, R11 ;  /* 0x000000ffff0c7224 */ /* 0x002fe400078e000b */
[----:B------:R-:W-:Y:S01]  /*10640*/  @!P4 IMAD.MOV R21, RZ, RZ, -R21 ;  /* 0x000000ffff15c224 */ /* 0x000fe200078e0a15 */
[C---:B------:R-:W-:Y:S01]  /*10650*/  ISETP.GT.U32.AND P4, PT, R5.reuse, R3, PT ;  /* 0x000000030500720c */ /* 0x040fe20003f84070 */
[----:B------:R-:W-:Y:S02]  /*10660*/  IMAD.MOV R11, RZ, RZ, -R13 ;  /* 0x000000ffff0b7224 */ /* 0x000fe400078e0a0d */
[----:B------:R-:W-:Y:S01]  /*10670*/  @!P3 IMAD.MOV R8, RZ, RZ, -R8 ;  /* 0x000000ffff08b224 */ /* 0x000fe200078e0a08 */
[C---:B------:R-:W-:Y:S01]  /*10680*/  ISETP.GT.U32.AND P3, PT, R5.reuse, R18, PT ;  /* 0x000000120500720c */ /* 0x040fe20003f64070 */
[C---:B------:R-:W-:Y:S01]  /*10690*/  IMAD R19, R5.reuse, R16, R19 ;  /* 0x0000001005137224 */ /* 0x040fe200078e0213 */
[----:B------:R-:W-:Y:S01]  /*106a0*/  STL [R1+0x4dc], R21 ;  /* 0x0004dc1501007387 */ /* 0x000fe20000100800 */
[----:B------:R-:W-:-:S02]  /*106b0*/  IMAD R17, R5, R11, R17 ;  /* 0x0000000b05117224 */ /* 0x000fc400078e0211 */
[----:B------:R-:W-:Y:S01]  /*106c0*/  @!P1 IMAD.MOV R12, RZ, RZ, -R12 ;  /* 0x000000ffff0c9224 */ /* 0x000fe200078e0a0c */
[----:B------:R-:W-:Y:S01]  /*106d0*/  ISETP.GT.U32.AND P1, PT, R5, R19, PT ;  /* 0x000000130500720c */ /* 0x000fe20003f24070 */
[--C-:B------:R-:W-:Y:S01]  /*106e0*/  @!P5 IMAD.IADD R15, R15, 0x1, -R5.reuse ;  /* 0x000000010f0fd824 */ /* 0x100fe200078e0a05 */
[----:B------:R-:W-:Y:S01]  /*106f0*/  ISETP.GT.U32.AND P5, PT, R5, R17, PT ;  /* 0x000000110500720c */ /* 0x000fe20003fa4070 */
[----:B------:R-:W-:Y:S01]  /*10700*/  @!P0 IMAD.MOV R10, RZ, RZ, -R10 ;  /* 0x000000ffff0a8224 */ /* 0x000fe200078e0a0a */
[----:B------:R-:W-:Y:S01]  /*10710*/  STL [R1+0x4d0], R12 ;  /* 0x0004d00c01007387 */ /* 0x000fe20000100800 */
[--C-:B------:R-:W-:Y:S01]  /*10720*/  @!P4 IMAD.IADD R3, R3, 0x1, -R5.reuse ;  /* 0x000000010303c824 */ /* 0x100fe200078e0a05 */
[----:B------:R-:W-:Y:S01]  /*10730*/  ISETP.GE.AND P4, PT, R6, RZ, PT ;  /* 0x000000ff0600720c */ /* 0x000fe20003f86270 */
[--C-:B------:R-:W-:Y:S01]  /*10740*/  @!P3 IMAD.IADD R18, R18, 0x1, -R5.reuse ;  /* 0x000000011212b824 */ /* 0x100fe200078e0a05 */
[----:B------:R1:W-:Y:S01]  /*10750*/  STL [R1+0x4d8], R10 ;  /* 0x0004d80a01007387 */ /* 0x0003e20000100800 */
[----:B------:R-:W-:Y:S01]  /*10760*/  VIADD R6, R0, 0x14b ;  /* 0x0000014b00067836 */ /* 0x000fe20000000000 */
[----:B------:R-:W-:Y:S01]  /*10770*/  ISETP.GE.AND P0, PT, R14, RZ, PT ;  /* 0x000000ff0e00720c */ /* 0x000fe20003f06270 */
[----:B------:R-:W-:Y:S01]  /*10780*/  VIADD R4, R0, 0x14a ;  /* 0x0000014a00047836 */ /* 0x000fe20000000000 */
[----:B------:R-:W-:Y:S01]  /*10790*/  ISETP.GT.U32.AND P3, PT, R5, R18, PT ;  /* 0x000000120500720c */ /* 0x000fe20003f64070 */
[--C-:B------:R-:W-:Y:S01]  /*107a0*/  @!P1 IMAD.IADD R19, R19, 0x1, -R5.reuse ;  /* 0x0000000113139824 */ /* 0x100fe200078e0a05 */
[----:B------:R-:W-:Y:S01]  /*107b0*/  ISETP.GE.AND P1, PT, R7, RZ, PT ;  /* 0x000000ff0700720c */ /* 0x000fe20003f26270 */
[----:B------:R-:W-:Y:S01]  /*107c0*/  @!P5 IMAD.IADD R17, R17, 0x1, -R5 ;  /* 0x000000011111d824 */ /* 0x000fe200078e0a05 */
[----:B------:R-:W-:Y:S01]  /*107d0*/  IABS R7, R6 ;  /* 0x0000000600077213 */ /* 0x000fe20000000000 */
[----:B------:R2:W-:Y:S01]  /*107e0*/  STL [R1+0x4d4], R8 ;  /* 0x0004d40801007387 */ /* 0x0005e20000100800 */
[----:B-1----:R-:W-:Y:S01]  /*107f0*/  IMAD.MOV.U32 R10, RZ, RZ, R3 ;  /* 0x000000ffff0a7224 */ /* 0x002fe200078e0003 */
[----:B------:R-:W-:Y:S01]  /*10800*/  IABS R14, R4 ;  /* 0x00000004000e7213 */ /* 0x000fe20000000000 */
[----:B------:R-:W-:Y:S01]  /*10810*/  IMAD.MOV.U32 R21, RZ, RZ, R15 ;  /* 0x000000ffff157224 */ /* 0x000fe200078e000f */
[C---:B------:R-:W-:Y:S01]  /*10820*/  ISETP.GT.U32.AND P5, PT, R5.reuse, R17, PT ;  /* 0x000000110500720c */ /* 0x040fe20003fa4070 */
[----:B------:R-:W-:Y:S01]  /*10830*/  @!P6 IMAD.MOV R10, RZ, RZ, -R10 ;  /* 0x000000ffff0ae224 */ /* 0x000fe200078e0a0a */
[----:B------:R-:W-:Y:S01]  /*10840*/  ISETP.GT.U32.AND P6, PT, R5, R19, PT ;  /* 0x000000130500720c */ /* 0x000fe20003fc4070 */
[----:B------:R-:W-:-:S03]  /*10850*/  IMAD.HI.U32 R11, R9, R14, RZ ;  /* 0x0000000e090b7227 */ /* 0x000fc600078e00ff */
[----:B------:R1:W-:Y:S01]  /*10860*/  STL [R1+0x4c8], R10 ;  /* 0x0004c80a01007387 */ /* 0x0003e20000100800 */
[----:B------:R-:W-:Y:S01]  /*10870*/  @!P3 IMAD.IADD R18, R18, 0x1, -R5 ;  /* 0x000000011212b824 */ /* 0x000fe200078e0a05 */
[----:B------:R-:W-:Y:S01]  /*10880*/  ISETP.GE.AND P3, PT, R4, RZ, PT ;  /* 0x000000ff0400720c */ /* 0x000fe20003f66270 */
[----:B------:R-:W-:Y:S02]  /*10890*/  IMAD.MOV R11, RZ, RZ, -R11 ;  /* 0x000000ffff0b7224 */ /* 0x000fe400078e0a0b */
[----:B--2---:R-:W-:Y:S02]  /*108a0*/  VIADD R8, R0, 0x14c ;  /* 0x0000014c00087836 */ /* 0x004fe40000000000 */
[----:B------:R-:W-:Y:S02]  /*108b0*/  @!P5 IMAD.IADD R17, R17, 0x1, -R5 ;  /* 0x000000011111d824 */ /* 0x000fe400078e0a05 */
[----:B------:R-:W-:Y:S01]  /*108c0*/  IMAD R14, R5, R11, R14 ;  /* 0x0000000b050e7224 */ /* 0x000fe200078e020e */
[----:B------:R-:W-:Y:S01]  /*108d0*/  IABS R16, R8 ;  /* 0x0000000800107213 */ /* 0x000fe20000000000 */
[----:B-1----:R-:W-:-:S04]  /*108e0*/  IMAD.HI.U32 R10, R9, R7, RZ ;  /* 0x00000007090a7227 */ /* 0x002fc800078e00ff */
[----:B------:R-:W-:Y:S02]  /*108f0*/  IMAD.MOV R13, RZ, RZ, -R10 ;  /* 0x000000ffff0d7224 */ /* 0x000fe400078e0a0a */
[----:B------:R-:W-:Y:S01]  /*10900*/  @!P6 IMAD.IADD R19, R19, 0x1, -R5 ;  /* 0x000000011313e824 */ /* 0x000fe200078e0a05 */
[C---:B------:R-:W-:Y:S01]  /*10910*/  ISETP.GT.U32.AND P6, PT, R5.reuse, R14, PT ;  /* 0x0000000e0500720c */ /* 0x040fe20003fc4070 */
[C---:B------:R-:W-:Y:S02]  /*10920*/  IMAD R4, R5.reuse, R13, R7 ;  /* 0x0000000d05047224 */ /* 0x040fe400078e0207 */
[C---:B------:R-:W-:Y:S02]  /*10930*/  VIADD R7, R0.reuse, 0x14e ;  /* 0x0000014e00077836 */ /* 0x040fe40000000000 */
[----:B------:R-:W-:Y:S01]  /*10940*/  VIADD R3, R0, 0x14d ;  /* 0x0000014d00037836 */ /* 0x000fe20000000000 */
[----:B------:R-:W-:Y:S01]  /*10950*/  ISETP.GT.U32.AND P5, PT, R5, R4, PT ;  /* 0x000000040500720c */ /* 0x000fe20003fa4070 */
[----:B------:R-:W-:Y:S01]  /*10960*/  IMAD.MOV.U32 R12, RZ, RZ, R19 ;  /* 0x000000ffff0c7224 */ /* 0x000fe200078e0013 */
[----:B------:R-:W-:Y:S01]  /*10970*/  IABS R13, R7 ;  /* 0x00000007000d7213 */ /* 0x000fe20000000000 */
[----:B------:R-:W-:Y:S01]  /*10980*/  IMAD.HI.U32 R20, R9, R16, RZ ;  /* 0x0000001009147227 */ /* 0x000fe200078e00ff */
[----:B------:R-:W-:-:S03]  /*10990*/  IABS R11, R3 ;  /* 0x00000003000b7213 */ /* 0x000fc60000000000 */
[----:B------:R-:W-:Y:S01]  /*109a0*/  @!P6 IMAD.IADD R14, R14, 0x1, -R5 ;  /* 0x000000010e0ee824 */ /* 0x000fe200078e0a05 */
[----:B------:R-:W-:Y:S01]  /*109b0*/  ISETP.GE.AND P6, PT, R6, RZ, PT ;  /* 0x000000ff0600720c */ /* 0x000fe20003fc6270 */
[----:B------:R-:W-:-:S04]  /*109c0*/  IMAD.HI.U32 R15, R9, R13, RZ ;  /* 0x0000000d090f7227 */ /* 0x000fc800078e00ff */
[----:B------:R-:W-:Y:S02]  /*109d0*/  @!P5 IMAD.IADD R4, R4, 0x1, -R5 ;  /* 0x000000010404d824 */ /* 0x000fe400078e0a05 */
[----:B------:R-:W-:Y:S01]  /*109e0*/  @!P2 IMAD.MOV R21, RZ, RZ, -R21 ;  /* 0x000000ffff15a224 */ /* 0x000fe200078e0a15 */
[C---:B------:R-:W-:Y:S01]  /*109f0*/  ISETP.GT.U32.AND P2, PT, R5.reuse, R14, PT ;  /* 0x0000000e0500720c */ /* 0x040fe20003f44070 */
[----:B------:R-:W-:Y:S01]  /*10a00*/  IMAD.MOV R15, RZ, RZ, -R15 ;  /* 0x000000ffff0f7224 */ /* 0x000fe200078e0a0f */
[C---:B------:R-:W-:Y:S01]  /*10a10*/  ISETP.GT.U32.AND P5, PT, R5.reuse, R4, PT ;  /* 0x000000040500720c */ /* 0x040fe20003fa4070 */
[----:B------:R-:W-:Y:S01]  /*10a20*/  @!P0 IMAD.MOV R12, RZ, RZ, -R12 ;  /* 0x000000ffff0c8224 */ /* 0x000fe200078e0a0c */
[----:B------:R-:W-:Y:S01]  /*10a30*/  STL [R1+0x46c], R21 ;  /* 0x00046c1501007387 */ /* 0x000fe20000100800 */
[----:B------:R-:W-:Y:S02]  /*10a40*/  IMAD.MOV R20, RZ, RZ, -R20 ;  /* 0x000000ffff147224 */ /* 0x000fe400078e0a14 */
[----:B------:R-:W-:Y:S01]  /*10a50*/  IMAD R13, R5, R15, R13 ;  /* 0x0000000f050d7224 */ /* 0x000fe200078e020d */
[----:B------:R1:W-:Y:S01]  /*10a60*/  STL [R1+0x498], R12 ;  /* 0x0004980c01007387 */ /* 0x0003e20000100800 */
[----:B------:R-:W-:-:S02]  /*10a70*/  IMAD.MOV.U32 R10, RZ, RZ, R11 ;  /* 0x000000ffff0a7224 */ /* 0x000fc400078e000b */
[----:B------:R-:W-:Y:S02]  /*10a80*/  IMAD R16, R5, R20, R16 ;  /* 0x0000001405107224 */ /* 0x000fe400078e0210 */
[----:B------:R-:W-:-:S03]  /*10a90*/  IMAD.HI.U32 R11, R9, R10, RZ ;  /* 0x0000000a090b7227 */ /* 0x000fc600078e00ff */
[C---:B------:R-:W-:Y:S01]  /*10aa0*/  ISETP.GT.U32.AND P0, PT, R5.reuse, R16, PT ;  /* 0x000000100500720c */ /* 0x040fe20003f04070 */
[----:B------:R-:W-:Y:S01]  /*10ab0*/  @!P5 IMAD.IADD R4, R4, 0x1, -R5 ;  /* 0x000000010404d824 */ /* 0x000fe200078e0a05 */
[----:B------:R-:W-:Y:S01]  /*10ac0*/  ISETP.GT.U32.AND P5, PT, R5, R13, PT ;  /* 0x0000000d0500720c */ /* 0x000fe20003fa4070 */
[----:B-1----:R-:W-:Y:S02]  /*10ad0*/  IMAD.MOV.U32 R12, RZ, RZ, R17 ;  /* 0x000000ffff0c7224 */ /* 0x002fe400078e0011 */
[----:B------:R-:W-:Y:S01]  /*10ae0*/  @!P4 IMAD.MOV R18, RZ, RZ, -R18 ;  /* 0x000000ffff12c224 */ /* 0x000fe200078e0a12 */
[----:B------:R-:W-:Y:S01]  /*10af0*/  ISETP.GE.AND P4, PT, R8, RZ, PT ;  /* 0x000000ff0800720c */ /* 0x000fe20003f86270 */
[----:B------:R-:W-:Y:S02]  /*10b00*/  @!P1 IMAD.MOV R12, RZ, RZ, -R12 ;  /* 0x000000ffff0c9224 */ /* 0x000fe400078e0a0c */
[----:B------:R-:W-:Y:S01]  /*10b10*/  @!P2 IMAD.IADD R14, R14, 0x1, -R5 ;  /* 0x000000010e0ea824 */ /* 0x000fe200078e0a05 */
[----:B------:R-:W-:Y:S01]  /*10b20*/  STL [R1+0x470], R18 ;  /* 0x0004701201007387 */ /* 0x000fe20000100800 */
[----:B------:R-:W-:Y:S01]  /*10b30*/  IMAD.MOV R11, RZ, RZ, -R11 ;  /* 0x000000ffff0b7224 */ /* 0x000fe200078e0a0b */
[----:B------:R-:W-:Y:S01]  /*10b40*/  ISETP.GE.AND P2, PT, R3, RZ, PT ;  /* 0x000000ff0300720c */ /* 0x000fe20003f46270 */
[----:B------:R-:W-:Y:S01]  /*10b50*/  VIADD R3, R0, 0x150 ;  /* 0x0000015000037836 */ /* 0x000fe20000000000 */
[----:B------:R1:W-:Y:S01]  /*10b60*/  STL [R1+0x4b8], R12 ;  /* 0x0004b80c01007387 */ /* 0x0003e20000100800 */
[----:B------:R-:W-:-:S02]  /*10b70*/  IMAD R10, R5, R11, R10 ;  /* 0x0000000b050a7224 */ /* 0x000fc400078e020a */
[----:B------:R-:W-:Y:S01]  /*10b80*/  VIADD R6, R0, 0x14f ;  /* 0x0000014f00067836 */ /* 0x000fe20000000000 */
[----:B------:R-:W-:Y:S01]  /*10b90*/  IABS R15, R3 ;  /* 0x00000003000f7213 */ /* 0x000fe20000000000 */
[--C-:B------:R-:W-:Y:S01]  /*10ba0*/  @!P5 IMAD.IADD R13, R13, 0x1, -R5.reuse ;  /* 0x000000010d0dd824 */ /* 0x100fe200078e0a05 */
[C---:B------:R-:W-:Y:S01]  /*10bb0*/  ISETP.GT.U32.AND P1, PT, R5.reuse, R10, PT ;  /* 0x0000000a0500720c */ /* 0x040fe20003f24070 */
[----:B------:R-:W-:Y:S01]  /*10bc0*/  @!P0 IMAD.IADD R16, R16, 0x1, -R5 ;  /* 0x0000000110108824 */ /* 0x000fe200078e0a05 */
[----:B------:R-:W-:Y:S01]  /*10bd0*/  IABS R11, R6 ;  /* 0x00000006000b7213 */ /* 0x000fe20000000000 */
[----:B------:R-:W-:Y:S01]  /*10be0*/  VIADD R20, R0, 0x164 ;  /* 0x0000016400147836 */ /* 0x000fe20000000000 */
[----:B------:R-:W-:Y:S01]  /*10bf0*/  ISETP.GT.U32.AND P5, PT, R5, R13, PT ;  /* 0x0000000d0500720c */ /* 0x000fe20003fa4070 */
[----:B-1----:R-:W-:Y:S01]  /*10c00*/  IMAD.MOV.U32 R12, RZ, RZ, R14 ;  /* 0x000000ffff0c7224 */ /* 0x002fe200078e000e */
[----:B------:R-:W-:Y:S01]  /*10c10*/  ISETP.GE.AND P0, PT, R7, RZ, PT ;  /* 0x000000ff0700720c */ /* 0x000fe20003f06270 */
[----:B------:R-:W-:Y:S01]  /*10c20*/  IMAD.HI.U32 R8, R9, R11, RZ ;  /* 0x0000000b09087227 */ /* 0x000fe200078e00ff */
[----:B------:R-:W-:-:S03]  /*10c30*/  IABS R21, R20 ;  /* 0x0000001400157213 */ /* 0x000fc60000000000 */
[----:B------:R-:W-:Y:S01]  /*10c40*/  @!P3 IMAD.MOV R12, RZ, RZ, -R12 ;  /* 0x000000ffff0cb224 */ /* 0x000fe200078e0a0c */
[C---:B------:R-:W-:Y:S01]  /*10c50*/  ISETP.GT.U32.AND P3, PT, R5.reuse, R16, PT ;  /* 0x000000100500720c */ /* 0x040fe20003f64070 */
[----:B------:R-:W-:Y:S01]  /*10c60*/  IMAD.MOV R8, RZ, RZ, -R8 ;  /* 0x000000ffff087224 */ /* 0x000fe200078e0a08 */
[----:B------:R-:W-:Y:S01]  /*10c70*/  @!P1 IADD3 R10, PT, PT, R10, -R5, RZ ;  /* 0x800000050a0a9210 */ /* 0x000fe20007ffe0ff */
[----:B------:R-:W-:Y:S01]  /*10c80*/  VIADD R7, R0, 0x151 ;  /* 0x0000015100077836 */ /* 0x000fe20000000000 */
[----:B------:R1:W-:Y:S01]  /*10c90*/  STL [R1+0x4bc], R12 ;  /* 0x0004bc0c01007387 */ /* 0x0003e20000100800 */
[C---:B------:R-:W-:Y:S01]  /*10ca0*/  IMAD R11, R5.reuse, R8, R11 ;  /* 0x00000008050b7224 */ /* 0x040fe200078e020b */
[----:B------:R-:W-:Y:S01]  /*10cb0*/  ISETP.GT.U32.AND P1, PT, R5, R10, PT ;  /* 0x0000000a0500720c */ /* 0x000fe20003f24070 */
[----:B------:R-:W-:Y:S01]  /*10cc0*/  @!P5 IMAD.IADD R13, R13, 0x1, -R5 ;  /* 0x000000010d0dd824 */ /* 0x000fe200078e0a05 */
[----:B------:R-:W-:Y:S01]  /*10cd0*/  IABS R14, R7 ;  /* 0x00000007000e7213 */ /* 0x000fe20000000000 */
[----:B------:R-:W-:-:S04]  /*10ce0*/  IMAD.HI.U32 R24, R9, R21, RZ ;  /* 0x0000001509187227 */ /* 0x000fc800078e00ff */
[----:B------:R-:W-:Y:S01]  /*10cf0*/  @!P3 IMAD.IADD R16, R16, 0x1, -R5 ;  /* 0x000000011010b824 */ /* 0x000fe200078e0a05 */
[----:B------:R-:W-:Y:S01]  /*10d00*/  ISETP.GT.U32.AND P3, PT, R5, R11, PT ;  /* 0x0000000b0500720c */ /* 0x000fe20003f64070 */
[----:B-1----:R-:W-:Y:S02]  /*10d10*/  IMAD.MOV.U32 R12, RZ, RZ, R4 ;  /* 0x000000ffff0c7224 */ /* 0x002fe400078e0004 */
[----:B------:R-:W-:-:S04]  /*10d20*/  IMAD.HI.U32 R4, R9, R15, RZ ;  /* 0x0000000f09047227 */ /* 0x000fc800078e00ff */
[----:B------:R-:W-:Y:S02]  /*10d30*/  IMAD.MOV R4, RZ, RZ, -R4 ;  /* 0x000000ffff047224 */ /* 0x000fe400078e0a04 */
[----:B------:R-:W-:-:S04]  /*10d40*/  IMAD.HI.U32 R17, R9, R14, RZ ;  /* 0x0000000e09117227 */ /* 0x000fc800078e00ff */
[C---:B------:R-:W-:Y:S02]  /*10d50*/  IMAD R15, R5.reuse, R4, R15 ;  /* 0x00000004050f7224 */ /* 0x040fe400078e020f */
[----:B------:R-:W-:Y:S02]  /*10d60*/  VIADD R4, R0, 0x152 ;  /* 0x0000015200047836 */ /* 0x000fe40000000000 */
[----:B------:R-:W-:Y:S01]  /*10d70*/  @!P6 IMAD.MOV R12, RZ, RZ, -R12 ;  /* 0x000000ffff0ce224 */ /* 0x000fe200078e0a0c */
[----:B------:R-:W-:Y:S01]  /*10d80*/  ISETP.GT.U32.AND P5, PT, R5, R15, PT ;  /* 0x0000000f0500720c */ /* 0x000fe20003fa4070 */
[----:B------:R-:W-:Y:S01]  /*10d90*/  @!P1 IMAD.IADD R10, R10, 0x1, -R5 ;  /* 0x000000010a0a9824 */ /* 0x000fe200078e0a05 */
[----:B------:R-:W-:Y:S01]  /*10da0*/  ISETP.GE.AND P1, PT, R3, RZ, PT ;  /* 0x000000ff0300720c */ /* 0x000fe20003f26270 */
[----:B------:R-:W-:Y:S01]  /*10db0*/  IMAD.MOV R17, RZ, RZ, -R17 ;  /* 0x000000ffff117224 */ /* 0x000fe200078e0a11 */
[----:B------:R-:W-:Y:S01]  /*10dc0*/  IABS R3, R4 ;  /* 0x0000000400037213 */ /* 0x000fe20000000000 */
[----:B------:R1:W-:Y:S01]  /*10dd0*/  STL [R1+0x4c4], R12 ;  /* 0x0004c40c01007387 */ /* 0x0003e20000100800 */
[----:B------:R-:W-:Y:S01]  /*10de0*/  @!P3 IMAD.IADD R11, R11, 0x1, -R5 ;  /* 0x000000010b0bb824 */ /* 0x000fe200078e0a05 */
[----:B------:R-:W-:Y:S01]  /*10df0*/  ISETP.GE.AND P3, PT, R7, RZ, PT ;  /* 0x000000ff0700720c */ /* 0x000fe20003f66270 */
[----:B------:R-:W-:Y:S01]  /*10e00*/  IMAD R14, R5, R17, R14 ;  /* 0x00000011050e7224 */ /* 0x000fe200078e020e */
[----:B------:R-:W-:Y:S01]  /*10e10*/  ISETP.GE.AND P6, PT, R6, RZ, PT ;  /* 0x000000ff0600720c */ /* 0x000fe20003fc6270 */
[----:B------:R-:W-:-:S04]  /*10e20*/  IMAD.HI.U32 R7, R9, R3, RZ ;  /* 0x0000000309077227 */ /* 0x000fc800078e00ff */
[----:B------:R-:W-:Y:S02]  /*10e30*/  @!P5 IMAD.IADD R15, R15, 0x1, -R5 ;  /* 0x000000010f0fd824 */ /* 0x000fe400078e0a05 */
[----:B-1----:R-:W-:Y:S02]  /*10e40*/  IMAD.MOV.U32 R12, RZ, RZ, R16 ;  /* 0x000000ffff0c7224 */ /* 0x002fe400078e0010 */
[----:B------:R-:W-:Y:S01]  /*10e50*/  IMAD.MOV.U32 R16, RZ, RZ, R10 ;  /* 0x000000ffff107224 */ /* 0x000fe200078e000a */
[C---:B------:R-:W-:Y:S01]  /*10e60*/  ISETP.GT.U32.AND P5, PT, R5.reuse, R15, PT ;  /* 0x0000000f0500720c */ /* 0x040fe20003fa4070 */
[C---:B------:R-:W-:Y:S02]  /*10e70*/  VIADD R6, R0.reuse, 0x153 ;  /* 0x0000015300067836 */ /* 0x040fe40000000000 */
[----:B------:R-:W-:Y:S01]  /*10e80*/  @!P4 IMAD.MOV R12, RZ, RZ, -R12 ;  /* 0x000000ffff0cc224 */ /* 0x000fe200078e0a0c */
[C---:B------:R-:W-:Y:S01]  /*10e90*/  ISETP.GT.U32.AND P4, PT, R5.reuse, R11, PT ;  /* 0x0000000b0500720c */ /* 0x040fe20003f84070 */
[----:B------:R-:W-:Y:S01]  /*10ea0*/  @!P2 IMAD.MOV R16, RZ, RZ, -R16 ;  /* 0x000000ffff10a224 */ /* 0x000fe200078e0a10 */
[----:B------:R-:W-:Y:S01]  /*10eb0*/  ISETP.GT.U32.AND P2, PT, R5, R14, PT ;  /* 0x0000000e0500720c */ /* 0x000fe20003f44070 */
[----:B------:R-:W-:Y:S01]  /*10ec0*/  IMAD.MOV R7, RZ, RZ, -R7 ;  /* 0x000000ffff077224 */ /* 0x000fe200078e0a07 */
[----:B------:R-:W-:Y:S01]  /*10ed0*/  IABS R8, R6 ;  /* 0x0000000600087213 */ /* 0x000fe20000000000 */
[----:B------:R1:W-:Y:S01]  /*10ee0*/  STL [R1+0x4c0], R12 ;  /* 0x0004c00c01007387 */ /* 0x0003e20000100800 */
[----:B------:R-:W-:-:S02]  /*10ef0*/  VIADD R17, R0, 0x157 ;  /* 0x0000015700117836 */ /* 0x000fc40000000000 */
[----:B------:R-:W-:Y:S01]  /*10f00*/  IMAD R3, R5, R7, R3 ;  /* 0x0000000705037224 */ /* 0x000fe200078e0203 */
[----:B------:R2:W-:Y:S01]  /*10f10*/  STL [R1+0x4a4], R16 ;  /* 0x0004a41001007387 */ /* 0x0005e20000100800 */
[----:B------:R-:W-:-:S04]  /*10f20*/  IMAD.HI.U32 R10, R9, R8, RZ ;  /* 0x00000008090a7227 */ /* 0x000fc800078e00ff */
[----:B------:R-:W-:Y:S01]  /*10f30*/  @!P5 IMAD.IADD R15, R15, 0x1, -R5 ;  /* 0x000000010f0fd824 */ /* 0x000fe200078e0a05 */
[----:B------:R-:W-:Y:S01]  /*10f40*/  ISETP.GT.U32.AND P5, PT, R5, R3, PT ;  /* 0x000000030500720c */ /* 0x000fe20003fa4070 */
[----:B-1----:R-:W-:Y:S02]  /*10f50*/  IMAD.MOV.U32 R12, RZ, RZ, R13 ;  /* 0x000000ffff0c7224 */ /* 0x002fe400078e000d */
[--C-:B------:R-:W-:Y:S01]  /*10f60*/  @!P4 IMAD.IADD R11, R11, 0x1, -R5.reuse ;  /* 0x000000010b0bc824 */ /* 0x100fe200078e0a05 */
[----:B------:R-:W-:Y:S01]  /*10f70*/  ISETP.GE.AND P4, PT, R6, RZ, PT ;  /* 0x000000ff0600720c */ /* 0x000fe20003f86270 */
[----:B------:R-:W-:Y:S01]  /*10f80*/  @!P0 IMAD.MOV R12, RZ, RZ, -R12 ;  /* 0x000000ffff0c8224 */ /* 0x000fe200078e0a0c */
[----:B------:R-:W-:Y:S01]  /*10f90*/  ISETP.GE.AND P0, PT, R4, RZ, PT ;  /* 0x000000ff0400720c */ /* 0x000fe20003f06270 */
[----:B------:R-:W-:Y:S02]  /*10fa0*/  IMAD.MOV R4, RZ, RZ, -R10 ;  /* 0x000000ffff047224 */ /* 0x000fe400078e0a0a */
[----:B------:R-:W-:Y:S01]  /*10fb0*/  @!P2 IMAD.IADD R14, R14, 0x1, -R5 ;  /* 0x000000010e0ea824 */ /* 0x000fe200078e0a05 */
[----:B------:R1:W-:Y:S01]  /*10fc0*/  STL [R1+0x49c], R12 ;  /* 0x00049c0c01007387 */ /* 0x0003e20000100800 */
[----:B------:R-:W-:-:S02]  /*10fd0*/  IMAD R8, R5, R4, R8 ;  /* 0x0000000405087224 */ /* 0x000fc400078e0208 */
[----:B--2---:R-:W-:Y:S01]  /*10fe0*/  IMAD.MOV.U32 R16, RZ, RZ, R11 ;  /* 0x000000ffff107224 */ /* 0x004fe200078e000b */
[----:B------:R-:W-:Y:S01]  /*10ff0*/  ISETP.GT.U32.AND P2, PT, R5, R14, PT ;  /* 0x0000000e0500720c */ /* 0x000fe20003f44070 */
[----:B------:R-:W-:Y:S02]  /*11000*/  @!P5 IMAD.IADD R3, R3, 0x1, -R5 ;  /* 0x000000010303d824 */ /* 0x000fe400078e0a05 */
[----:B------:R-:W-:Y:S01]  /*11010*/  @!P6 IMAD.MOV R16, RZ, RZ, -R16 ;  /* 0x000000ffff10e224 */ /* 0x000fe200078e0a10 */
[C---:B------:R-:W-:Y:S01]  /*11020*/  ISETP.GT.U32.AND P6, PT, R5.reuse, R8, PT ;  /* 0x000000080500720c */ /* 0x040fe20003fc4070 */
[C---:B------:R-:W-:Y:S01]  /*11030*/  VIADD R10, R0.reuse, 0x154 ;  /* 0x00000154000a7836 */ /* 0x040fe20000000000 */
[----:B------:R-:W-:Y:S01]  /*11040*/  ISETP.GT.U32.AND P5, PT, R5, R3, PT ;  /* 0x000000030500720c */ /* 0x000fe20003fa4070 */
[----:B-1----:R-:W-:Y:S01]  /*11050*/  IMAD.MOV.U32 R12, RZ, RZ, R15 ;  /* 0x000000ffff0c7224 */ /* 0x002fe200078e000f */
[----:B------:R-:W-:Y:S01]  /*11060*/  STL [R1+0x4b4], R16 ;  /* 0x0004b41001007387 */ /* 0x000fe20000100800 */
[----:B------:R-:W-:Y:S01]  /*11070*/  VIADD R6, R0, 0x155 ;  /* 0x0000015500067836 */ /* 0x000fe20000000000 */
[----:B------:R-:W-:Y:S01]  /*11080*/  IABS R7, R10 ;  /* 0x0000000a00077213 */ /* 0x000fe20000000000 */
[----:B------:R-:W-:Y:S01]  /*11090*/  @!P1 IMAD.MOV R12, RZ, RZ, -R12 ;  /* 0x000000ffff0c9224 */ /* 0x000fe200078e0a0c */
[----:B------:R-:W-:Y:S01]  /*110a0*/  ISETP.GE.AND P1, PT, R10, RZ, PT ;  /* 0x000000ff0a00720c */ /* 0x000fe20003f26270 */
[----:B------:R-:W-:Y:S01]  /*110b0*/  @!P2 IMAD.IADD R14, R14, 0x1, -R5 ;  /* 0x000000010e0ea824 */ /* 0x000fe200078e0a05 */
[----:B------:R-:W-:Y:S01]  /*110c0*/  IABS R13, R6 ;  /* 0x00000006000d7213 */ /* 0x000fe20000000000 */
[----:B------:R-:W-:Y:S01]  /*110d0*/  IMAD.HI.U32 R15, R9, R7, RZ ;  /* 0x00000007090f7227 */ /* 0x000fe200078e00ff */
[----:B------:R1:W-:Y:S01]  /*110e0*/  STL [R1+0x4b0], R12 ;  /* 0x0004b00c01007387 */ /* 0x0003e20000100800 */
[----:B------:R-:W-:-:S02]  /*110f0*/  ISETP.GE.AND P2, PT, R6, RZ, PT ;  /* 0x000000ff0600720c */ /* 0x000fc40003f46270 */
[----:B------:R-:W-:Y:S02]  /*11100*/  @!P6 IMAD.IADD R8, R8, 0x1, -R5 ;  /* 0x000000010808e824 */ /* 0x000fe400078e0a05 */
[----:B------:R-:W-:-:S03]  /*11110*/  IMAD.HI.U32 R6, R9, R13, RZ ;  /* 0x0000000d09067227 */ /* 0x000fc600078e00ff */
[----:B------:R-:W-:Y:S01]  /*11120*/  ISETP.GT.U32.AND P6, PT, R5, R8, PT ;  /* 0x000000080500720c */ /* 0x000fe20003fc4070 */
[----:B------:R-:W-:Y:S02]  /*11130*/  VIADD R4, R0, 0x156 ;  /* 0x0000015600047836 */ /* 0x000fe40000000000 */
[----:B-1----:R-:W-:Y:S02]  /*11140*/  IMAD.MOV.U32 R12, RZ, RZ, R14 ;  /* 0x000000ffff0c7224 */ /* 0x002fe400078e000e */
[----:B------:R-:W-:Y:S01]  /*11150*/  IMAD.MOV R15, RZ, RZ, -R15 ;  /* 0x000000ffff0f7224 */ /* 0x000fe200078e0a0f */
[----:B------:R-:W-:Y:S01]  /*11160*/  IABS R11, R4 ;  /* 0x00000004000b7213 */ /* 0x000fe20000000000 */
[----:B------:R-:W-:Y:S01]  /*11170*/  @!P3 IMAD.MOV R12, RZ, RZ, -R12 ;  /* 0x000000ffff0cb224 */ /* 0x000fe200078e0a0c */
[----:B------:R-:W-:Y:S01]  /*11180*/  ISETP.GE.AND P3, PT, R4, RZ, PT ;  /* 0x000000ff0400720c */ /* 0x000fe20003f66270 */
[----:B------:R-:W-:Y:S02]  /*11190*/  IMAD.MOV R6, RZ, RZ, -R6 ;  /* 0x000000ffff067224 */ /* 0x000fe400078e0a06 */
[----:B------:R-:W-:Y:S01]  /*111a0*/  @!P5 IMAD.IADD R3, R3, 0x1, -R5 ;  /* 0x000000010303d824 */ /* 0x000fe200078e0a05 */
[----:B------:R1:W-:Y:S01]  /*111b0*/  STL [R1+0x4ac], R12 ;  /* 0x0004ac0c01007387 */ /* 0x0003e20000100800 */
[----:B------:R-:W-:-:S02]  /*111c0*/  IMAD R7, R5, R15, R7 ;  /* 0x0000000f05077224 */ /* 0x000fc400078e0207 */
[----:B------:R-:W-:Y:S02]  /*111d0*/  IMAD R13, R5, R6, R13 ;  /* 0x00000006050d7224 */ /* 0x000fe400078e020d */
[----:B------:R-:W-:Y:S01]  /*111e0*/  IMAD.HI.U32 R10, R9, R11, RZ ;  /* 0x0000000b090a7227 */ /* 0x000fe200078e00ff */
[----:B------:R-:W-:-:S03]  /*111f0*/  ISETP.GT.U32.AND P5, PT, R5, R7, PT ;  /* 0x000000070500720c */ /* 0x000fc60003fa4070 */
[----:B------:R-:W-:Y:S02]  /*11200*/  IMAD.MOV R10, RZ, RZ, -R10 ;  /* 0x000000ffff0a7224 */ /* 0x000fe400078e0a0a */
[----:B-1----:R-:W-:Y:S02]  /*11210*/  IMAD.MOV.U32 R12, RZ, RZ, R3 ;  /* 0x000000ffff0c7224 */ /* 0x002fe400078e0003 */
[----:B------:R-:W-:Y:S01]  /*11220*/  @!P6 IMAD.IADD R8, R8, 0x1, -R5 ;  /* 0x000000010808e824 */ /* 0x000fe200078e0a05 */
[----:B------:R-:W-:Y:S01]  /*11230*/  ISETP.GE.AND P6, PT, R17, RZ, PT ;  /* 0x000000ff1100720c */ /* 0x000fe20003fc6270 */
[----:B------:R-:W-:Y:S01]  /*11240*/  @!P0 IMAD.MOV R12, RZ, RZ, -R12 ;  /* 0x000000ffff0c8224 */ /* 0x000fe200078e0a0c */
[C---:B------:R-:W-:Y:S01]  /*11250*/  ISETP.GT.U32.AND P0, PT, R5.reuse, R13, PT ;  /* 0x0000000d0500720c */ /* 0x040fe20003f04070 */
[----:B------:R-:W-:Y:S01]  /*11260*/  IMAD R11, R5, R10, R11 ;  /* 0x0000000a050b7224 */ /* 0x000fe200078e020b */
[----:B------:R-:W-:Y:S01]  /*11270*/  IABS R17, R17 ;  /* 0x0000001100117213 */ /* 0x000fe20000000000 */
[----:B------:R-:W-:Y:S01]  /*11280*/  @!P5 IMAD.IADD R7, R7, 0x1, -R5 ;  /* 0x000000010707d824 */ /* 0x000fe200078e0a05 */
[----:B------:R1:W-:Y:S01]  /*11290*/  STL [R1+0x4a8], R12 ;  /* 0x0004a80c01007387 */ /* 0x0003e20000100800 */
[----:B------:R-:W-:-:S02]  /*112a0*/  VIADD R15, R0, 0x158 ;  /* 0x00000158000f7836 */ /* 0x000fc40000000000 */
[----:B------:R-:W-:Y:S01]  /*112b0*/  IMAD.HI.U32 R18, R9, R17, RZ ;  /* 0x0000001109127227 */ /* 0x000fe200078e00ff */
[----:B------:R-:W-:Y:S02]  /*112c0*/  ISETP.GT.U32.AND P5, PT, R5, R7, PT ;  /* 0x000000070500720c */ /* 0x000fe40003fa4070 */
[----:B------:R-:W-:Y:S01]  /*112d0*/  IABS R16, R15 ;  /* 0x0000000f00107213 */ /* 0x000fe20000000000 */
[----:B------:R-:W-:Y:S02]  /*112e0*/  VIADD R10, R0, 0x15a ;  /* 0x0000015a000a7836 */ /* 0x000fe40000000000 */
[----:B------:R-:W-:Y:S02]  /*112f0*/  @!P0 IMAD.IADD R13, R13, 0x1, -R5 ;  /* 0x000000010d0d8824 */ /* 0x000fe400078e0a05 */
[----:B-1----:R-:W-:Y:S01]  /*11300*/  IMAD.MOV.U32 R12, RZ, RZ, R8 ;  /* 0x000000ffff0c7224 */ /* 0x002fe200078e0008 */
[----:B------:R-:W-:Y:S01]  /*11310*/  IABS R3, R10 ;  /* 0x0000000a00037213 */ /* 0x000fe20000000000 */
[----:B------:R-:W-:Y:S01]  /*11320*/  IMAD.MOV R18, RZ, RZ, -R18 ;  /* 0x000000ffff127224 */ /* 0x000fe200078e0a12 */
[C---:B------:R-:W-:Y:S01]  /*11330*/  ISETP.GT.U32.AND P0, PT, R5.reuse, R13, PT ;  /* 0x0000000d0500720c */ /* 0x040fe20003f04070 */
[----:B------:R-:W-:Y:S01]  /*11340*/  @!P4 IMAD.MOV R12, RZ, RZ, -R12 ;  /* 0x000000ffff0cc224 */ /* 0x000fe200078e0a0c */
[----:B------:R-:W-:Y:S01]  /*11350*/  ISETP.GT.U32.AND P4, PT, R5, R11, PT ;  /* 0x0000000b0500720c */ /* 0x000fe20003f84070 */
[----:B------:R-:W-:-:S03]  /*11360*/  IMAD.HI.U32 R14, R9, R16, RZ ;  /* 0x00000010090e7227 */ /* 0x000fc600078e00ff */
[----:B------:R1:W-:Y:S01]  /*11370*/  STL [R1+0x4a0], R12 ;  /* 0x0004a00c01007387 */ /* 0x0003e20000100800 */
[----:B------:R-:W-:Y:S01]  /*11380*/  @!P5 IMAD.IADD R7, R7, 0x1, -R5 ;  /* 0x000000010707d824 */ /* 0x000fe200078e0a05 */
[----:B------:R-:W-:Y:S01]  /*11390*/  ISETP.GE.AND P5, PT, R15, RZ, PT ;  /* 0x000000ff0f00720c */ /* 0x000fe20003fa6270 */
[----:B------:R-:W-:Y:S02]  /*113a0*/  IMAD R15, R5, R18, R17 ;  /* 0x00000012050f7224 */ /* 0x000fe400078e0211 */
[----:B------:R-:W-:Y:S02]  /*113b0*/  IMAD.MOV R14, RZ, RZ, -R14 ;  /* 0x000000ffff0e7224 */ /* 0x000fe400078e0a0e */
[----:B------:R-:W-:Y:S01]  /*113c0*/  @!P0 IMAD.IADD R13, R13, 0x1, -R5 ;  /* 0x000000010d0d8824 */ /* 0x000fe200078e0a05 */
[----:B------:R-:W-:Y:S01]  /*113d0*/  ISETP.GT.U32.AND P0, PT, R5, R15, PT ;  /* 0x0000000f0500720c */ /* 0x000fe20003f04070 */
[----:B------:R-:W-:Y:S01]  /*113e0*/  IMAD.MOV.U32 R19, RZ, RZ, R7 ;  /* 0x000000ffff137224 */ /* 0x000fe200078e0007 */
[----:B------:R-:W-:Y:S01]  /*113f0*/  @!P4 IADD3 R11, PT, PT, R11, -R5, RZ ;  /* 0x800000050b0bc210 */ /* 0x000fe20007ffe0ff */
[----:B-1----:R-:W-:-:S02]  /*11400*/  IMAD.MOV.U32 R12, RZ, RZ, R13 ;  /* 0x000000ffff0c7224 */ /* 0x002fc400078e000d */
[C---:B------:R-:W-:Y:S01]  /*11410*/  IMAD R16, R5.reuse, R14, R16 ;  /* 0x0000000e05107224 */ /* 0x040fe200078e0210 */
[----:B------:R-:W-:Y:S01]  /*11420*/  ISETP.GT.U32.AND P4, PT, R5, R11, PT ;  /* 0x0000000b0500720c */ /* 0x000fe20003f84070 */
[----:B------:R-:W-:Y:S02]  /*11430*/  VIADD R6, R0, 0x159 ;  /* 0x0000015900067836 */ /* 0x000fe40000000000 */
[----:B------:R-:W-:-:S03]  /*11440*/  IMAD.HI.U32 R14, R9, R3, RZ ;  /* 0x00000003090e7227 */ /* 0x000fc600078e00ff */
[----:B------:R-:W-:Y:S01]  /*11450*/  IABS R4, R6 ;  /* 0x0000000600047213 */ /* 0x000fe20000000000 */
[----:B------:R-:W-:Y:S01]  /*11460*/  @!P1 IMAD.MOV R19, RZ, RZ, -R19 ;  /* 0x000000ffff139224 */ /* 0x000fe200078e0a13 */
[----:B------:R-:W-:Y:S01]  /*11470*/  ISETP.GT.U32.AND P1, PT, R5, R16, PT ;  /* 0x000000100500720c */ /* 0x000fe20003f24070 */
[----:B------:R-:W-:Y:S01]  /*11480*/  @!P2 IMAD.MOV R12, RZ, RZ, -R12 ;  /* 0x000000ffff0ca224 */ /* 0x000fe200078e0a0c */
[----:B------:R-:W-:Y:S01]  /*11490*/  ISETP.GE.AND P2, PT, R6, RZ, PT ;  /* 0x000000ff0600720c */ /* 0x000fe20003f46270 */
[----:B------:R-:W-:Y:S01]  /*114a0*/  IMAD.MOV R7, RZ, RZ, -R14 ;  /* 0x000000ffff077224 */ /* 0x000fe200078e0a0e */
[----:B------:R-:W-:Y:S01]  /*114b0*/  STL [R1+0x474], R19 ;  /* 0x0004741301007387 */ /* 0x000fe20000100800 */
[----:B------:R-:W-:Y:S02]  /*114c0*/  @!P4 IMAD.IADD R11, R11, 0x1, -R5 ;  /* 0x000000010b0bc824 */ /* 0x000fe400078e0a05 */
[----:B------:R-:W-:Y:S01]  /*114d0*/  IMAD R3, R5, R7, R3 ;  /* 0x0000000705037224 */ /* 0x000fe200078e0203 */
[----:B------:R1:W-:Y:S01]  /*114e0*/  STL [R1+0x494], R12 ;  /* 0x0004940c01007387 */ /* 0x0003e20000100800 */
[----:B------:R-:W-:-:S04]  /*114f0*/  IMAD.HI.U32 R8, R9, R4, RZ ;  /* 0x0000000409087227 */ /* 0x000fc800078e00ff */
[----:B------:R-:W-:Y:S02]  /*11500*/  @!P0 IMAD.IADD R15, R15, 0x1, -R5 ;  /* 0x000000010f0f8824 */ /* 0x000fe400078e0a05 */
[----:B------:R-:W-:Y:S02]  /*11510*/  IMAD.MOV R8, RZ, RZ, -R8 ;  /* 0x000000ffff087224 */ /* 0x000fe400078e0a08 */
[C---:B------:R-:W-:Y:S01]  /*11520*/  VIADD R6, R0.reuse, 0x15b ;  /* 0x0000015b00067836 */ /* 0x040fe20000000000 */
[C---:B------:R-:W-:Y:S01]  /*11530*/  ISETP.GT.U32.AND P0, PT, R5.reuse, R15, PT ;  /* 0x0000000f0500720c */ /* 0x040fe20003f04070 */
[----:B-1----:R-:W-:Y:S02]  /*11540*/  IMAD.MOV.U32 R12, RZ, RZ, R11 ;  /* 0x000000ffff0c7224 */ /* 0x002fe400078e000b */
[C---:B------:R-:W-:Y:S01]  /*11550*/  IMAD R4, R5.reuse, R8, R4 ;  /* 0x0000000805047224 */ /* 0x040fe200078e0204 */
[----:B------:R-:W-:Y:S01]  /*11560*/  IABS R14, R6 ;  /* 0x00000006000e7213 */ /* 0x000fe20000000000 */
[----:B------:R-:W-:Y:S01]  /*11570*/  @!P3 IMAD.MOV R12, RZ, RZ, -R12 ;  /* 0x000000ffff0cb224 */ /* 0x000fe200078e0a0c */
[C---:B------:R-:W-:Y:S01]  /*11580*/  ISETP.GT.U32.AND P3, PT, R5.reuse, R3, PT ;  /* 0x000000030500720c */ /* 0x040fe20003f64070 */
[----:B------:R-:W-:Y:S01]  /*11590*/  VIADD R7, R0, 0x15c ;  /* 0x0000015c00077836 */ /* 0x000fe20000000000 */
[----:B------:R-:W-:Y:S01]  /*115a0*/  ISETP.GT.U32.AND P4, PT, R5, R4, PT ;  /* 0x000000040500720c */ /* 0x000fe20003f84070 */
[----:B------:R-:W-:Y:S01]  /*115b0*/  @!P1 IMAD.IADD R16, R16, 0x1, -R5 ;  /* 0x0000000110109824 */ /* 0x000fe200078e0a05 */
[----:B------:R1:W-:Y:S01]  /*115c0*/  STL [R1+0x490], R12 ;  /* 0x0004900c01007387 */ /* 0x0003e20000100800 */
[----:B------:R-:W-:Y:S01]  /*115d0*/  IMAD.HI.U32 R17, R9, R14, RZ ;  /* 0x0000000e09117227 */ /* 0x000fe200078e00ff */
[----:B------:R-:W-:-:S02]  /*115e0*/  IABS R13, R7 ;  /* 0x00000007000d7213 */ /* 0x000fc40000000000 */
[----:B------:R-:W-:Y:S01]  /*115f0*/  ISETP.GT.U32.AND P1, PT, R5, R16, PT ;  /* 0x000000100500720c */ /* 0x000fe20003f24070 */
[----:B------:R-:W-:Y:S01]  /*11600*/  @!P0 IMAD.IADD R15, R15, 0x1, -R5 ;  /* 0x000000010f0f8824 */ /* 0x000fe200078e0a05 */
[----:B------:R-:W-:Y:S01]  /*11610*/  ISETP.GE.AND P0, PT, R10, RZ, PT ;  /* 0x000000ff0a00720c */ /* 0x000fe20003f06270 */
[----:B------:R-:W-:-:S04]  /*11620*/  IMAD.HI.U32 R10, R9, R13, RZ ;  /* 0x0000000d090a7227 */ /* 0x000fc800078e00ff */
[----:B------:R-:W-:Y:S02]  /*11630*/  @!P3 IMAD.IADD R3, R3, 0x1, -R5 ;  /* 0x000000010303b824 */ /* 0x000fe400078e0a05 */
[----:B------:R-:W-:Y:S02]  /*11640*/  IMAD.MOV R17, RZ, RZ, -R17 ;  /* 0x000000ffff117224 */ /* 0x000fe400078e0a11 */
[----:B------:R-:W-:Y:S01]  /*11650*/  @!P4 IMAD.IADD R4, R4, 0x1, -R5 ;  /* 0x000000010404c824 */ /* 0x000fe200078e0a05 */
[C---:B------:R-:W-:Y:S01]  /*11660*/  ISETP.GT.U32.AND P3, PT, R5.reuse, R3, PT ;  /* 0x000000030500720c */ /* 0x040fe20003f64070 */
[----:B------:R-:W-:Y:S02]  /*11670*/  IMAD.MOV R10, RZ, RZ, -R10 ;  /* 0x000000ffff0a7224 */ /* 0x000fe400078e0a0a */
[C---:B------:R-:W-:Y:S01]  /*11680*/  IMAD R14, R5.reuse, R17, R14 ;  /* 0x00000011050e7224 */ /* 0x040fe200078e020e */
[C---:B------:R-:W-:Y:S01]  /*11690*/  ISETP.GT.U32.AND P4, PT, R5.reuse, R4, PT ;  /* 0x000000040500720c */ /* 0x040fe20003f84070 */
[----:B------:R-:W-:-:S02]  /*116a0*/  IMAD R13, R5, R10, R13 ;  /* 0x0000000a050d7224 */ /* 0x000fc400078e020d */
[----:B------:R-:W-:Y:S01]  /*116b0*/  @!P1 IMAD.IADD R16, R16, 0x1, -R5 ;  /* 0x0000000110109824 */ /* 0x000fe200078e0a05 */
[----:B------:R-:W-:Y:S01]  /*116c0*/  ISETP.GT.U32.AND P1, PT, R5, R14, PT ;  /* 0x0000000e0500720c */ /* 0x000fe20003f24070 */
[----:B------:R-:W-:Y:S02]  /*116d0*/  IMAD.MOV.U32 R18, RZ, RZ, R15 ;  /* 0x000000ffff127224 */ /* 0x000fe400078e000f */
[----:B------:R-:W-:Y:S02]  /*116e0*/  VIADD R8, R0, 0x15d ;  /* 0x0000015d00087836 */ /* 0x000fe40000000000 */
[--C-:B------:R-:W-:Y:S01]  /*116f0*/  @!P3 IMAD.IADD R3, R3, 0x1, -R5.reuse ;  /* 0x000000010303b824 */ /* 0x100fe200078e0a05 */
[C---:B------:R-:W-:Y:S01]  /*11700*/  ISETP.GT.U32.AND P3, PT, R5.reuse, R13, PT ;  /* 0x0000000d0500720c */ /* 0x040fe20003f64070 */
[----:B------:R-:W-:Y:S01]  /*11710*/  @!P6 IMAD.MOV R18, RZ, RZ, -R18 ;  /* 0x000000ffff12e224 */ /* 0x000fe200078e0a12 */
[----:B------:R-:W-:Y:S01]  /*11720*/  ISETP.GE.AND P6, PT, R6, RZ, PT ;  /* 0x000000ff0600720c */ /* 0x000fe20003fc6270 */
[--C-:B------:R-:W-:Y:S01]  /*11730*/  @!P4 IMAD.IADD R4, R4, 0x1, -R5.reuse ;  /* 0x000000010404c824 */ /* 0x100fe200078e0a05 */
[----:B------:R-:W-:Y:S01]  /*11740*/  IABS R11, R8 ;  /* 0x00000008000b7213 */ /* 0x000fe20000000000 */
[----:B------:R-:W-:Y:S01]  /*11750*/  VIADD R6, R0, 0x15e ;  /* 0x0000015e00067836 */ /* 0x000fe20000000000 */
[----:B------:R-:W-:Y:S01]  /*11760*/  ISETP.GE.AND P4, PT, R8, RZ, PT ;  /* 0x000000ff0800720c */ /* 0x000fe20003f86270 */
[--C-:B------:R-:W-:Y:S01]  /*11770*/  @!P1 IMAD.IADD R14, R14, 0x1, -R5.reuse ;  /* 0x000000010e0e9824 */ /* 0x100fe200078e0a05 */
[----:B------:R-:W-:Y:S01]  /*11780*/  STL [R1+0x484], R18 ;  /* 0x0004841201007387 */ /* 0x000fe20000100800 */
[----:B-1----:R-:W-:Y:S01]  /*11790*/  IMAD.MOV.U32 R12, RZ, RZ, R16 ;  /* 0x000000ffff0c7224 */ /* 0x002fe200078e0010 */
[----:B------:R-:W-:Y:S01]  /*117a0*/  IABS R8, R6 ;  /* 0x0000000600087213 */ /* 0x000fe20000000000 */
[----:B------:R-:W-:Y:S01]  /*117b0*/  IMAD.MOV.U32 R16, RZ, RZ, R4 ;  /* 0x000000ffff107224 */ /* 0x000fe200078e0004 */
[----:B------:R-:W-:Y:S01]  /*117c0*/  ISETP.GT.U32.AND P1, PT, R5, R14, PT ;  /* 0x0000000e0500720c */ /* 0x000fe20003f24070 */
[----:B------:R-:W-:-:S02]  /*117d0*/  @!P3 IMAD.IADD R13, R13, 0x1, -R5 ;  /* 0x000000010d0db824 */ /* 0x000fc400078e0a05 */
[----:B------:R-:W-:Y:S01]  /*117e0*/  @!P5 IMAD.MOV R12, RZ, RZ, -R12 ;  /* 0x000000ffff0cd224 */ /* 0x000fe200078e0a0c */
[----:B------:R-:W-:Y:S01]  /*117f0*/  ISETP.GE.AND P5, PT, R7, RZ, PT ;  /* 0x000000ff0700720c */ /* 0x000fe20003fa6270 */
[----:B------:R-:W-:Y:S01]  /*11800*/  IMAD.HI.U32 R15, R9, R11, RZ ;  /* 0x0000000b090f7227 */ /* 0x000fe200078e00ff */
[----:B------:R-:W-:Y:S02]  /*11810*/  ISETP.GT.U32.AND P3, PT, R5, R13, PT ;  /* 0x0000000d0500720c */ /* 0x000fe40003f64070 */
[----:B------:R1:W-:Y:S01]  /*11820*/  STL [R1+0x478], R12 ;  /* 0x0004780c01007387 */ /* 0x0003e20000100800 */
[----:B------:R-:W-:Y:S01]  /*11830*/  @!P2 IMAD.MOV R16, RZ, RZ, -R16 ;  /* 0x000000ffff10a224 */ /* 0x000fe200078e0a10 */
[----:B------:R-:W-:Y:S01]  /*11840*/  ISETP.GE.AND P2, PT, R6, RZ, PT ;  /* 0x000000ff0600720c */ /* 0x000fe20003f46270 */
[----:B------:R-:W-:Y:S02]  /*11850*/  VIADD R4, R0, 0x15f ;  /* 0x0000015f00047836 */ /* 0x000fe40000000000 */
[----:B------:R-:W-:Y:S01]  /*11860*/  IMAD.HI.U32 R10, R9, R8, RZ ;  /* 0x00000008090a7227 */ /* 0x000fe200078e00ff */
[----:B------:R2:W-:Y:S03]  /*11870*/  STL [R1+0x48c], R16 ;  /* 0x00048c1001007387 */ /* 0x0005e60000100800 */
[----:B------:R-:W-:-:S02]  /*11880*/  IMAD.MOV R15, RZ, RZ, -R15 ;  /* 0x000000ffff0f7224 */ /* 0x000fc400078e0a0f */
[----:B-1----:R-:W-:Y:S02]  /*11890*/  IMAD.MOV.U32 R12, RZ, RZ, R3 ;  /* 0x000000ffff0c7224 */ /* 0x002fe400078e0003 */
[----:B------:R-:W-:Y:S02]  /*118a0*/  IMAD.MOV R10, RZ, RZ, -R10 ;  /* 0x000000ffff0a7224 */ /* 0x000fe400078e0a0a */
[C---:B------:R-:W-:Y:S01]  /*118b0*/  IMAD R11, R5.reuse, R15, R11 ;  /* 0x0000000f050b7224 */ /* 0x040fe200078e020b */
[----:B--2---:R-:W-:Y:S01]  /*118c0*/  IABS R16, R4 ;  /* 0x0000000400107213 */ /* 0x004fe20000000000 */
[----:B------:R-:W-:Y:S01]  /*118d0*/  @!P0 IMAD.MOV R12, RZ, RZ, -R12 ;  /* 0x000000ffff0c8224 */ /* 0x000fe200078e0a0c */
[----:B------:R-:W-:Y:S01]  /*118e0*/  ISETP.GE.AND P0, PT, R4, RZ, PT ;  /* 0x000000ff0400720c */ /* 0x000fe20003f06270 */
[----:B------:R-:W-:Y:S02]  /*118f0*/  IMAD R8, R5, R10, R8 ;  /* 0x0000000a05087224 */ /* 0x000fe400078e0208 */
[----:B------:R-:W-:Y:S01]  /*11900*/  IMAD.HI.U32 R4, R9, R16, RZ ;  /* 0x0000001009047227 */ /* 0x000fe200078e00ff */
[----:B------:R1:W-:Y:S03]  /*11910*/  STL [R1+0x488], R12 ;  /* 0x0004880c01007387 */ /* 0x0003e60000100800 */
[--C-:B------:R-:W-:Y:S01]  /*11920*/  @!P1 IMAD.IADD R14, R14, 0x1, -R5.reuse ;  /* 0x000000010e0e9824 */ /* 0x100fe200078e0a05 */
[----:B------:R-:W-:Y:S01]  /*11930*/  ISETP.GT.U32.AND P1, PT, R5, R11, PT ;  /* 0x0000000b0500720c */ /* 0x000fe20003f24070 */
[----:B------:R-:W-:Y:S01]  /*11940*/  @!P3 IMAD.IADD R13, R13, 0x1, -R5 ;  /* 0x000000010d0db824 */ /* 0x000fe200078e0a05 */
[----:B------:R-:W-:Y:S01]  /*11950*/  ISETP.GT.U32.AND P3, PT, R5, R8, PT ;  /* 0x000000080500720c */ /* 0x000fe20003f64070 */
[----:B------:R-:W-:-:S02]  /*11960*/  IMAD.MOV R4, RZ, RZ, -R4 ;  /* 0x000000ffff047224 */ /* 0x000fc400078e0a04 */
[----:B------:R-:W-:Y:S02]  /*11970*/  IMAD.MOV.U32 R15, RZ, RZ, R14 ;  /* 0x000000ffff0f7224 */ /* 0x000fe400078e000e */
[C---:B------:R-:W-:Y:S02]  /*11980*/  IMAD R16, R5.reuse, R4, R16 ;  /* 0x0000000405107224 */ /* 0x040fe400078e0210 */
[C---:B------:R-:W-:Y:S02]  /*11990*/  VIADD R3, R0.reuse, 0x160 ;  /* 0x0000016000037836 */ /* 0x040fe40000000000 */
[----:B------:R-:W-:Y:S01]  /*119a0*/  @!P6 IMAD.MOV R15, RZ, RZ, -R15 ;  /* 0x000000ffff0fe224 */ /* 0x000fe200078e0a0f */
[----:B------:R-:W-:Y:S01]  /*119b0*/  ISETP.GT.U32.AND P6, PT, R5, R16, PT ;  /* 0x000000100500720c */ /* 0x000fe20003fc4070 */
[--C-:B------:R-:W-:Y:S01]  /*119c0*/  @!P1 IMAD.IADD R11, R11, 0x1, -R5.reuse ;  /* 0x000000010b0b9824 */ /* 0x100fe200078e0a05 */
[----:B------:R-:W-:Y:S01]  /*119d0*/  IABS R6, R3 ;  /* 0x0000000300067213 */ /* 0x000fe20000000000 */
[----:B------:R-:W-:Y:S01]  /*119e0*/  VIADD R7, R0, 0x161 ;  /* 0x0000016100077836 */ /* 0x000fe20000000000 */
[----:B------:R-:W-:Y:S01]  /*119f0*/  STL [R1+0x480], R15 ;  /* 0x0004800f01007387 */ /* 0x000fe20000100800 */
[----:B------:R-:W-:Y:S01]  /*11a00*/  @!P3 IMAD.IADD R8, R8, 0x1, -R5 ;  /* 0x000000010808b824 */ /* 0x000fe200078e0a05 */
[----:B------:R-:W-:Y:S01]  /*11a10*/  ISETP.GT.U32.AND P1, PT, R5, R11, PT ;  /* 0x0000000b0500720c */ /* 0x000fe20003f24070 */
[----:B------:R-:W-:Y:S01]  /*11a20*/  IMAD.HI.U32 R10, R9, R6, RZ ;  /* 0x00000006090a7227 */ /* 0x000fe200078e00ff */
[----:B------:R-:W-:-:S02]  /*11a30*/  IABS R17, R7 ;  /* 0x0000000700117213 */ /* 0x000fc40000000000 */
[----:B------:R-:W-:Y:S01]  /*11a40*/  ISETP.GT.U32.AND P3, PT, R5, R8, PT ;  /* 0x000000080500720c */ /* 0x000fe20003f64070 */
[----:B-1----:R-:W-:Y:S02]  /*11a50*/  IMAD.MOV.U32 R12, RZ, RZ, R13 ;  /* 0x000000ffff0c7224 */ /* 0x002fe400078e000d */
[----:B------:R-:W-:Y:S02]  /*11a60*/  IMAD.MOV R10, RZ, RZ, -R10 ;  /* 0x000000ffff0a7224 */ /* 0x000fe400078e0a0a */
[----:B------:R-:W-:Y:S02]  /*11a70*/  VIADD R14, R0, 0x162 ;  /* 0x00000162000e7836 */ /* 0x000fe40000000000 */
[----:B------:R-:W-:Y:S02]  /*11a80*/  @!P6 IMAD.IADD R16, R16, 0x1, -R5 ;  /* 0x000000011010e824 */ /* 0x000fe400078e0a05 */
[----:B------:R-:W-:-:S03]  /*11a90*/  IMAD.HI.U32 R4, R9, R17, RZ ;  /* 0x0000001109047227 */ /* 0x000fc600078e00ff */
[----:B------:R-:W-:Y:S01]  /*11aa0*/  ISETP.GT.U32.AND P6, PT, R5, R16, PT ;  /* 0x000000100500720c */ /* 0x000fe20003fc4070 */
[----:B------:R-:W-:Y:S01]  /*11ab0*/  @!P5 IMAD.MOV R12, RZ, RZ, -R12 ;  /* 0x000000ffff0cd224 */ /* 0x000fe200078e0a0c */
[----:B------:R-:W-:Y:S01]  /*11ac0*/  ISETP.GE.AND P5, PT, R3, RZ, PT ;  /* 0x000000ff0300720c */ /* 0x000fe20003fa6270 */
[----:B------:R-:W-:Y:S01]  /*11ad0*/  IMAD R3, R5, R10, R6 ;  /* 0x0000000a05037224 */ /* 0x000fe200078e0206 */
[----:B------:R-:W-:Y:S01]  /*11ae0*/  IABS R10, R14 ;  /* 0x0000000e000a7213 */ /* 0x000fe20000000000 */
[----:B------:R-:W-:Y:S01]  /*11af0*/  IMAD.MOV R4, RZ, RZ, -R4 ;  /* 0x000000ffff047224 */ /* 0x000fe200078e0a04 */
[----:B------:R1:W-:Y:S01]  /*11b00*/  STL [R1+0x47c], R12 ;  /* 0x00047c0c01007387 */ /* 0x0003e20000100800 */
[----:B------:R-:W-:Y:S01]  /*11b10*/  @!P1 IMAD.IADD R11, R11, 0x1, -R5 ;  /* 0x000000010b0b9824 */ /* 0x000fe200078e0a05 */
[----:B------:R-:W-:Y:S01]  /*11b20*/  ISETP.GE.AND P1, PT, R7, RZ, PT ;  /* 0x000000ff0700720c */ /* 0x000fe20003f26270 */
[----:B------:R-:W-:Y:S02]  /*11b30*/  IMAD R17, R5, R4, R17 ;  /* 0x0000000405117224 */ /* 0x000fe400078e0211 */
[----:B------:R-:W-:-:S04]  /*11b40*/  IMAD.HI.U32 R7, R9, R10, RZ ;  /* 0x0000000a09077227 */ /* 0x000fc800078e00ff */
[--C-:B------:R-:W-:Y:S01]  /*11b50*/  @!P3 IMAD.IADD R8, R8, 0x1, -R5.reuse ;  /* 0x000000010808b824 */ /* 0x100fe200078e0a05 */
[----:B------:R-:W-:Y:S01]  /*11b60*/  ISETP.GT.U32.AND P3, PT, R5, R3, PT ;  /* 0x000000030500720c */ /* 0x000fe20003f64070 */
[----:B------:R-:W-:Y:S01]  /*11b70*/  VIADD R4, R0, 0x163 ;  /* 0x0000016300047836 */ /* 0x000fe20000000000 */
[----:B------:R-:W-:Y:S01]  /*11b80*/  IADD3 R7, PT, PT, -R7, RZ, RZ ;  /* 0x000000ff07077210 */ /* 0x000fe20007ffe1ff */
[----:B------:R-:W-:Y:S01]  /*11b90*/  @!P6 IMAD.IADD R16, R16, 0x1, -R5 ;  /* 0x000000011010e824 */ /* 0x000fe200078e0a05 */
[C---:B------:R-:W-:Y:S01]  /*11ba0*/  ISETP.GT.U32.AND P6, PT, R5.reuse, R17, PT ;  /* 0x000000110500720c */ /* 0x040fe20003fc4070 */
[----:B-1----:R-:W-:Y:S01]  /*11bb0*/  IMAD.MOV.U32 R12, RZ, RZ, R11 ;  /* 0x000000ffff0c7224 */ /* 0x002fe200078e000b */
[----:B------:R-:W-:Y:S01]  /*11bc0*/  IABS R23, R4 ;  /* 0x0000000400177213 */ /* 0x000fe20000000000 */
[----:B------:R-:W-:Y:S02]  /*11bd0*/  IMAD R10, R5, R7, R10 ;  /* 0x00000007050a7224 */ /* 0x000fe400078e020a */
[----:B------:R-:W-:-:S02]  /*11be0*/  @!P4 IMAD.MOV R12, RZ, RZ, -R12 ;  /* 0x000000ffff0cc224 */ /* 0x000fc400078e0a0c */
[----:B------:R-:W-:-:S03]  /*11bf0*/  IMAD.HI.U32 R22, R9, R23, RZ ;  /* 0x0000001709167227 */ /* 0x000fc600078e00ff */
[----:B------:R1:W-:Y:S01]  /*11c00*/  STL [R1+0x468], R12 ;  /* 0x0004680c01007387 */ /* 0x0003e20000100800 */
[--C-:B------:R-:W-:Y:S01]  /*11c10*/  @!P3 IMAD.IADD R3, R3, 0x1, -R5.reuse ;  /* 0x000000010303b824 */ /* 0x100fe200078e0a05 */
[----:B------:R-:W-:Y:S01]  /*11c20*/  ISETP.GT.U32.AND P3, PT, R5, R10, PT ;  /* 0x0000000a0500720c */ /* 0x000fe20003f64070 */
[----:B------:R-:W-:Y:S02]  /*11c30*/  IMAD.MOV R22, RZ, RZ, -R22 ;  /* 0x000000ffff167224 */ /* 0x000fe400078e0a16 */
[----:B------:R-:W-:Y:S02]  /*11c40*/  @!P6 IMAD.IADD R17, R17, 0x1, -R5 ;  /* 0x000000011111e824 */ /* 0x000fe400078e0a05 */
[C---:B------:R-:W-:Y:S02]  /*11c50*/  IMAD R22, R5.reuse, R22, R23 ;  /* 0x0000001605167224 */ /* 0x040fe400078e0217 */
[C---:B------:R-:W-:Y:S01]  /*11c60*/  VIADD R6, R0.reuse, 0x166 ;  /* 0x0000016600067836 */ /* 0x040fe20000000000 */
[C---:B------:R-:W-:Y:S01]  /*11c70*/  ISETP.GT.U32.AND P4, PT, R5.reuse, R17, PT ;  /* 0x000000110500720c */ /* 0x040fe20003f84070 */
[----:B------:R-:W-:Y:S01]  /*11c80*/  VIADD R18, R0, 0x165 ;  /* 0x0000016500127836 */ /* 0x000fe20000000000 */
[C---:B------:R-:W-:Y:S01]  /*11c90*/  ISETP.GT.U32.AND P6, PT, R5.reuse, R22, PT ;  /* 0x000000160500720c */ /* 0x040fe20003fc4070 */
[----:B-1----:R-:W-:Y:S01]  /*11ca0*/  IMAD.MOV.U32 R12, RZ, RZ, R8 ;  /* 0x000000ffff0c7224 */ /* 0x002fe200078e0008 */
[----:B------:R-:W-:Y:S01]  /*11cb0*/  IABS R15, R6 ;  /* 0x00000006000f7213 */ /* 0x000fe20000000000 */
[----:B------:R-:W-:Y:S01]  /*11cc0*/  @!P3 IMAD.IADD R10, R10, 0x1, -R5 ;  /* 0x000000010a0ab824 */ /* 0x000fe200078e0a05 */
[----:B------:R-:W-:Y:S01]  /*11cd0*/  IABS R13, R18 ;  /* 0x00000012000d7213 */ /* 0x000fe20000000000 */
[----:B------:R-:W-:Y:S01]  /*11ce0*/  @!P2 IMAD.MOV R12, RZ, RZ, -R12 ;  /* 0x000000ffff0ca224 */ /* 0x000fe200078e0a0c */
[----:B------:R-:W-:Y:S01]  /*11cf0*/  ISETP.GT.U32.AND P3, PT, R5, R3, PT ;  /* 0x000000030500720c */ /* 0x000fe20003f64070 */
[----:B------:R-:W-:Y:S01]  /*11d00*/  IMAD.HI.U32 R7, R9, R15, RZ ;  /* 0x0000000f09077227 */ /* 0x000fe200078e00ff */
[----:B------:R-:W-:-:S02]  /*11d10*/  ISETP.GT.U32.AND P2, PT, R5, R10, PT ;  /* 0x0000000a0500720c */ /* 0x000fc40003f44070 */
[----:B------:R1:W-:Y:S01]  /*11d20*/  STL [R1+0x464], R12 ;  /* 0x0004640c01007387 */ /* 0x0003e20000100800 */
[----:B------:R-:W-:Y:S02]  /*11d30*/  IMAD.MOV R24, RZ, RZ, -R24 ;  /* 0x000000ffff187224 */ /* 0x000fe400078e0a18 */
[----:B------:R-:W-:-:S04]  /*11d40*/  IMAD.HI.U32 R19, R9, R13, RZ ;  /* 0x0000000d09137227 */ /* 0x000fc800078e00ff */
[----:B------:R-:W-:Y:S02]  /*11d50*/  @!P6 IMAD.IADD R22, R22, 0x1, -R5 ;  /* 0x000000011616e824 */ /* 0x000fe400078e0a05 */
[C---:B------:R-:W-:Y:S02]  /*11d60*/  IMAD R21, R5.reuse, R24, R21 ;  /* 0x0000001805157224 */ /* 0x040fe400078e0215 */
[----:B------:R-:W-:Y:S01]  /*11d70*/  IMAD.MOV R7, RZ, RZ, -R7 ;  /* 0x000000ffff077224 */ /* 0x000fe200078e0a07 */
[C---:B------:R-:W-:Y:S01]  /*11d80*/  ISETP.GT.U32.AND P6, PT, R5.reuse, R22, PT ;  /* 0x000000160500720c */ /* 0x040fe20003fc4070 */
[----:B-1----:R-:W-:Y:S02]  /*11d90*/  IMAD.MOV.U32 R12, RZ, RZ, R16 ;  /* 0x000000ffff0c7224 */ /* 0x002fe400078e0010 */
[----:B------:R-:W-:Y:S02]  /*11da0*/  IMAD.MOV R19, RZ, RZ, -R19 ;  /* 0x000000ffff137224 */ /* 0x000fe400078e0a13 */
[----:B------:R-:W-:-:S02]  /*11db0*/  IMAD R7, R5, R7, R15 ;  /* 0x0000000705077224 */ /* 0x000fc400078e020f */
[----:B------:R-:W-:Y:S01]  /*11dc0*/  @!P0 IMAD.MOV R12, RZ, RZ, -R12 ;  /* 0x000000ffff0c8224 */ /* 0x000fe200078e0a0c */
[C---:B------:R-:W-:Y:S01]  /*11dd0*/  ISETP.GT.U32.AND P0, PT, R5.reuse, R21, PT ;  /* 0x000000150500720c */ /* 0x040fe20003f04070 */
[C---:B------:R-:W-:Y:S02]  /*11de0*/  IMAD R13, R5.reuse, R19, R13 ;  /* 0x00000013050d7224 */ /* 0x040fe400078e020d */
[----:B------:R-:W-:Y:S01]  /*11df0*/  VIADD R19, R0, 0x167 ;  /* 0x0000016700137836 */ /* 0x000fe20000000000 */
[----:B------:R1:W-:Y:S01]  /*11e00*/  STL [R1+0x460], R12 ;  /* 0x0004600c01007387 */ /* 0x0003e20000100800 */
[--C-:B------:R-:W-:Y:S01]  /*11e10*/  @!P2 IMAD.IADD R10, R10, 0x1, -R5.reuse ;  /* 0x000000010a0aa824 */ /* 0x100fe200078e0a05 */
[----:B------:R-:W-:Y:S01]  /*11e20*/  ISETP.GT.U32.AND P2, PT, R5, R7, PT ;  /* 0x000000070500720c */ /* 0x000fe20003f44070 */
[--C-:B------:R-:W-:Y:S01]  /*11e30*/  @!P3 IMAD.IADD R3, R3, 0x1, -R5.reuse ;  /* 0x000000010303b824 */ /* 0x100fe200078e0a05 */
[----:B------:R-:W-:Y:S01]  /*11e40*/  IABS R11, R19 ;  /* 0x00000013000b7213 */ /* 0x000fe20000000000 */
[----:B------:R-:W-:Y:S01]  /*11e50*/  @!P4 IMAD.IADD R17, R17, 0x1, -R5 ;  /* 0x000000011111c824 */ /* 0x000fe200078e0a05 */
[----:B------:R-:W-:Y:S01]  /*11e60*/  ISETP.GT.U32.AND P3, PT, R5, R13, PT ;  /* 0x0000000d0500720c */ /* 0x000fe20003f64070 */
[----:B------:R-:W-:Y:S01]  /*11e70*/  VIADD R15, R0, 0x168 ;  /* 0x00000168000f7836 */ /* 0x000fe20000000000 */
[----:B------:R-:W-:Y:S01]  /*11e80*/  ISETP.GE.AND P4, PT, R14, RZ, PT ;  /* 0x000000ff0e00720c */ /* 0x000fe20003f86270 */
[----:B------:R-:W-:-:S03]  /*11e90*/  IMAD.HI.U32 R14, R9, R11, RZ ;  /* 0x0000000b090e7227 */ /* 0x000fc600078e00ff */
[----:B------:R-:W-:Y:S01]  /*11ea0*/  IABS R8, R15 ;  /* 0x0000000f00087213 */ /* 0x000fe20000000000 */
[----:B------:R-:W-:Y:S02]  /*11eb0*/  IMAD.MOV.U32 R23, RZ, RZ, R3 ;  /* 0x000000ffff177224 */ /* 0x000fe400078e0003 */
[----:B------:R-:W-:Y:S01]  /*11ec0*/  @!P6 IMAD.IADD R22, R22, 0x1, -R5 ;  /* 0x000000011616e824 */ /* 0x000fe200078e0a05 */
[----:B------:R-:W-:Y:S01]  /*11ed0*/  ISETP.GE.AND P6, PT, R4, RZ, PT ;  /* 0x000000ff0400720c */ /* 0x000fe20003fc6270 */
[----:B-1----:R-:W-:Y:S02]  /*11ee0*/  IMAD.MOV.U32 R12, RZ, RZ, R17 ;  /* 0x000000ffff0c7224 */ /* 0x002fe400078e0011 */
[----:B------:R-:W-:Y:S01]  /*11ef0*/  @!P0 IMAD.IADD R21, R21, 0x1, -R5 ;  /* 0x0000000115158824 */ /* 0x000fe200078e0a05 */
[----:B------:R-:W-:Y:S01]  /*11f00*/  ISETP.GE.AND P0, PT, R20, RZ, PT ;  /* 0x000000ff1400720c */ /* 0x000fe20003f06270 */
[----:B------:R-:W-:Y:S02]  /*11f10*/  IMAD.MOV R14, RZ, RZ, -R14 ;  /* 0x000000ffff0e7224 */ /* 0x000fe400078e0a0e */
[----:B------:R-:W-:-:S02]  /*11f20*/  @!P5 IMAD.MOV R23, RZ, RZ, -R23 ;  /* 0x000000ffff17d224 */ /* 0x000fc400078e0a17 */
[----:B------:R-:W-:Y:S02]  /*11f30*/  @!P1 IMAD.MOV R12, RZ, RZ, -R12 ;  /* 0x000000ffff0c9224 */ /* 0x000fe400078e0a0c */
[----:B------:R-:W-:Y:S01]  /*11f40*/  @!P2 IMAD.IADD R7, R7, 0x1, -R5 ;  /* 0x000000010707a824 */ /* 0x000fe200078e0a05 */
[----:B------:R-:W-:Y:S01]  /*11f50*/  ISETP.GT.U32.AND P2, PT, R5, R21, PT ;  /* 0x000000150500720c */ /* 0x000fe20003f44070 */
[----:B------:R-:W-:Y:S01]  /*11f60*/  IMAD.HI.U32 R16, R9, R8, RZ ;  /* 0x0000000809107227 */ /* 0x000fe200078e00ff */
[----:B------:R1:W-:Y:S02]  /*11f70*/  STL [R1+0x45c], R23 ;  /* 0x00045c1701007387 */ /* 0x0003e40000100800 */
[C---:B------:R-:W-:Y:S01]  /*11f80*/  ISETP.GT.U32.AND P1, PT, R5.reuse, R7, PT ;  /* 0x000000070500720c */ /* 0x040fe20003f24070 */
[----:B------:R-:W-:Y:S01]  /*11f90*/  IMAD R11, R5, R14, R11 ;  /* 0x0000000e050b7224 */ /* 0x000fe200078e020b */
[----:B------:R2:W-:Y:S01]  /*11fa0*/  STL [R1+0x458], R12 ;  /* 0x0004580c01007387 */ /* 0x0005e20000100800 */
[----:B------:R-:W-:-:S02]  /*11fb0*/  IMAD.MOV R16, RZ, RZ, -R16 ;  /* 0x000000ffff107224 */ /* 0x000fc400078e0a10 */
[--C-:B------:R-:W-:Y:S01]  /*11fc0*/  @!P3 IMAD.IADD R13, R13, 0x1, -R5.reuse ;  /* 0x000000010d0db824 */ /* 0x100fe200078e0a05 */
[----:B------:R-:W-:Y:S01]  /*11fd0*/  ISETP.GE.AND P3, PT, R18, RZ, PT ;  /* 0x000000ff1200720c */ /* 0x000fe20003f66270 */
[----:B------:R-:W-:Y:S01]  /*11fe0*/  VIADD R3, R0, 0x169 ;  /* 0x0000016900037836 */ /* 0x000fe20000000000 */
[----:B-1----:R-:W-:Y:S01]  /*11ff0*/  IABS R23, R34 ;  /* 0x0000002200177213 */ /* 0x002fe20000000000 */
[----:B------:R-:W-:Y:S01]  /*12000*/  @!P4 IMAD.MOV R10, RZ, RZ, -R10 ;  /* 0x000000ffff0ac224 */ /* 0x000fe200078e0a0a */
[C---:B------:R-:W-:Y:S01]  /*12010*/  ISETP.GT.U32.AND P4, PT, R5.reuse, R11, PT ;  /* 0x0000000b0500720c */ /* 0x040fe20003f84070 */
[C---:B------:R-:W-:Y:S01]  /*12020*/  IMAD R8, R5.reuse, R16, R8 ;  /* 0x0000001005087224 */ /* 0x040fe200078e0208 */
[----:B------:R-:W-:Y:S01]  /*12030*/  ISETP.GT.U32.AND P5, PT, R5, R13, PT ;  /* 0x0000000d0500720c */ /* 0x000fe20003fa4070 */
[----:B--2---:R-:W-:Y:S01]  /*12040*/  IMAD.MOV.U32 R12, RZ, RZ, R22 ;  /* 0x000000ffff0c7224 */ /* 0x004fe200078e0016 */
[----:B------:R1:W-:Y:S01]  /*12050*/  STL [R1+0x450], R10 ;  /* 0x0004500a01007387 */ /* 0x0003e20000100800 */
[----:B------:R-:W-:Y:S01]  /*12060*/  @!P2 IMAD.IADD R21, R21, 0x1, -R5 ;  /* 0x000000011515a824 */ /* 0x000fe200078e0a05 */
[----:B------:R-:W-:Y:S01]  /*12070*/  ISETP.GT.U32.AND P2, PT, R5, R8, PT ;  /* 0x000000080500720c */ /* 0x000fe20003f44070 */
[----:B------:R-:W-:Y:S01]  /*12080*/  @!P6 IMAD.MOV R12, RZ, RZ, -R12 ;  /* 0x000000ffff0ce224 */ /* 0x000fe200078e0a0c */
[----:B------:R-:W-:Y:S01]  /*12090*/  ISETP.GE.AND P6, PT, R6, RZ, PT ;  /* 0x000000ff0600720c */ /* 0x000fe20003fc6270 */
[----:B------:R-:W-:Y:S01]  /*120a0*/  IMAD.MOV.U32 R14, RZ, RZ, R21 ;  /* 0x000000ffff0e7224 */ /* 0x000fe200078e0015 */
[----:B------:R-:W-:Y:S01]  /*120b0*/  IABS R6, R3 ;  /* 0x0000000300067213 */ /* 0x000fe20000000000 */
[--C-:B------:R-:W-:Y:S01]  /*120c0*/  @!P1 IMAD.IADD R7, R7, 0x1, -R5.reuse ;  /* 0x0000000107079824 */ /* 0x100fe200078e0a05 */
[----:B------:R-:W-:Y:S01]  /*120d0*/  ISETP.GE.AND P1, PT, R15, RZ, PT ;  /* 0x000000ff0f00720c */ /* 0x000fe20003f26270 */
[----:B------:R-:W-:Y:S01]  /*120e0*/  @!P4 IMAD.IADD R11, R11, 0x1, -R5 ;  /* 0x000000010b0bc824 */ /* 0x000fe200078e0a05 */
[----:B------:R2:W-:Y:S01]  /*120f0*/  STL [R1+0x444], R12 ;  /* 0x0004440c01007387 */ /* 0x0005e20000100800 */
[----:B-1----:R-:W-:Y:S01]  /*12100*/  IMAD.HI.U32 R10, R9, R6, RZ ;  /* 0x00000006090a7227 */ /* 0x002fe200078e00ff */
[----:B------:R-:W-:-:S02]  /*12110*/  ISETP.GE.AND P4, PT, R3, RZ, PT ;  /* 0x000000ff0300720c */ /* 0x000fc40003f86270 */
[----:B------:R-:W-:Y:S01]  /*12120*/  IABS R21, R33 ;  /* 0x0000002100157213 */ /* 0x000fe20000000000 */
[----:B------:R-:W-:Y:S02]  /*12130*/  IMAD.MOV R10, RZ, RZ, -R10 ;  /* 0x000000ffff0a7224 */ /* 0x000fe400078e0a0a */
[----:B------:R-:W-:Y:S02]  /*12140*/  VIADD R4, R0, 0x16a ;  /* 0x0000016a00047836 */ /* 0x000fe40000000000 */
[--C-:B------:R-:W-:Y:S01]  /*12150*/  @!P5 IMAD.IADD R13, R13, 0x1, -R5.reuse ;  /* 0x000000010d0dd824 */ /* 0x100fe200078e0a05 */
[----:B------:R-:W-:Y:S01]  /*12160*/  ISETP.GE.AND P5, PT, R19, RZ, PT ;  /* 0x000000ff1300720c */ /* 0x000fe20003fa6270 */
[----:B------:R-:W-:Y:S01]  /*12170*/  @!P0 IMAD.MOV R14, RZ, RZ, -R14 ;  /* 0x000000ffff0e8224 */ /* 0x000fe200078e0a0e */
[C---:B------:R-:W-:Y:S01]  /*12180*/  ISETP.GT.U32.AND P0, PT, R5.reuse, R11, PT ;  /* 0x0000000b0500720c */ /* 0x040fe20003f04070 */
[C---:B------:R-:W-:Y:S01]  /*12190*/  IMAD R15, R5.reuse, R10, R6 ;  /* 0x0000000a050f7224 */ /* 0x040fe200078e0206 */
[----:B------:R-:W-:Y:S01]  /*121a0*/  IABS R18, R4 ;  /* 0x0000000400127213 */ /* 0x000fe20000000000 */
[----:B------:R-:W-:Y:S01]  /*121b0*/  @!P2 IMAD.IADD R8, R8, 0x1, -R5 ;  /* 0x000000010808a824 */ /* 0x000fe200078e0a05 */
[----:B------:R-:W-:Y:S01]  /*121c0*/  STL [R1+0x43c], R14 ;  /* 0x00043c0e01007387 */ /* 0x000fe20000100800 */
[----:B--2---:R-:W-:Y:S01]  /*121d0*/  IMAD.MOV.U32 R12, RZ, RZ, R13 ;  /* 0x000000ffff0c7224 */ /* 0x004fe200078e000d */
[----:B------:R-:W-:Y:S01]  /*121e0*/  ISETP.GE.AND P2, PT, R4, RZ, PT ;  /* 0x000000ff0400720c */ /* 0x000fe20003f46270 */
[----:B------:R-:W-:Y:S01]  /*121f0*/  @!P6 IMAD.MOV R7, RZ, RZ, -R7 ;  /* 0x000000ffff07e224 */ /* 0x000fe200078e0a07 */
[C---:B------:R-:W-:Y:S01]  /*12200*/  ISETP.GT.U32.AND P6, PT, R5.reuse, R15, PT ;  /* 0x0000000f0500720c */ /* 0x040fe20003fc4070 */
[----:B------:R-:W-:Y:S01]  /*12210*/  @!P3 IMAD.MOV R12, RZ, RZ, -R12 ;  /* 0x000000ffff0cb224 */ /* 0x000fe200078e0a0c */
[----:B------:R-:W-:Y:S01]  /*12220*/  ISETP.GT.U32.AND P3, PT, R5, R8, PT ;  /* 0x000000080500720c */ /* 0x000fe20003f64070 */
[----:B------:R-:W-:-:S03]  /*12230*/  IMAD.HI.U32 R3, R9, R18, RZ ;  /* 0x0000001209037227 */ /* 0x000fc600078e00ff */
[----:B------:R-:W-:Y:S01]  /*12240*/  STL [R1+0x434], R12 ;  /* 0x0004340c01007387 */ /* 0x000fe20000100800 */
[----:B------:R-:W-:Y:S02]  /*12250*/  VIADD R16, R0, 0x16b ;  /* 0x0000016b00107836 */ /* 0x000fe40000000000 */
[----:B------:R-:W-:Y:S01]  /*12260*/  IMAD.MOV R3, RZ, RZ, -R3 ;  /* 0x000000ffff037224 */ /* 0x000fe200078e0a03 */
[----:B------:R1:W-:Y:S01]  /*12270*/  STL [R1+0x3f8], R7 ;  /* 0x0003f80701007387 */ /* 0x0003e20000100800 */
[--C-:B------:R-:W-:Y:S01]  /*12280*/  @!P0 IMAD.IADD R11, R11, 0x1, -R5.reuse ;  /* 0x000000010b0b8824 */ /* 0x100fe200078e0a05 */
[----:B------:R-:W-:Y:S01]  /*12290*/  ISETP.GE.AND P0, PT, R16, RZ, PT ;  /* 0x000000ff1000720c */ /* 0x000fe20003f06270 */
[----:B------:R-:W-:Y:S01]  /*122a0*/  IMAD R18, R5, R3, R18 ;  /* 0x0000000305127224 */ /* 0x000fe200078e0212 */
[----:B------:R-:W-:Y:S01]  /*122b0*/  IABS R16, R16 ;  /* 0x0000001000107213 */ /* 0x000fe20000000000 */
[--C-:B------:R-:W-:Y:S02]  /*122c0*/  @!P6 IMAD.IADD R15, R15, 0x1, -R5.reuse ;  /* 0x000000010f0fe824 */ /* 0x100fe400078e0a05 */
[----:B------:R-:W-:Y:S01]  /*122d0*/  @!P3 IMAD.IADD R8, R8, 0x1, -R5 ;  /* 0x000000010808b824 */ /* 0x000fe200078e0a05 */
[----:B------:R-:W-:Y:S01]  /*122e0*/  ISETP.GT.U32.AND P3, PT, R5, R18, PT ;  /* 0x000000120500720c */ /* 0x000fe20003f64070 */
[----:B------:R-:W-:-:S04]  /*122f0*/  IMAD.HI.U32 R10, R9, R16, RZ ;  /* 0x00000010090a7227 */ /* 0x000fc800078e00ff */
[----:B-1----:R-:W-:Y:S01]  /*12300*/  IMAD.MOV.U32 R7, RZ, RZ, R11 ;  /* 0x000000ffff077224 */ /* 0x002fe200078e000b */
[----:B------:R-:W-:Y:S01]  /*12310*/  IADD3 R10, PT, PT, -R10, RZ, RZ ;  /* 0x000000ff0a0a7210 */ /* 0x000fe20007ffe1ff */
[C---:B------:R-:W-:Y:S02]  /*12320*/  VIADD R4, R0.reuse, 0x16c ;  /* 0x0000016c00047836 */ /* 0x040fe40000000000 */
[----:B------:R-:W-:Y:S01]  /*12330*/  @!P5 IMAD.MOV R7, RZ, RZ, -R7 ;  /* 0x000000ffff07d224 */ /* 0x000fe200078e0a07 */
[C---:B------:R-:W-:Y:S01]  /*12340*/  ISETP.GT.U32.AND P5, PT, R5.reuse, R15, PT ;  /* 0x0000000f0500720c */ /* 0x040fe20003fa4070 */
[C---:B------:R-:W-:Y:S01]  /*12350*/  IMAD R16, R5.reuse, R10, R16 ;  /* 0x0000000a05107224 */ /* 0x040fe200078e0210 */
[----:B------:R-:W-:Y:S01]  /*12360*/  IABS R6, R4 ;  /* 0x0000000400067213 */ /* 0x000fe20000000000 */
[----:B------:R-:W-:Y:S01]  /*12370*/  VIADD R3, R0, 0x16d ;  /* 0x0000016d00037836 */ /* 0x000fe20000000000 */
[----:B------:R1:W-:Y:S01]  /*12380*/  STL [R1+0x42c], R7 ;  /* 0x00042c0701007387 */ /* 0x0003e20000100800 */
[--C-:B------:R-:W-:Y:S01]  /*12390*/  @!P3 IMAD.IADD R18, R18, 0x1, -R5.reuse ;  /* 0x000000011212b824 */ /* 0x100fe200078e0a05 */
[----:B------:R-:W-:Y:S01]  /*123a0*/  ISETP.GE.AND P6, PT, R4, RZ, PT ;  /* 0x000000ff0400720c */ /* 0x000fe20003fc6270 */
[----:B------:R-:W-:Y:S01]  /*123b0*/  @!P1 IMAD.MOV R8, RZ, RZ, -R8 ;  /* 0x000000ffff089224 */ /* 0x000fe200078e0a08 */
[----:B------:R-:W-:Y:S01]  /*123c0*/  IABS R13, R3 ;  /* 0x00000003000d7213 */ /* 0x000fe20000000000 */
[C---:B------:R-:W-:Y:S01]  /*123d0*/  VIADD R14, R0.reuse, 0x16f ;  /* 0x0000016f000e7836 */ /* 0x040fe20000000000 */
[----:B------:R-:W-:Y:S01]  /*123e0*/  ISETP.GT.U32.AND P3, PT, R5, R18, PT ;  /* 0x000000120500720c */ /* 0x000fe20003f64070 */
[----:B------:R-:W-:Y:S01]  /*123f0*/  VIADD R22, R0, 0x193 ;  /* 0x0000019300167836 */ /* 0x000fe20000000000 */
[----:B------:R-:W-:Y:S01]  /*12400*/  ISETP.GE.AND P1, PT, R3, RZ, PT ;  /* 0x000000ff0300720c */ /* 0x000fe20003f26270 */
[----:B------:R-:W-:Y:S01]  /*12410*/  @!P5 IMAD.IADD R15, R15, 0x1, -R5 ;  /* 0x000000010f0fd824 */ /* 0x000fe200078e0a05 */
[----:B------:R-:W-:Y:S01]  /*12420*/  ISETP.GT.U32.AND P5, PT, R5, R16, PT ;  /* 0x000000100500720c */ /* 0x000fe20003fa4070 */
[----:B-1----:R-:W-:Y:S01]  /*12430*/  IMAD.HI.U32 R7, R9, R6, RZ ;  /* 0x0000000609077227 */ /* 0x002fe200078e00ff */
[----:B------:R1:W-:Y:S01]  /*12440*/  STL [R1+0x41c], R8 ;  /* 0x00041c0801007387 */ /* 0x0003e20000100800 */
[----:B------:R-:W-:-:S02]  /*12450*/  IABS R17, R14 ;  /* 0x0000000e00117213 */ /* 0x000fc40000000000 */
[----:B------:R-:W-:-:S04]  /*12460*/  IMAD.HI.U32 R4, R9, R13, RZ ;  /* 0x0000000d09047227 */ /* 0x000fc800078e00ff */
[----:B------:R-:W-:Y:S02]  /*12470*/  VIADD R3, R0, 0x16e ;  /* 0x0000016e00037836 */ /* 0x000fe40000000000 */
[----:B------:R-:W-:Y:S02]  /*12480*/  IMAD.MOV R7, RZ, RZ, -R7 ;  /* 0x000000ffff077224 */ /* 0x000fe400078e0a07 */
[----:B------:R-:W-:Y:S01]  /*12490*/  IMAD.MOV.U32 R12, RZ, RZ, R15 ;  /* 0x000000ffff0c7224 */ /* 0x000fe200078e000f */
[----:B------:R-:W-:Y:S01]  /*124a0*/  IABS R10, R3 ;  /* 0x00000003000a7213 */ /* 0x000fe20000000000 */
[----:B------:R-:W-:Y:S02]  /*124b0*/  IMAD.MOV R4, RZ, RZ, -R4 ;  /* 0x000000ffff047224 */ /* 0x000fe400078e0a04 */
[----:B------:R-:W-:Y:S02]  /*124c0*/  @!P5 IMAD.IADD R16, R16, 0x1, -R5 ;  /* 0x000000011010d824 */ /* 0x000fe400078e0a05 */
[----:B------:R-:W-:-:S02]  /*124d0*/  IMAD R6, R5, R7, R6 ;  /* 0x0000000705067224 */ /* 0x000fc400078e0206 */
[----:B------:R-:W-:Y:S01]  /*124e0*/  @!P4 IMAD.MOV R12, RZ, RZ, -R12 ;  /* 0x000000ffff0cc224 */ /* 0x000fe200078e0a0c */
[C---:B------:R-:W-:Y:S01]  /*124f0*/  ISETP.GT.U32.AND P5, PT, R5.reuse, R16, PT ;  /* 0x000000100500720c */ /* 0x040fe20003fa4070 */
[C---:B------:R-:W-:Y:S02]  /*12500*/  IMAD R13, R5.reuse, R4, R13 ;  /* 0x00000004050d7224 */ /* 0x040fe400078e020d */
[----:B------:R-:W-:Y:S01]  /*12510*/  @!P3 IMAD.IADD R18, R18, 0x1, -R5 ;  /* 0x000000011212b824 */ /* 0x000fe200078e0a05 */
[----:B------:R-:W-:Y:S01]  /*12520*/  ISETP.GT.U32.AND P3, PT, R5, R6, PT ;  /* 0x000000060500720c */ /* 0x000fe20003f64070 */
[----:B------:R-:W-:Y:S01]  /*12530*/  IMAD.HI.U32 R15, R9, R10, RZ ;  /* 0x0000000a090f7227 */ /* 0x000fe200078e00ff */
[----:B------:R2:W-:Y:S01]  /*12540*/  STL [R1+0x3f4], R12 ;  /* 0x0003f40c01007387 */ /* 0x0005e20000100800 */
[----:B------:R-:W-:Y:S02]  /*12550*/  ISETP.GT.U32.AND P4, PT, R5, R13, PT ;  /* 0x0000000d0500720c */ /* 0x000fe40003f84070 */
[----:B------:R-:W-:-:S02]  /*12560*/  IMAD.MOV R15, RZ, RZ, -R15 ;  /* 0x000000ffff0f7224 */ /* 0x000fc400078e0a0f */
[----:B-1----:R-:W-:Y:S02]  /*12570*/  VIADD R8, R0, 0x170 ;  /* 0x0000017000087836 */ /* 0x002fe40000000000 */
[--C-:B------:R-:W-:Y:S02]  /*12580*/  @!P5 IMAD.IADD R16, R16, 0x1, -R5.reuse ;  /* 0x000000011010d824 */ /* 0x100fe400078e0a05 */
[----:B------:R-:W-:Y:S01]  /*12590*/  VIADD R4, R0, 0x171 ;  /* 0x0000017100047836 */ /* 0x000fe20000000000 */
[----:B------:R-:W-:Y:S01]  /*125a0*/  IABS R11, R8 ;  /* 0x00000008000b7213 */ /* 0x000fe20000000000 */
[----:B--2---:R-:W-:Y:S02]  /*125b0*/  IMAD.MOV.U32 R12, RZ, RZ, R18 ;  /* 0x000000ffff0c7224 */ /* 0x004fe400078e0012 */
[--C-:B------:R-:W-:Y:S01]  /*125c0*/  @!P3 IMAD.IADD R6, R6, 0x1, -R5.reuse ;  /* 0x000000010606b824 */ /* 0x100fe200078e0a05 */
[----:B------:R-:W-:Y:S01]  /*125d0*/  IABS R7, R4 ;  /* 0x0000000400077213 */ /* 0x000fe20000000000 */
[----:B------:R-:W-:Y:S01]  /*125e0*/  @!P2 IMAD.MOV R12, RZ, RZ, -R12 ;  /* 0x000000ffff0ca224 */ /* 0x000fe200078e0a0c */
[----:B------:R-:W-:Y:S01]  /*125f0*/  ISETP.GE.AND P2, PT, R3, RZ, PT ;  /* 0x000000ff0300720c */ /* 0x000fe20003f46270 */
[C---:B------:R-:W-:Y:S01]  /*12600*/  IMAD R3, R5.reuse, R15, R10 ;  /* 0x0000000f05037224 */ /* 0x040fe200078e020a */
[----:B------:R-:W-:Y:S01]  /*12610*/  ISETP.GT.U32.AND P3, PT, R5, R6, PT ;  /* 0x000000060500720c */ /* 0x000fe20003f64070 */
[----:B------:R-:W-:Y:S01]  /*12620*/  @!P4 IMAD.IADD R13, R13, 0x1, -R5 ;  /* 0x000000010d0dc824 */ /* 0x000fe200078e0a05 */
[----:B------:R1:W-:Y:S01]  /*12630*/  STL [R1+0x3e8], R12 ;  /* 0x0003e80c01007387 */ /* 0x0003e20000100800 */
[----:B------:R-:W-:Y:S01]  /*12640*/  IMAD.HI.U32 R10, R9, R11, RZ ;  /* 0x0000000b090a7227 */ /* 0x000fe200078e00ff */
[----:B------:R-:W-:-:S02]  /*12650*/  ISETP.GT.U32.AND P5, PT, R5, R3, PT ;  /* 0x000000030500720c */ /* 0x000fc40003fa4070 */
[----:B------:R-:W-:Y:S01]  /*12660*/  ISETP.GT.U32.AND P4, PT, R5, R13, PT ;  /* 0x0000000d0500720c */ /* 0x000fe20003f84070 */
[----:B------:R-:W-:-:S04]  /*12670*/  IMAD.HI.U32 R18, R9, R17, RZ ;  /* 0x0000001109127227 */ /* 0x000fc800078e00ff */
[----:B------:R-:W-:Y:S02]  /*12680*/  IMAD.MOV R10, RZ, RZ, -R10 ;  /* 0x000000ffff0a7224 */ /* 0x000fe400078e0a0a */
[----:B------:R-:W-:-:S04]  /*12690*/  IMAD.HI.U32 R15, R9, R7, RZ ;  /* 0x00000007090f7227 */ /* 0x000fc800078e00ff */
[----:B------:R-:W-:Y:S02]  /*126a0*/  @!P5 IMAD.IADD R3, R3, 0x1, -R5 ;  /* 0x000000010303d824 */ /* 0x000fe400078e0a05 */
[----:B-1----:R-:W-:Y:S02]  /*126b0*/  IMAD.MOV.U32 R12, RZ, RZ, R16 ;  /* 0x000000ffff0c7224 */ /* 0x002fe400078e0010 */
[----:B------:R-:W-:Y:S01]  /*126c0*/  IMAD.MOV R18, RZ, RZ, -R18 ;  /* 0x000000ffff127224 */ /* 0x000fe200078e0a12 */
[C---:B------:R-:W-:Y:S01]  /*126d0*/  ISETP.GT.U32.AND P5, PT, R5.reuse, R3, PT ;  /* 0x000000030500720c */ /* 0x040fe20003fa4070 */
[----:B------:R-:W-:Y:S02]  /*126e0*/  IMAD R11, R5, R10, R11 ;  /* 0x0000000a050b7224 */ /* 0x000fe400078e020b */
[----:B------:R-:W-:Y:S02]  /*126f0*/  IMAD.MOV R15, RZ, RZ, -R15 ;  /* 0x000000ffff0f7224 */ /* 0x000fe400078e0a0f */
[----:B------:R-:W-:-:S02]  /*12700*/  VIADD R10, R0, 0x172 ;  /* 0x00000172000a7836 */ /* 0x000fc40000000000 */
[----:B------:R-:W-:Y:S01]  /*12710*/  @!P3 IMAD.IADD R6, R6, 0x1, -R5 ;  /* 0x000000010606b824 */ /* 0x000fe200078e0a05 */
[----:B------:R-:W-:Y:S01]  /*12720*/  ISETP.GE.AND P3, PT, R14, RZ, PT ;  /* 0x000000ff0e00720c */ /* 0x000fe20003f66270 */
[----:B------:R-:W-:Y:S02]  /*12730*/  @!P0 IMAD.MOV R12, RZ, RZ, -R12 ;  /* 0x000000ffff0c8224 */ /* 0x000fe400078e0a0c */
[----:B------:R-:W-:Y:S02]  /*12740*/  IMAD R14, R5, R18, R17 ;  /* 0x00000012050e7224 */ /* 0x000fe400078e0211 */
[----:B------:R-:W-:Y:S01]  /*12750*/  @!P4 IMAD.IADD R13, R13, 0x1, -R5 ;  /* 0x000000010d0dc824 */ /* 0x000fe200078e0a05 */
[C---:B------:R-:W-:Y:S01]  /*12760*/  ISETP.GT.U32.AND P4, PT, R5.reuse, R11, PT ;  /* 0x0000000b0500720c */ /* 0x040fe20003f84070 */
[C---:B------:R-:W-:Y:S01]  /*12770*/  IMAD R7, R5.reuse, R15, R7 ;  /* 0x0000000f05077224 */ /* 0x040fe200078e0207 */
[----:B------:R-:W-:Y:S01]  /*12780*/  IABS R15, R10 ;  /* 0x0000000a000f7213 */ /* 0x000fe20000000000 */
[----:B------:R1:W-:Y:S01]  /*12790*/  STL [R1+0x3dc], R12 ;  /* 0x0003dc0c01007387 */ /* 0x0003e20000100800 */
[----:B------:R-:W-:Y:S01]  /*127a0*/  IMAD.MOV.U32 R16, RZ, RZ, R6 ;  /* 0x000000ffff107224 */ /* 0x000fe200078e0006 */
[----:B------:R-:W-:Y:S01]  /*127b0*/  ISETP.GT.U32.AND P0, PT, R5, R14, PT ;  /* 0x0000000e0500720c */ /* 0x000fe20003f04070 */
[----:B------:R-:W-:Y:S01]  /*127c0*/  @!P5 IMAD.IADD R3, R3, 0x1, -R5 ;  /* 0x000000010303d824 */ /* 0x000fe200078e0a05 */
[----:B------:R-:W-:Y:S01]  /*127d0*/  ISETP.GE.AND P5, PT, R4, RZ, PT ;  /* 0x000000ff0400720c */ /* 0x000fe20003fa6270 */
[----:B------:R-:W-:-:S02]  /*127e0*/  IMAD.MOV.U32 R6, RZ, RZ, R15 ;  /* 0x000000ffff067224 */ /* 0x000fc400078e000f */
[----:B------:R-:W-:Y:S01]  /*127f0*/  @!P6 IMAD.MOV R16, RZ, RZ, -R16 ;  /* 0x000000ffff10e224 */ /* 0x000fe200078e0a10 */
[----:B------:R-:W-:Y:S01]  /*12800*/  ISETP.GE.AND P6, PT, R8, RZ, PT ;  /* 0x000000ff0800720c */ /* 0x000fe20003fc6270 */
[----:B------:R-:W-:Y:S02]  /*12810*/  VIADD R8, R0, 0x173 ;  /* 0x0000017300087836 */ /* 0x000fe40000000000 */
[----:B-1----:R-:W-:Y:S01]  /*12820*/  IMAD.MOV.U32 R12, RZ, RZ, R13 ;  /* 0x000000ffff0c7224 */ /* 0x002fe200078e000d */
[----:B------:R-:W-:Y:S01]  /*12830*/  STL [R1+0x3cc], R16 ;  /* 0x0003cc1001007387 */ /* 0x000fe20000100800 */
[----:B------:R-:W-:Y:S01]  /*12840*/  IMAD.HI.U32 R13, R9, R6, RZ ;  /* 0x00000006090d7227 */ /* 0x000fe200078e00ff */
[----:B------:R-:W-:-:S03]  /*12850*/  IABS R18, R8 ;  /* 0x0000000800127213 */ /* 0x000fc60000000000 */
[----:B------:R-:W-:Y:S01]  /*12860*/  @!P1 IMAD.MOV R12, RZ, RZ, -R12 ;  /* 0x000000ffff0c9224 */ /* 0x000fe200078e0a0c */
[----:B------:R-:W-:Y:S01]  /*12870*/  ISETP.GT.U32.AND P1, PT, R5, R7, PT ;  /* 0x000000070500720c */ /* 0x000fe20003f24070 */
[----:B------:R-:W-:Y:S02]  /*12880*/  @!P4 IMAD.IADD R11, R11, 0x1, -R5 ;  /* 0x000000010b0bc824 */ /* 0x000fe400078e0a05 */
[----:B------:R-:W-:Y:S01]  /*12890*/  IMAD.MOV R13, RZ, RZ, -R13 ;  /* 0x000000ffff0d7224 */ /* 0x000fe200078e0a0d */
[----:B------:R1:W-:Y:S01]  /*128a0*/  STL [R1+0x3c0], R12 ;  /* 0x0003c00c01007387 */ /* 0x0003e20000100800 */
[----:B------:R-:W-:Y:S01]  /*128b0*/  @!P0 IMAD.IADD R14, R14, 0x1, -R5 ;  /* 0x000000010e0e8824 */ /* 0x000fe200078e0a05 */
[----:B------:R-:W-:Y:S01]  /*128c0*/  ISETP.GE.AND P0, PT, R10, RZ, PT ;  /* 0x000000ff0a00720c */ /* 0x000fe20003f06270 */
[----:B------:R-:W-:Y:S02]  /*128d0*/  IMAD R6, R5, R13, R6 ;  /* 0x0000000d05067224 */ /* 0x000fe400078e0206 */
[----:B------:R-:W-:Y:S01]  /*128e0*/  IMAD.HI.U32 R13, R9, R18, RZ ;  /* 0x00000012090d7227 */ /* 0x000fe200078e00ff */
[----:B------:R-:W-:-:S03]  /*128f0*/  ISETP.GT.U32.AND P4, PT, R5, R14, PT ;  /* 0x0000000e0500720c */ /* 0x000fc60003f84070 */
[----:B------:R-:W-:Y:S02]  /*12900*/  IMAD.MOV R13, RZ, RZ, -R13 ;  /* 0x000000ffff0d7224 */ /* 0x000fe400078e0a0d */
[----:B-1----:R-:W-:Y:S02]  /*12910*/  IMAD.MOV.U32 R12, RZ, RZ, R3 ;  /* 0x000000ffff0c7224 */ /* 0x002fe400078e0003 */
[--C-:B------:R-:W-:Y:S02]  /*12920*/  @!P1 IMAD.IADD R7, R7, 0x1, -R5.reuse ;  /* 0x0000000107079824 */ /* 0x100fe400078e0a05 */
[----:B------:R-:W-:Y:S01]  /*12930*/  @!P2 IMAD.MOV R12, RZ, RZ, -R12 ;  /* 0x000000ffff0ca224 */ /* 0x000fe200078e0a0c */
[C---:B------:R-:W-:Y:S01]  /*12940*/  ISETP.GT.U32.AND P2, PT, R5.reuse, R11, PT ;  /* 0x0000000b0500720c */ /* 0x040fe20003f44070 */
[C---:B------:R-:W-:Y:S01]  /*12950*/  IMAD R18, R5.reuse, R13, R18 ;  /* 0x0000000d05127224 */ /* 0x040fe200078e0212 */
[C---:B------:R-:W-:Y:S01]  /*12960*/  ISETP.GT.U32.AND P1, PT, R5.reuse, R7, PT ;  /* 0x000000070500720c */ /* 0x040fe20003f24070 */
[----:B------:R-:W-:Y:S01]  /*12970*/  @!P4 IMAD.IADD R14, R14, 0x1, -R5 ;  /* 0x000000010e0ec824 */ /* 0x000fe200078e0a05 */
[----:B------:R-:W-:Y:S01]  /*12980*/  ISETP.GT.U32.AND P4, PT, R5, R6, PT ;  /* 0x000000060500720c */ /* 0x000fe20003f84070 */
[C---:B------:R-:W-:Y:S01]  /*12990*/  VIADD R4, R0.reuse, 0x174 ;  /* 0x0000017400047836 */ /* 0x040fe20000000000 */
[----:B------:R1:W-:Y:S01]  /*129a0*/  STL [R1+0x3b4], R12 ;  /* 0x0003b40c01007387 */ /* 0x0003e20000100800 */
[----:B------:R-:W-:-:S02]  /*129b0*/  VIADD R3, R0, 0x175 ;  /* 0x0000017500037836 */ /* 0x000fc40000000000 */
[C---:B------:R-:W-:Y:S01]  /*129c0*/  VIADD R10, R0.reuse, 0x176 ;  /* 0x00000176000a7836 */ /* 0x040fe20000000000 */
[----:B------:R-:W-:Y:S01]  /*129d0*/  IABS R17, R4 ;  /* 0x0000000400117213 */ /* 0x000fe20000000000 */
[----:B------:R-:W-:Y:S01]  /*129e0*/  VIADD R24, R0, 0x192 ;  /* 0x0000019200187836 */ /* 0x000fe20000000000 */
[----:B------:R-:W-:Y:S01]  /*129f0*/  IABS R16, R3 ;  /* 0x0000000300107213 */ /* 0x000fe20000000000 */
[--C-:B------:R-:W-:Y:S01]  /*12a00*/  @!P2 IMAD.IADD R11, R11, 0x1, -R5.reuse ;  /* 0x000000010b0ba824 */ /* 0x100fe200078e0a05 */
[----:B------:R-:W-:Y:S01]  /*12a10*/  ISETP.GT.U32.AND P2, PT, R5, R18, PT ;  /* 0x000000120500720c */ /* 0x000fe20003f44070 */
[----:B------:R-:W-:Y:S01]  /*12a20*/  @!P1 IMAD.IADD R7, R7, 0x1, -R5 ;  /* 0x0000000107079824 */ /* 0x000fe200078e0a05 */
[----:B------:R-:W-:Y:S01]  /*12a30*/  IABS R15, R10 ;  /* 0x0000000a000f7213 */ /* 0x000fe20000000000 */
[----:B-1----:R-:W-:Y:S01]  /*12a40*/  IMAD.MOV.U32 R12, RZ, RZ, R14 ;  /* 0x000000ffff0c7224 */ /* 0x002fe200078e000e */
[----:B------:R-:W-:Y:S01]  /*12a50*/  ISETP.GE.AND P1, PT, R8, RZ, PT ;  /* 0x000000ff0800720c */ /* 0x000fe20003f26270 */
[----:B------:R-:W-:-:S04]  /*12a60*/  IMAD.HI.U32 R13, R9, R17, RZ ;  /* 0x00000011090d7227 */ /* 0x000fc800078e00ff */
[----:B------:R-:W-:-:S04]  /*12a70*/  IMAD.HI.U32 R8, R9, R16, RZ ;  /* 0x0000001009087227 */ /* 0x000fc800078e00ff */
[--C-:B------:R-:W-:Y:S02]  /*12a80*/  @!P2 IMAD.IADD R18, R18, 0x1, -R5.reuse ;  /* 0x000000011212a824 */ /* 0x100fe400078e0a05 */
[----:B------:R-:W-:Y:S01]  /*12a90*/  @!P4 IMAD.IADD R6, R6, 0x1, -R5 ;  /* 0x000000010606c824 */ /* 0x000fe200078e0a05 */
[----:B------:R-:W-:Y:S01]  /*12aa0*/  ISETP.GE.AND P4, PT, R4, RZ, PT ;  /* 0x000000ff0400720c */ /* 0x000fe20003f86270 */
[----:B------:R-:W-:Y:S01]  /*12ab0*/  @!P3 IMAD.MOV R12, RZ, RZ, -R12 ;  /* 0x000000ffff0cb224 */ /* 0x000fe200078e0a0c */
[----:B------:R-:W-:Y:S01]  /*12ac0*/  ISETP.GT.U32.AND P2, PT, R5, R18, PT ;  /* 0x000000120500720c */ /* 0x000fe20003f44070 */
[----:B------:R-:W-:Y:S01]  /*12ad0*/  IMAD.HI.U32 R4, R9, R15, RZ ;  /* 0x0000000f09047227 */ /* 0x000fe200078e00ff */
[----:B------:R-:W-:Y:S02]  /*12ae0*/  ISETP.GT.U32.AND P3, PT, R5, R6, PT ;  /* 0x000000060500720c */ /* 0x000fe40003f64070 */
[----:B------:R1:W-:Y:S01]  /*12af0*/  STL [R1+0x3b0], R12 ;  /* 0x0003b00c01007387 */ /* 0x0003e20000100800 */
[----:B------:R-:W-:-:S02]  /*12b00*/  IMAD.MOV R13, RZ, RZ, -R13 ;  /* 0x000000ffff0d7224 */ /* 0x000fc400078e0a0d */
[----:B------:R-:W-:Y:S02]  /*12b10*/  IMAD.MOV R8, RZ, RZ, -R8 ;  /* 0x000000ffff087224 */ /* 0x000fe400078e0a08 */
[C---:B------:R-:W-:Y:S02]  /*12b20*/  IMAD R17, R5.reuse, R13, R17 ;  /* 0x0000000d05117224 */ /* 0x040fe400078e0211 */
[----:B------:R-:W-:Y:S02]  /*12b30*/  IMAD.MOV R4, RZ, RZ, -R4 ;  /* 0x000000ffff047224 */ /* 0x000fe400078e0a04 */
[C---:B------:R-:W-:Y:S02]  /*12b40*/  IMAD R16, R5.reuse, R8, R16 ;  /* 0x0000000805107224 */ /* 0x040fe400078e0210 */
[----:B-1----:R-:W-:Y:S01]  /*12b50*/  IMAD.MOV.U32 R12, RZ, RZ, R7 ;  /* 0x000000ffff0c7224 */ /* 0x002fe200078e0007 */
[----:B------:R-:W-:Y:S01]  /*12b60*/  IADD3 R7, PT, PT, R0, 0x177, RZ ;  /* 0x0000017700077810 */ /* 0x000fe20007ffe0ff */
[----:B------:R-:W-:Y:S01]  /*12b70*/  @!P6 IMAD.MOV R11, RZ, RZ, -R11 ;  /* 0x000000ffff0be224 */ /* 0x000fe200078e0a0b */
[C---:B------:R-:W-:Y:S01]  /*12b80*/  ISETP.GT.U32.AND P6, PT, R5.reuse, R17, PT ;  /* 0x000000110500720c */ /* 0x040fe20003fc4070 */
[C---:B------:R-:W-:Y:S01]  /*12b90*/  IMAD R15, R5.reuse, R4, R15 ;  /* 0x00000004050f7224 */ /* 0x040fe200078e020f */
[----:B------:R-:W-:Y:S01]  /*12ba0*/  IABS R4, R7 ;  /* 0x0000000700047213 */ /* 0x000fe20000000000 */
[----:B------:R-:W-:Y:S01]  /*12bb0*/  @!P5 IMAD.MOV R12, RZ, RZ, -R12 ;  /* 0x000000ffff0cd224 */ /* 0x000fe200078e0a0c */
[C---:B------:R-:W-:Y:S01]  /*12bc0*/  ISETP.GT.U32.AND P5, PT, R5.reuse, R16, PT ;  /* 0x000000100500720c */ /* 0x040fe20003fa4070 */
[--C-:B------:R-:W-:Y:S01]  /*12bd0*/  @!P2 IMAD.IADD R18, R18, 0x1, -R5.reuse ;  /* 0x000000011212a824 */ /* 0x100fe200078e0a05 */
        /* <DEDUP_REMOVED lines=10> */
[----:B------:R-:W-:Y:S01]  /*12c80*/  VIADD R10, R0, 0x179 ;  /* 0x00000179000a7836 */ /* 0x000fe20000000000 */
[----:B------:R-:W-:Y:S01]  /*12c90*/  IABS R50, R50 ;  /* 0x0000003200327213 */ /* 0x000fe20000000000 */
[--C-:B------:R-:W-:Y:S01]  /*12ca0*/  @!P5 IMAD.IADD R16, R16, 0x1, -R5.reuse ;  /* 0x000000011010d824 */ /* 0x100fe200078e0a05 */
[----:B------:R-:W-:Y:S01]  /*12cb0*/  ISETP.GT.U32.AND P5, PT, R5, R17, PT ;  /* 0x000000110500720c */ /* 0x000fe20003fa4070 */
[----:B------:R-:W-:Y:S01]  /*12cc0*/  @!P2 IMAD.IADD R15, R15, 0x1, -R5 ;  /* 0x000000010f0fa824 */ /* 0x000fe200078e0a05 */
[----:B------:R-:W-:Y:S01]  /*12cd0*/  IABS R19, R10 ;  /* 0x0000000a00137213 */ /* 0x000fe20000000000 */
[----:B-1----:R-:W-:Y:S01]  /*12ce0*/  IMAD.HI.U32 R11, R9, R4, RZ ;  /* 0x00000004090b7227 */ /* 0x002fe200078e00ff */
[----:B------:R-:W-:-:S03]  /*12cf0*/  ISETP.GT.U32.AND P2, PT, R5, R16, PT ;  /* 0x000000100500720c */ /* 0x000fc60003f44070 */
[----:B--2---:R-:W-:Y:S02]  /*12d00*/  IMAD.MOV.U32 R12, RZ, RZ, R6 ;  /* 0x000000ffff0c7224 */ /* 0x004fe400078e0006 */
[----:B------:R-:W-:-:S04]  /*12d10*/  IMAD.HI.U32 R6, R9, R3, RZ ;  /* 0x0000000309067227 */ /* 0x000fc800078e00ff */
        /* <DEDUP_REMOVED lines=8> */
[----:B------:R-:W-:-:S04]  /*12da0*/  IMAD.HI.U32 R20, R9, R19, RZ ;  /* 0x0000001309147227 */ /* 0x000fc800078e00ff */
[----:B------:R-:W-:Y:S01]  /*12db0*/  @!P0 IMAD.MOV R12, RZ, RZ, -R12 ;  /* 0x000000ffff0c8224 */ /* 0x000fe200078e0a0c */
[----:B------:R-:W-:Y:S01]  /*12dc0*/  ISETP.GT.U32.AND P0, PT, R5, R15, PT ;  /* 0x0000000f0500720c */ /* 0x000fe20003f04070 */
[----:B------:R-:W-:Y:S02]  /*12dd0*/  VIADD R11, R0, 0x17a ;  /* 0x0000017a000b7836 */ /* 0x000fe40000000000 */
[----:B------:R-:W-:Y:S01]  /*12de0*/  IMAD.MOV R20, RZ, RZ, -R20 ;  /* 0x000000ffff147224 */ /* 0x000fe200078e0a14 */
[----:B------:R1:W-:Y:S01]  /*12df0*/  STL [R1+0x38c], R12 ;  /* 0x00038c0c01007387 */ /* 0x0003e20000100800 */
[--C-:B------:R-:W-:Y:S01]  /*12e00*/  @!P5 IMAD.IADD R4, R4, 0x1, -R5.reuse ;  /* 0x000000010404d824 */ /* 0x100fe200078e0a05 */
[----:B------:R-:W-:Y:S01]  /*12e10*/  IABS R13, R11 ;  /* 0x0000000b000d7213 */ /* 0x000fe20000000000 */
[----:B------:R-:W-:Y:S01]  /*12e20*/  @!P2 IMAD.IADD R3, R3, 0x1, -R5 ;  /* 0x000000010303a824 */ /* 0x000fe200078e0a05 */
[----:B------:R-:W-:Y:S01]  /*12e30*/  ISETP.GE.AND P5, PT, R8, RZ, PT ;  /* 0x000000ff0800720c */ /* 0x000fe20003fa6270 */
[----:B------:R-:W-:-:S02]  /*12e40*/  IMAD R8, R5, R20, R19 ;  /* 0x0000001405087224 */ /* 0x000fc400078e0213 */
[----:B------:R-:W-:Y:S01]  /*12e50*/  IMAD.HI.U32 R14, R9, R13, RZ ;  /* 0x0000000d090e7227 */ /* 0x000fe200078e00ff */
[----:B------:R-:W-:-:S03]  /*12e60*/  ISETP.GT.U32.AND P2, PT, R5, R3, PT ;  /* 0x000000030500720c */ /* 0x000fc60003f44070 */
[----:B-1----:R-:W-:Y:S02]  /*12e70*/  IMAD.MOV.U32 R12, RZ, RZ, R18 ;  /* 0x000000ffff0c7224 */ /* 0x002fe400078e0012 */
[----:B------:R-:W-:Y:S01]  /*12e80*/  @!P4 IMAD.MOV R17, RZ, RZ, -R17 ;  /* 0x000000ffff11c224 */ /* 0x000fe200078e0a11 */
[C---:B------:R-:W-:Y:S01]  /*12e90*/  ISETP.GT.U32.AND P4, PT, R5.reuse, R8, PT ;  /* 0x000000080500720c */ /* 0x040fe20003f84070 */
[----:B------:R-:W-:Y:S01]  /*12ea0*/  @!P1 IMAD.MOV R12, RZ, RZ, -R12 ;  /* 0x000000ffff0c9224 */ /* 0x000fe200078e0a0c */
[----:B------:R-:W-:Y:S01]  /*12eb0*/  ISETP.GT.U32.AND P1, PT, R5, R4, PT ;  /* 0x000000040500720c */ /* 0x000fe20003f24070 */
[----:B------:R-:W-:Y:S01]  /*12ec0*/  @!P0 IMAD.IADD R15, R15, 0x1, -R5 ;  /* 0x000000010f0f8824 */ /* 0x000fe200078e0a05 */
[----:B------:R-:W-:Y:S01]  /*12ed0*/  ISETP.GE.AND P0, PT, R7, RZ, PT ;  /* 0x000000ff0700720c */ /* 0x000fe20003f06270 */
[----:B------:R-:W-:Y:S01]  /*12ee0*/  IMAD.MOV R14, RZ, RZ, -R14 ;  /* 0x000000ffff0e7224 */ /* 0x000fe200078e0a0e */
[----:B------:R1:W-:Y:S01]  /*12ef0*/  STL [R1+0x384], R12 ;  /* 0x0003840c01007387 */ /* 0x0003e20000100800 */
[----:B------:R-:W-:-:S02]  /*12f00*/  VIADD R6, R0, 0x17b ;  /* 0x0000017b00067836 */ /* 0x000fc40000000000 */
[----:B------:R-:W-:Y:S01]  /*12f10*/  @!P3 IMAD.MOV R16, RZ, RZ, -R16 ;  /* 0x000000ffff10b224 */ /* 0x000fe200078e0a10 */
[----:B------:R-:W-:Y:S01]  /*12f20*/  ISETP.GE.AND P3, PT, R10, RZ, PT ;  /* 0x000000ff0a00720c */ /* 0x000fe20003f66270 */
[----:B------:R-:W-:Y:S01]  /*12f30*/  IMAD R10, R5, R14, R13 ;  /* 0x0000000e050a7224 */ /* 0x000fe200078e020d */
[----:B------:R-:W-:Y:S01]  /*12f40*/  IABS R7, R6 ;  /* 0x0000000600077213 */ /* 0x000fe20000000000 */
[--C-:B------:R-:W-:Y:S01]  /*12f50*/  @!P2 IMAD.IADD R3, R3, 0x1, -R5.reuse ;  /* 0x000000010303a824 */ /* 0x100fe200078e0a05 */
[----:B------:R-:W-:Y:S01]  /*12f60*/  STL [R1+0x37c], R17 ;  /* 0x00037c1101007387 */ /* 0x000fe20000100800 */
[----:B------:R-:W-:Y:S01]  /*12f70*/  @!P4 IMAD.IADD R8, R8, 0x1, -R5 ;  /* 0x000000010808c824 */ /* 0x000fe200078e0a05 */
[----:B------:R-:W-:Y:S01]  /*12f80*/  ISETP.GT.U32.AND P2, PT, R5, R10, PT ;  /* 0x0000000a0500720c */ /* 0x000fe20003f44070 */
[----:B-1----:R-:W-:Y:S01]  /*12f90*/  IMAD.MOV.U32 R12, RZ, RZ, R15 ;  /* 0x000000ffff0c7224 */ /* 0x002fe200078e000f */
[----:B------:R1:W-:Y:S01]  /*12fa0*/  STL [R1+0x374], R16 ;  /* 0x0003741001007387 */ /* 0x0003e20000100800 */
[----:B------:R-:W-:Y:S01]  /*12fb0*/  IMAD.HI.U32 R15, R9, R7, RZ ;  /* 0x00000007090f7227 */ /* 0x000fe200078e00ff */
[----:B------:R-:W-:-:S03]  /*12fc0*/  ISETP.GT.U32.AND P4, PT, R5, R8, PT ;  /* 0x000000080500720c */ /* 0x000fc60003f84070 */
[----:B------:R-:W-:Y:S01]  /*12fd0*/  @!P6 IMAD.MOV R12, RZ, RZ, -R12 ;  /* 0x000000ffff0ce224 */ /* 0x000fe200078e0a0c */
[----:B------:R-:W-:Y:S01]  /*12fe0*/  ISETP.GE.AND P6, PT, R11, RZ, PT ;  /* 0x000000ff0b00720c */ /* 0x000fe20003fc6270 */
[----:B------:R-:W-:Y:S02]  /*12ff0*/  VIADD R11, R0, 0x17c ;  /* 0x0000017c000b7836 */ /* 0x000fe40000000000 */
[----:B------:R-:W-:Y:S01]  /*13000*/  @!P1 IMAD.IADD R4, R4, 0x1, -R5 ;  /* 0x0000000104049824 */ /* 0x000fe200078e0a05 */
[----:B------:R-:W-:Y:S01]  /*13010*/  ISETP.GE.AND P1, PT, R6, RZ, PT ;  /* 0x000000ff0600720c */ /* 0x000fe20003f26270 */
[----:B------:R-:W-:Y:S01]  /*13020*/  IMAD.MOV R15, RZ, RZ, -R15 ;  /* 0x000000ffff0f7224 */ /* 0x000fe200078e0a0f */
[----:B------:R-:W-:Y:S01]  /*13030*/  IABS R13, R11 ;  /* 0x0000000b000d7213 */ /* 0x000fe20000000000 */
[----:B-1----:R-:W-:Y:S01]  /*13040*/  IMAD.MOV.U32 R16, RZ, RZ, R4 ;  /* 0x000000ffff107224 */ /* 0x002fe200078e0004 */
[----:B------:R1:W-:Y:S01]  /*13050*/  STL [R1+0x358], R12 ;  /* 0x0003580c01007387 */ /* 0x0003e20000100800 */
[----:B------:R-:W-:-:S02]  /*13060*/  IMAD R6, R5, R15, R7 ;  /* 0x0000000f05067224 */ /* 0x000fc400078e0207 */
[----:B------:R-:W-:Y:S02]  /*13070*/  IMAD.MOV.U32 R7, RZ, RZ, R13 ;  /* 0x000000ffff077224 */ /* 0x000fe400078e000d */
[----:B------:R-:W-:Y:S01]  /*13080*/  @!P0 IMAD.MOV R16, RZ, RZ, -R16 ;  /* 0x000000ffff108224 */ /* 0x000fe200078e0a10 */
[----:B------:R-:W-:Y:S01]  /*13090*/  ISETP.GE.AND P0, PT, R11, RZ, PT ;  /* 0x000000ff0b00720c */ /* 0x000fe20003f06270 */
[----:B------:R-:W-:Y:S02]  /*130a0*/  @!P2 IMAD.IADD R10, R10, 0x1, -R5 ;  /* 0x000000010a0aa824 */ /* 0x000fe400078e0a05 */
[----:B------:R-:W-:Y:S01]  /*130b0*/  IMAD.HI.U32 R11, R9, R7, RZ ;  /* 0x00000007090b7227 */ /* 0x000fe200078e00ff */
[----:B------:R-:W-:Y:S02]  /*130c0*/  STL [R1+0x354], R16 ;  /* 0x0003541001007387 */ /* 0x000fe40000100800 */
[----:B------:R-:W-:Y:S01]  /*130d0*/  ISETP.GT.U32.AND P2, PT, R5, R10, PT ;  /* 0x0000000a0500720c */ /* 0x000fe20003f44070 */
[----:B-1----:R-:W-:-:S02]  /*130e0*/  IMAD.MOV.U32 R12, RZ, RZ, R3 ;  /* 0x000000ffff0c7224 */ /* 0x002fc400078e0003 */
[----:B------:R-:W-:Y:S02]  /*130f0*/  VIADD R3, R0, 0x17d ;  /* 0x0000017d00037836 */ /* 0x000fe40000000000 */
[----:B------:R-:W-:Y:S01]  /*13100*/  @!P5 IMAD.MOV R12, RZ, RZ, -R12 ;  /* 0x000000ffff0cd224 */ /* 0x000fe200078e0a0c */
[C---:B------:R-:W-:Y:S01]  /*13110*/  ISETP.GT.U32.AND P5, PT, R5.reuse, R6, PT ;  /* 0x000000060500720c */ /* 0x040fe20003fa4070 */
[----:B------:R-:W-:Y:S01]  /*13120*/  IMAD.MOV R11, RZ, RZ, -R11 ;  /* 0x000000ffff0b7224 */ /* 0x000fe200078e0a0b */
[----:B------:R-:W-:Y:S01]  /*13130*/  IABS R13, R3 ;  /* 0x00000003000d7213 */ /* 0x000fe20000000000 */
[----:B------:R-:W-:Y:S01]  /*13140*/  @!P4 IMAD.IADD R8, R8, 0x1, -R5 ;  /* 0x000000010808c824 */ /* 0x000fe200078e0a05 */
[----:B------:R1:W-:Y:S01]  /*13150*/  STL [R1+0x350], R12 ;  /* 0x0003500c01007387 */ /* 0x0003e20000100800 */
[----:B------:R-:W-:Y:S01]  /*13160*/  IMAD R11, R5, R11, R7 ;  /* 0x0000000b050b7224 */ /* 0x000fe200078e0207 */
[----:B------:R-:W-:Y:S01]  /*13170*/  ISETP.GE.AND P4, PT, R3, RZ, PT ;  /* 0x000000ff0300720c */ /* 0x000fe20003f86270 */
[----:B------:R-:W-:-:S02]  /*13180*/  VIADD R4, R0, 0x17e ;  /* 0x0000017e00047836 */ /* 0x000fc40000000000 */
[----:B------:R-:W-:-:S03]  /*13190*/  IMAD.HI.U32 R14, R9, R13, RZ ;  /* 0x0000000d090e7227 */ /* 0x000fc600078e00ff */
[----:B------:R-:W-:Y:S01]  /*131a0*/  IABS R7, R4 ;  /* 0x0000000400077213 */ /* 0x000fe20000000000 */
[----:B------:R-:W-:Y:S02]  /*131b0*/  IMAD.MOV R14, RZ, RZ, -R14 ;  /* 0x000000ffff0e7224 */ /* 0x000fe400078e0a0e */
[----:B-1----:R-:W-:Y:S02]  /*131c0*/  IMAD.MOV.U32 R12, RZ, RZ, R8 ;  /* 0x000000ffff0c7224 */ /* 0x002fe400078e0008 */
[--C-:B------:R-:W-:Y:S01]  /*131d0*/  @!P2 IMAD.IADD R10, R10, 0x1, -R5.reuse ;  /* 0x000000010a0aa824 */ /* 0x100fe200078e0a05 */
[----:B------:R-:W-:Y:S01]  /*131e0*/  ISETP.GE.AND P2, PT, R4, RZ, PT ;  /* 0x000000ff0400720c */ /* 0x000fe20003f46270 */
[----:B------:R-:W-:Y:S01]  /*131f0*/  @!P3 IMAD.MOV R12, RZ, RZ, -R12 ;  /* 0x000000ffff0cb224 */ /* 0x000fe200078e0a0c */
[C---:B------:R-:W-:Y:S01]  /*13200*/  ISETP.GT.U32.AND P3, PT, R5.reuse, R11, PT ;  /* 0x0000000b0500720c */ /* 0x040fe20003f64070 */
[----:B------:R-:W-:Y:S02]  /*13210*/  @!P5 IMAD.IADD R6, R6, 0x1, -R5 ;  /* 0x000000010606d824 */ /* 0x000fe400078e0a05 */
[----:B------:R-:W-:Y:S01]  /*13220*/  VIADD R3, R0, 0x17f ;  /* 0x0000017f00037836 */ /* 0x000fe20000000000 */
[----:B------:R1:W-:Y:S01]  /*13230*/  STL [R1+0x34c], R12 ;  /* 0x00034c0c01007387 */ /* 0x0003e20000100800 */
[C---:B------:R-:W-:Y:S01]  /*13240*/  IMAD R13, R5.reuse, R14, R13 ;  /* 0x0000000e050d7224 */ /* 0x040fe200078e020d */
[----:B------:R-:W-:Y:S01]  /*13250*/  ISETP.GT.U32.AND P5, PT, R5, R6, PT ;  /* 0x000000060500720c */ /* 0x000fe20003fa4070 */
[----:B------:R-:W-:Y:S01]  /*13260*/  IMAD.HI.U32 R8, R9, R7, RZ ;  /* 0x0000000709087227 */ /* 0x000fe200078e00ff */
[----:B------:R-:W-:-:S03]  /*13270*/  IABS R4, R3 ;  /* 0x0000000300047213 */ /* 0x000fc60000000000 */
[----:B------:R-:W-:Y:S02]  /*13280*/  IMAD.MOV R8, RZ, RZ, -R8 ;  /* 0x000000ffff087224 */ /* 0x000fe400078e0a08 */
[----:B------:R-:W-:Y:S02]  /*13290*/  @!P3 IMAD.IADD R11, R11, 0x1, -R5 ;  /* 0x000000010b0bb824 */ /* 0x000fe400078e0a05 */
[----:B-1----:R-:W-:Y:S02]  /*132a0*/  IMAD.MOV.U32 R12, RZ, RZ, R10 ;  /* 0x000000ffff0c7224 */ /* 0x002fe400078e000a */
[C---:B------:R-:W-:Y:S01]  /*132b0*/  IMAD R7, R5.reuse, R8, R7 ;  /* 0x0000000805077224 */ /* 0x040fe200078e0207 */
[C---:B------:R-:W-:Y:S01]  /*132c0*/  ISETP.GT.U32.AND P3, PT, R5.reuse, R11, PT ;  /* 0x0000000b0500720c */ /* 0x040fe20003f64070 */
[----:B------:R-:W-:Y:S01]  /*132d0*/  @!P6 IMAD.MOV R12, RZ, RZ, -R12 ;  /* 0x000000ffff0ce224 */ /* 0x000fe200078e0a0c */
[----:B------:R-:W-:Y:S01]  /*132e0*/  ISETP.GT.U32.AND P6, PT, R5, R13, PT ;  /* 0x0000000d0500720c */ /* 0x000fe20003fc4070 */
[----:B------:R-:W-:-:S03]  /*132f0*/  IMAD.HI.U32 R8, R9, R4, RZ ;  /* 0x0000000409087227 */ /* 0x000fc600078e00ff */
[----:B------:R1:W-:Y:S01]  /*13300*/  STL [R1+0x23c], R12 ;  /* 0x00023c0c01007387 */ /* 0x0003e20000100800 */
[----:B------:R-:W-:Y:S01]  /*13310*/  VIADD R14, R0, 0x180 ;  /* 0x00000180000e7836 */ /* 0x000fe20000000000 */
[----:B------:R-:W-:Y:S01]  /*13320*/  IADD3 R8, PT, PT, -R8, RZ, RZ ;  /* 0x000000ff08087210 */ /* 0x000fe20007ffe1ff */
[--C-:B------:R-:W-:Y:S01]  /*13330*/  @!P5 IMAD.IADD R6, R6, 0x1, -R5.reuse ;  /* 0x000000010606d824 */ /* 0x100fe200078e0a05 */
[----:B------:R-:W-:Y:S01]  /*13340*/  ISETP.GE.AND P5, PT, R3, RZ, PT ;  /* 0x000000ff0300720c */ /* 0x000fe20003fa6270 */
[----:B------:R-:W-:Y:S01]  /*13350*/  VIADD R16, R0, 0x186 ;  /* 0x0000018600107836 */ /* 0x000fe20000000000 */
[----:B------:R-:W-:Y:S01]  /*13360*/  IABS R3, R14 ;  /* 0x0000000e00037213 */ /* 0x000fe20000000000 */
[----:B------:R-:W-:Y:S02]  /*13370*/  IMAD R4, R5, R8, R4 ;  /* 0x0000000805047224 */ /* 0x000fe400078e0204 */
[----:B------:R-:W-:Y:S01]  /*13380*/  @!P6 IMAD.IADD R13, R13, 0x1, -R5 ;  /* 0x000000010d0de824 */ /* 0x000fe200078e0a05 */
[----:B------:R-:W-:Y:S01]  /*13390*/  IABS R43, R16 ;  /* 0x00000010002b7213 */ /* 0x000fe20000000000 */
[----:B------:R-:W-:-:S03]  /*133a0*/  IMAD.HI.U32 R15, R9, R3, RZ ;  /* 0x00000003090f7227 */ /* 0x000fc600078e00ff */
[----:B------:R-:W-:Y:S01]  /*133b0*/  ISETP.GT.U32.AND P6, PT, R5, R13, PT ;  /* 0x0000000d0500720c */ /* 0x000fe20003fc4070 */
[----:B------:R-:W-:Y:S01]  /*133c0*/  @!P3 IMAD.IADD R11, R11, 0x1, -R5 ;  /* 0x000000010b0bb824 */ /* 0x000fe200078e0a05 */
[C---:B------:R-:W-:Y:S01]  /*133d0*/  ISETP.GT.U32.AND P3, PT, R5.reuse, R4, PT ;  /* 0x000000040500720c */ /* 0x040fe20003f64070 */
[----:B------:R-:W-:Y:S02]  /*133e0*/  IMAD.MOV R15, RZ, RZ, -R15 ;  /* 0x000000ffff0f7224 */ /* 0x000fe400078e0a0f */
[----:B------:R-:W-:Y:S02]  /*133f0*/  IMAD.MOV.U32 R10, RZ, RZ, R6 ;  /* 0x000000ffff0a7224 */ /* 0x000fe400078e0006 */
[C---:B------:R-:W-:Y:S02]  /*13400*/  IMAD R3, R5.reuse, R15, R3 ;  /* 0x0000000f05037224 */ /* 0x040fe400078e0203 */
[----:B-1----:R-:W-:Y:S02]  /*13410*/  IMAD.MOV.U32 R12, RZ, RZ, R11 ;  /* 0x000000ffff0c7224 */ /* 0x002fe400078e000b */
[----:B------:R-:W-:Y:S01]  /*13420*/  @!P1 IMAD.MOV R10, RZ, RZ, -R10 ;  /* 0x000000ffff0a9224 */ /* 0x000fe200078e0a0a */
[----:B------:R-:W-:Y:S01]  /*13430*/  ISETP.GT.U32.AND P1, PT, R5, R7, PT ;  /* 0x000000070500720c */ /* 0x000fe20003f24070 */
[--C-:B------:R-:W-:Y:S01]  /*13440*/  @!P6 IMAD.IADD R13, R13, 0x1, -R5.reuse ;  /* 0x000000010d0de824 */ /* 0x100fe200078e0a05 */
[----:B------:R-:W-:Y:S01]  /*13450*/  ISETP.GT.U32.AND P6, PT, R5, R3, PT ;  /* 0x000000030500720c */ /* 0x000fe20003fc4070 */
[----:B------:R-:W-:Y:S01]  /*13460*/  @!P3 IMAD.IADD R4, R4, 0x1, -R5 ;  /* 0x000000010404b824 */ /* 0x000fe200078e0a05 */
[----:B------:R1:W-:Y:S01]  /*13470*/  STL [R1+0x238], R10 ;  /* 0x0002380a01007387 */ /* 0x0003e20000100800 */
[----:B------:R-:W-:-:S02]  /*13480*/  VIADD R6, R0, 0x181 ;  /* 0x0000018100067836 */ /* 0x000fc40000000000 */
[----:B------:R-:W-:Y:S01]  /*13490*/  @!P0 IMAD.MOV R12, RZ, RZ, -R12 ;  /* 0x000000ffff0c8224 */ /* 0x000fe200078e0a0c */
[----:B------:R-:W-:Y:S01]  /*134a0*/  ISETP.GT.U32.AND P3, PT, R5, R4, PT ;  /* 0x000000040500720c */ /* 0x000fe20003f64070 */
[----:B------:R-:W-:Y:S01]  /*134b0*/  VIADD R8, R0, 0x182 ;  /* 0x0000018200087836 */ /* 0x000fe20000000000 */
[----:B------:R-:W-:Y:S01]  /*134c0*/  ISETP.GE.AND P0, PT, R14, RZ, PT ;  /* 0x000000ff0e00720c */ /* 0x000fe20003f06270 */
[----:B------:R-:W-:Y:S01]  /*134d0*/  VIADD R20, R0, 0x195 ;  /* 0x0000019500147836 */ /* 0x000fe20000000000 */
[----:B------:R2:W-:Y:S01]  /*134e0*/  STL [R1+0x234], R12 ;  /* 0x0002340c01007387 */ /* 0x0005e20000100800 */
[--C-:B------:R-:W-:Y:S01]  /*134f0*/  @!P1 IMAD.IADD R7, R7, 0x1, -R5.reuse ;  /* 0x0000000107079824 */ /* 0x100fe200078e0a05 */
[----:B-1----:R-:W-:Y:S01]  /*13500*/  IABS R10, R6 ;  /* 0x00000006000a7213 */ /* 0x002fe20000000000 */
[----:B------:R-:W-:Y:S01]  /*13510*/  @!P6 IMAD.IADD R3, R3, 0x1, -R5 ;  /* 0x000000010303e824 */ /* 0x000fe200078e0a05 */
[----:B------:R-:W-:Y:S01]  /*13520*/  IABS R17, R8 ;  /* 0x0000000800117213 */ /* 0x000fe20000000000 */
[----:B------:R-:W-:Y:S01]  /*13530*/  IMAD.HI.U32 R51, R9, R50, RZ ;  /* 0x0000003209337227 */ /* 0x000fe200078e00ff */
[----:B------:R-:W-:-:S02]  /*13540*/  ISETP.GT.U32.AND P1, PT, R5, R7, PT ;  /* 0x000000070500720c */ /* 0x000fc40003f24070 */
[----:B------:R-:W-:Y:S01]  /*13550*/  ISETP.GT.U32.AND P6, PT, R5, R3, PT ;  /* 0x000000030500720c */ /* 0x000fe20003fc4070 */
[----:B------:R-:W-:-:S04]  /*13560*/  IMAD.HI.U32 R11, R9, R10, RZ ;  /* 0x0000000a090b7227 */ /* 0x000fc800078e00ff */
[----:B--2---:R-:W-:Y:S02]  /*13570*/  IMAD.MOV.U32 R12, RZ, RZ, R13 ;  /* 0x000000ffff0c7224 */ /* 0x004fe400078e000d */
[----:B------:R-:W-:Y:S02]  /*13580*/  IMAD.MOV R11, RZ, RZ, -R11 ;  /* 0x000000ffff0b7224 */ /* 0x000fe400078e0a0b */
[----:B------:R-:W-:Y:S01]  /*13590*/  @!P4 IMAD.MOV R12, RZ, RZ, -R12 ;  /* 0x000000ffff0cc224 */ /* 0x000fe200078e0a0c */
[----:B------:R-:W-:Y:S01]  /*135a0*/  ISETP.GE.AND P4, PT, R6, RZ, PT ;  /* 0x000000ff0600720c */ /* 0x000fe20003f86270 */
[----:B------:R-:W-:Y:S01]  /*135b0*/  @!P3 IMAD.IADD R4, R4, 0x1, -R5 ;  /* 0x000000010404b824 */ /* 0x000fe200078e0a05 */
[----:B------:R-:W-:Y:S01]  /*135c0*/  ISETP.GE.AND P3, PT, R48, RZ, PT ;  /* 0x000000ff3000720c */ /* 0x000fe20003f66270 */
[----:B------:R-:W-:Y:S01]  /*135d0*/  IMAD R6, R5, R11, R10 ;  /* 0x0000000b05067224 */ /* 0x000fe200078e020a */
[----:B------:R1:W-:Y:S01]  /*135e0*/  STL [R1+0x230], R12 ;  /* 0x0002300c01007387 */ /* 0x0003e20000100800 */
[----:B------:R-:W-:Y:S01]  /*135f0*/  IMAD.HI.U32 R13, R9, R17, RZ ;  /* 0x00000011090d7227 */ /* 0x000fe200078e00ff */
[----:B------:R-:W-:-:S02]  /*13600*/  IABS R48, R48 ;  /* 0x0000003000307213 */ /* 0x000fc40000000000 */
[----:B------:R-:W-:Y:S01]  /*13610*/  IABS R11, R31 ;  /* 0x0000001f000b7213 */ /* 0x000fe20000000000 */
[----:B------:R-:W-:Y:S01]  /*13620*/  IMAD.MOV R13, RZ, RZ, -R13 ;  /* 0x000000ffff0d7224 */ /* 0x000fe200078e0a0d */
[----:B------:R-:W-:Y:S01]  /*13630*/  IABS R10, R27 ;  /* 0x0000001b000a7213 */ /* 0x000fe20000000000 */
[----:B------:R-:W-:Y:S01]  /*13640*/  @!P6 IMAD.IADD R3, R3, 0x1, -R5 ;  /* 0x000000010303e824 */ /* 0x000fe200078e0a05 */
[----:B------:R-:W-:Y:S01]  /*13650*/  ISETP.GE.AND P6, PT, R44, RZ, PT ;  /* 0x000000ff2c00720c */ /* 0x000fe20003fc6270 */
[C---:B------:R-:W-:Y:S01]  /*13660*/  IMAD R17, R5.reuse, R13, R17 ;  /* 0x0000000d05117224 */ /* 0x040fe200078e0211 */
[----:B------:R-:W-:Y:S01]  /*13670*/  IABS R44, R44 ;  /* 0x0000002c002c7213 */ /* 0x000fe20000000000 */
[----:B-1----:R-:W-:Y:S02]  /*13680*/  IMAD.MOV.U32 R12, RZ, RZ, R4 ;  /* 0x000000ffff0c7224 */ /* 0x002fe400078e0004 */
[----:B------:R-:W-:Y:S02]  /*13690*/  IMAD.MOV.U32 R4, RZ, RZ, R3 ;  /* 0x000000ffff047224 */ /* 0x000fe400078e0003 */
[----:B------:R-:W-:Y:S01]  /*136a0*/  @!P5 IMAD.MOV R12, RZ, RZ, -R12 ;  /* 0x000000ffff0cd224 */ /* 0x000fe200078e0a0c */
[----:B------:R-:W-:Y:S01]  /*136b0*/  ISETP.GT.U32.AND P5, PT, R5, R6, PT ;  /* 0x000000060500720c */ /* 0x000fe20003fa4070 */
[----:B------:R-:W-:Y:S01]  /*136c0*/  @!P1 IMAD.IADD R7, R7, 0x1, -R5 ;  /* 0x0000000107079824 */ /* 0x000fe200078e0a05 */
[----:B------:R-:W-:Y:S01]  /*136d0*/  ISETP.GE.AND P1, PT, R8, RZ, PT ;  /* 0x000000ff0800720c */ /* 0x000fe20003f26270 */
[----:B------:R-:W-:Y:S01]  /*136e0*/  @!P0 IMAD.MOV R4, RZ, RZ, -R4 ;  /* 0x000000ffff048224 */ /* 0x000fe200078e0a04 */
[----:B------:R-:W-:Y:S01]  /*136f0*/  ISETP.GT.U32.AND P0, PT, R5, R17, PT ;  /* 0x000000110500720c */ /* 0x000fe20003f04070 */
[----:B------:R-:W-:-:S02]  /*13700*/  IMAD.MOV.U32 R14, RZ, RZ, R7 ;  /* 0x000000ffff0e7224 */ /* 0x000fc400078e0007 */
[----:B------:R-:W-:-:S04]  /*13710*/  IMAD.HI.U32 R7, R9, R48, RZ ;  /* 0x0000003009077227 */ /* 0x000fc800078e00ff */
[----:B------:R-:W-:Y:S01]  /*13720*/  @!P2 IMAD.MOV R14, RZ, RZ, -R14 ;  /* 0x000000ffff0ea224 */ /* 0x000fe200078e0a0e */
[----:B------:R-:W-:Y:S01]  /*13730*/  ISETP.GE.AND P2, PT, R45, RZ, PT ;  /* 0x000000ff2d00720c */ /* 0x000fe20003f46270 */
[--C-:B------:R-:W-:Y:S01]  /*13740*/  @!P5 IMAD.IADD R6, R6, 0x1, -R5.reuse ;  /* 0x000000010606d824 */ /* 0x100fe200078e0a05 */
[----:B------:R-:W-:Y:S01]  /*13750*/  IABS R45, R45 ;  /* 0x0000002d002d7213 */ /* 0x000fe20000000000 */
[----:B------:R-:W-:Y:S01]  /*13760*/  IMAD.HI.U32 R3, R9, R44, RZ ;  /* 0x0000002c09037227 */ /* 0x000fe200078e00ff */
[----:B------:R-:W-:Y:S02]  /*13770*/  STL [R1+0x22c], R14 ;  /* 0x00022c0e01007387 */ /* 0x000fe40000100800 */
[----:B------:R-:W-:Y:S01]  /*13780*/  ISETP.GT.U32.AND P5, PT, R5, R6, PT ;  /* 0x000000060500720c */ /* 0x000fe20003fa4070 */
[----:B------:R-:W-:Y:S01]  /*13790*/  @!P0 IMAD.IADD R17, R17, 0x1, -R5 ;  /* 0x0000000111118824 */ /* 0x000fe200078e0a05 */
[----:B------:R-:W-:Y:S01]  /*137a0*/  STL [R1+0x228], R12 ;  /* 0x0002280c01007387 */ /* 0x000fe20000100800 */
[----:B------:R-:W-:-:S02]  /*137b0*/  IMAD.MOV R7, RZ, RZ, -R7 ;  /* 0x000000ffff077224 */ /* 0x000fc400078e0a07 */
[----:B------:R-:W-:Y:S01]  /*137c0*/  IMAD.MOV R3, RZ, RZ, -R3 ;  /* 0x000000ffff037224 */ /* 0x000fe200078e0a03 */
[----:B------:R1:W-:Y:S01]  /*137d0*/  STL [R1+0x224], R4 ;  /* 0x0002240401007387 */ /* 0x0003e20000100800 */
[C---:B------:R-:W-:Y:S01]  /*137e0*/  ISETP.GT.U32.AND P0, PT, R5.reuse, R17, PT ;  /* 0x000000110500720c */ /* 0x040fe20003f04070 */
[C---:B------:R-:W-:Y:S02]  /*137f0*/  IMAD R48, R5.reuse, R7, R48 ;  /* 0x0000000705307224 */ /* 0x040fe400078e0230 */
[----:B------:R-:W-:Y:S02]  /*13800*/  IMAD R44, R5, R3, R44 ;  /* 0x00000003052c7224 */ /* 0x000fe400078e022c */
[----:B------:R-:W-:-:S04]  /*13810*/  IMAD.HI.U32 R3, R9, R35, RZ ;  /* 0x0000002309037227 */ /* 0x000fc800078e00ff */
[----:B-1----:R-:W-:-:S04]  /*13820*/  IMAD.HI.U32 R4, R9, R45, RZ ;  /* 0x0000002d09047227 */ /* 0x002fc800078e00ff */
[----:B------:R-:W-:Y:S02]  /*13830*/  IMAD.MOV R4, RZ, RZ, -R4 ;  /* 0x000000ffff047224 */ /* 0x000fe400078e0a04 */
[----:B------:R-:W-:Y:S01]  /*13840*/  @!P5 IMAD.IADD R6, R6, 0x1, -R5 ;  /* 0x000000010606d824 */ /* 0x000fe200078e0a05 */
[C---:B------:R-:W-:Y:S01]  /*13850*/  ISETP.GT.U32.AND P5, PT, R5.reuse, R48, PT ;  /* 0x000000300500720c */ /* 0x040fe20003fa4070 */
[----:B------:R-:W-:Y:S02]  /*13860*/  IMAD R45, R5, R4, R45 ;  /* 0x00000004052d7224 */ /* 0x000fe400078e022d */
[----:B------:R-:W-:Y:S02]  /*13870*/  IMAD.MOV.U32 R8, RZ, RZ, R6 ;  /* 0x000000ffff087224 */ /* 0x000fe400078e0006 */
[----:B------:R-:W-:Y:S01]  /*13880*/  @!P0 IMAD.IADD R17, R17, 0x1, -R5 ;  /* 0x0000000111118824 */ /* 0x000fe200078e0a05 */
[C---:B------:R-:W-:Y:S01]  /*13890*/  ISETP.GT.U32.AND P0, PT, R5.reuse, R44, PT ;  /* 0x0000002c0500720c */ /* 0x040fe20003f04070 */
[----:B------:R-:W-:Y:S01]  /*138a0*/  @!P4 IMAD.MOV R8, RZ, RZ, -R8 ;  /* 0x000000ffff08c224 */ /* 0x000fe200078e0a08 */
[----:B------:R-:W-:Y:S01]  /*138b0*/  ISETP.GT.U32.AND P4, PT, R5, R45, PT ;  /* 0x0000002d0500720c */ /* 0x000fe20003f84070 */
[----:B------:R-:W-:-:S02]  /*138c0*/  IMAD.MOV R3, RZ, RZ, -R3 ;  /* 0x000000ffff037224 */ /* 0x000fc400078e0a03 */
[----:B------:R-:W-:Y:S01]  /*138d0*/  IMAD.HI.U32 R4, R9, R43, RZ ;  /* 0x0000002b09047227 */ /* 0x000fe200078e00ff */
[----:B------:R1:W-:Y:S03]  /*138e0*/  STL [R1+0x220], R8 ;  /* 0x0002200801007387 */ /* 0x0003e60000100800 */
[----:B------:R-:W-:Y:S02]  /*138f0*/  @!P5 IMAD.IADD R48, R48, 0x1, -R5 ;  /* 0x000000013030d824 */ /* 0x000fe400078e0a05 */
[C---:B------:R-:W-:Y:S02]  /*13900*/  IMAD R35, R5.reuse, R3, R35 ;  /* 0x0000000305237224 */ /* 0x040fe400078e0223 */
[--C-:B------:R-:W-:Y:S01]  /*13910*/  @!P0 IMAD.IADD R44, R44, 0x1, -R5.reuse ;  /* 0x000000012c2c8824 */ /* 0x100fe200078e0a05 */
[----:B------:R-:W-:Y:S01]  /*13920*/  ISETP.GT.U32.AND P5, PT, R5, R48, PT ;  /* 0x000000300500720c */ /* 0x000fe20003fa4070 */
[----:B------:R-:W-:-:S02]  /*13930*/  @!P4 IMAD.IADD R45, R45, 0x1, -R5 ;  /* 0x000000012d2dc824 */ /* 0x000fc400078e0a05 */
[----:B------:R-:W-:Y:S01]  /*13940*/  IMAD.HI.U32 R3, R9, R38, RZ ;  /* 0x0000002609037227 */ /* 0x000fe200078e00ff */
[C---:B------:R-:W-:Y:S02]  /*13950*/  ISETP.GT.U32.AND P0, PT, R5.reuse, R44, PT ;  /* 0x0000002c0500720c */ /* 0x040fe40003f04070 */
[C---:B------:R-:W-:Y:S01]  /*13960*/  ISETP.GT.U32.AND P4, PT, R5.reuse, R45, PT ;  /* 0x0000002d0500720c */ /* 0x040fe20003f84070 */
[----:B------:R-:W-:Y:S02]  /*13970*/  IMAD.MOV R4, RZ, RZ, -R4 ;  /* 0x000000ffff047224 */ /* 0x000fe400078e0a04 */
[----:B------:R-:W-:Y:S02]  /*13980*/  IMAD.MOV R3, RZ, RZ, -R3 ;  /* 0x000000ffff037224 */ /* 0x000fe400078e0a03 */
[C---:B------:R-:W-:Y:S02]  /*13990*/  IMAD R43, R5.reuse, R4, R43 ;  /* 0x00000004052b7224 */ /* 0x040fe400078e022b */
[----:B------:R-:W-:-:S02]  /*139a0*/  IMAD R38, R5, R3, R38 ;  /* 0x0000000305267224 */ /* 0x000fc400078e0226 */
[--C-:B------:R-:W-:Y:S01]  /*139b0*/  @!P5 IMAD.IADD R48, R48, 0x1, -R5.reuse ;  /* 0x000000013030d824 */ /* 0x100fe200078e0a05 */
[C---:B------:R-:W-:Y:S01]  /*139c0*/  ISETP.GT.U32.AND P5, PT, R5.reuse, R43, PT ;  /* 0x0000002b0500720c */ /* 0x040fe20003fa4070 */
[--C-:B------:R-:W-:Y:S01]  /*139d0*/  @!P0 IMAD.IADD R44, R44, 0x1, -R5.reuse ;  /* 0x000000012c2c8824 */ /* 0x100fe200078e0a05 */
[----:B------:R-:W-:Y:S01]  /*139e0*/  ISETP.GT.U32.AND P0, PT, R5, R38, PT ;  /* 0x000000260500720c */ /* 0x000fe20003f04070 */
[----:B------:R-:W-:Y:S01]  /*139f0*/  @!P4 IMAD.IADD R45, R45, 0x1, -R5 ;  /* 0x000000012d2dc824 */ /* 0x000fe200078e0a05 */
[----:B------:R-:W-:Y:S01]  /*13a00*/  ISETP.GT.U32.AND P4, PT, R5, R35, PT ;  /* 0x000000230500720c */ /* 0x000fe20003f84070 */
[----:B------:R-:W-:-:S04]  /*13a10*/  IMAD.HI.U32 R4, R9, R32, RZ ;  /* 0x0000002009047227 */ /* 0x000fc800078e00ff */
[----:B------:R-:W-:-:S04]  /*13a20*/  IMAD.HI.U32 R6, R9, R40, RZ ;  /* 0x0000002809067227 */ /* 0x000fc800078e00ff */
[--C-:B------:R-:W-:Y:S02]  /*13a30*/  @!P5 IMAD.IADD R43, R43, 0x1, -R5.reuse ;  /* 0x000000012b2bd824 */ /* 0x100fe400078e0a05 */
[--C-:B------:R-:W-:Y:S02]  /*13a40*/  @!P0 IMAD.IADD R38, R38, 0x1, -R5.reuse ;  /* 0x0000000126268824 */ /* 0x100fe400078e0a05 */
[----:B------:R-:W-:Y:S01]  /*13a50*/  @!P4 IMAD.IADD R35, R35, 0x1, -R5 ;  /* 0x000000012323c824 */ /* 0x000fe200078e0a05 */
[----:B------:R-:W-:Y:S01]  /*13a60*/  ISETP.GT.U32.AND P5, PT, R5, R43, PT ;  /* 0x0000002b0500720c */ /* 0x000fe20003fa4070 */
[----:B------:R-:W-:Y:S01]  /*13a70*/  IMAD.HI.U32 R3, R9, R29, RZ ;  /* 0x0000001d09037227 */ /* 0x000fe200078e00ff */
[C---:B------:R-:W-:Y:S02]  /*13a80*/  ISETP.GT.U32.AND P0, PT, R5.reuse, R38, PT ;  /* 0x000000260500720c */ /* 0x040fe40003f04070 */
[----:B------:R-:W-:Y:S01]  /*13a90*/  ISETP.GT.U32.AND P4, PT, R5, R35, PT ;  /* 0x000000230500720c */ /* 0x000fe20003f84070 */
[----:B------:R-:W-:-:S02]  /*13aa0*/  IMAD.MOV R4, RZ, RZ, -R4 ;  /* 0x000000ffff047224 */ /* 0x000fc400078e0a04 */
[----:B------:R-:W-:Y:S02]  /*13ab0*/  IMAD.MOV R6, RZ, RZ, -R6 ;  /* 0x000000ffff067224 */ /* 0x000fe400078e0a06 */
[----:B------:R-:W-:Y:S02]  /*13ac0*/  IMAD.MOV R3, RZ, RZ, -R3 ;  /* 0x000000ffff037224 */ /* 0x000fe400078e0a03 */
[C---:B------:R-:W-:Y:S02]  /*13ad0*/  IMAD R32, R5.reuse, R4, R32 ;  /* 0x0000000405207224 */ /* 0x040fe400078e0220 */
[C---:B------:R-:W-:Y:S02]  /*13ae0*/  IMAD R40, R5.reuse, R6, R40 ;  /* 0x0000000605287224 */ /* 0x040fe400078e0228 */
[----:B------:R-:W-:Y:S02]  /*13af0*/  IMAD R29, R5, R3, R29 ;  /* 0x00000003051d7224 */ /* 0x000fe400078e021d */
[--C-:B------:R-:W-:Y:S01]  /*13b00*/  @!P4 IMAD.IADD R35, R35, 0x1, -R5.reuse ;  /* 0x000000012323c824 */ /* 0x100fe200078e0a05 */
[----:B------:R-:W-:Y:S01]  /*13b10*/  ISETP.GT.U32.AND P4, PT, R5, R32, PT ;  /* 0x000000200500720c */ /* 0x000fe20003f84070 */
[--C-:B------:R-:W-:Y:S01]  /*13b20*/  @!P5 IMAD.IADD R43, R43, 0x1, -R5.reuse ;  /* 0x000000012b2bd824 */ /* 0x100fe200078e0a05 */
[C---:B------:R-:W-:Y:S01]  /*13b30*/  ISETP.GT.U32.AND P5, PT, R5.reuse, R40, PT ;  /* 0x000000280500720c */ /* 0x040fe20003fa4070 */
        /* <DEDUP_REMOVED lines=14> */
[C---:B------:R-:W-:Y:S01]  /*13c20*/  IMAD R30, R5.reuse, R6, R30 ;  /* 0x00000006051e7224 */ /* 0x040fe200078e021e */
[----:B------:R-:W-:Y:S01]  /*13c30*/  IABS R6, R24 ;  /* 0x0000001800067213 */ /* 0x000fe20000000000 */
[C---:B------:R-:W-:Y:S02]  /*13c40*/  IMAD R28, R5.reuse, R7, R28 ;  /* 0x00000007051c7224 */ /* 0x040fe400078e021c */
[C---:B------:R-:W-:Y:S01]  /*13c50*/  IMAD R23, R5.reuse, R4, R23 ;  /* 0x0000000405177224 */ /* 0x040fe200078e0217 */
[----:B------:R-:W-:Y:S01]  /*13c60*/  IABS R4, R22 ;  /* 0x0000001600047213 */ /* 0x000fe20000000000 */
        /* <DEDUP_REMOVED lines=12> */
[----:B-1----:R-:W-:Y:S01]  /*13d30*/  IMAD.HI.U32 R8, R9, R10, RZ ;  /* 0x0000000a09087227 */ /* 0x002fe200078e00ff */
        /* <DEDUP_REMOVED lines=17> */
[----:B------:R-:W-:Y:S02]  /*13e50*/  IMAD.MOV R3, RZ, RZ, -R3 ;  /* 0x000000ffff037224 */ /* 0x000fe400078e0a03 */
[----:B------:R-:W-:Y:S02]  /*13e60*/  VIADD R14, R0, 0x194 ;  /* 0x00000194000e7836 */ /* 0x000fe40000000000 */
[--C-:B------:R-:W-:Y:S02]  /*13e70*/  @!P4 IMAD.IADD R11, R11, 0x1, -R5.reuse ;  /* 0x000000010b0bc824 */ /* 0x100fe400078e0a05 */
[--C-:B------:R-:W-:Y:S02]  /*13e80*/  @!P5 IMAD.IADD R21, R21, 0x1, -R5.reuse ;  /* 0x000000011515d824 */ /* 0x100fe400078e0a05 */
[C---:B------:R-:W-:Y:S01]  /*13e90*/  IMAD R4, R5.reuse, R3, R4 ;  /* 0x0000000305047224 */ /* 0x040fe200078e0204 */
[----:B------:R-:W-:Y:S01]  /*13ea0*/  IABS R3, R14 ;  /* 0x0000000e00037213 */ /* 0x000fe20000000000 */
[----:B------:R-:W-:Y:S01]  /*13eb0*/  @!P0 IMAD.IADD R10, R10, 0x1, -R5 ;  /* 0x000000010a0a8824 */ /* 0x000fe200078e0a05 */
[----:B------:R-:W-:Y:S01]  /*13ec0*/  ISETP.GT.U32.AND P4, PT, R5, R11, PT ;  /* 0x0000000b0500720c */ /* 0x000fe20003f84070 */
[----:B------:R-:W-:Y:S01]  /*13ed0*/  IMAD.HI.U32 R7, R9, R6, RZ ;  /* 0x0000000609077227 */ /* 0x000fe200078e00ff */
[----:B------:R-:W-:-:S02]  /*13ee0*/  ISETP.GT.U32.AND P5, PT, R5, R21, PT ;  /* 0x000000150500720c */ /* 0x000fc40003fa4070 */
[----:B------:R-:W-:Y:S01]  /*13ef0*/  ISETP.GT.U32.AND P0, PT, R5, R10, PT ;  /* 0x0000000a0500720c */ /* 0x000fe20003f04070 */
[----:B------:R-:W-:-:S04]  /*13f00*/  IMAD.HI.U32 R15, R9, R3, RZ ;  /* 0x00000003090f7227 */ /* 0x000fc800078e00ff */
[----:B------:R-:W-:Y:S02]  /*13f10*/  IMAD.MOV R7, RZ, RZ, -R7 ;  /* 0x000000ffff077224 */ /* 0x000fe400078e0a07 */
[----:B------:R-:W-:Y:S02]  /*13f20*/  IMAD.MOV R15, RZ, RZ, -R15 ;  /* 0x000000ffff0f7224 */ /* 0x000fe400078e0a0f */
[C---:B------:R-:W-:Y:S01]  /*13f30*/  IMAD R6, R5.reuse, R7, R6 ;  /* 0x0000000705067224 */ /* 0x040fe200078e0206 */
[----:B------:R-:W-:Y:S01]  /*13f40*/  IABS R7, R26 ;  /* 0x0000001a00077213 */ /* 0x000fe20000000000 */
        /* <DEDUP_REMOVED lines=9> */
[----:B------:R-:W-:Y:S02]  /*13fe0*/  @!P4 IMAD.IADD R4, R4, 0x1, -R5 ;  /* 0x000000010404c824 */ /* 0x000fe400078e0a05 */
[----:B------:R-:W-:Y:S02]  /*13ff0*/  IMAD.MOV R18, RZ, RZ, -R18 ;  /* 0x000000ffff127224 */ /* 0x000fe400078e0a12 */
[----:B------:R-:W-:Y:S02]  /*14000*/  IMAD.MOV R15, RZ, RZ, -R15 ;  /* 0x000000ffff0f7224 */ /* 0x000fe400078e0a0f */
[----:B------:R-:W-:Y:S02]  /*14010*/  VIADD R12, R0, 0x198 ;  /* 0x00000198000c7836 */ /* 0x000fe40000000000 */
[----:B------:R-:W-:-:S04]  /*14020*/  IMAD.HI.U32 R19, R9, R13, RZ ;  /* 0x0000000d09137227 */ /* 0x000fc800078e00ff */
[--C-:B------:R-:W-:Y:S02]  /*14030*/  @!P5 IMAD.IADD R6, R6, 0x1, -R5.reuse ;  /* 0x000000010606d824 */ /* 0x100fe400078e0a05 */
[----:B------:R-:W-:Y:S01]  /*14040*/  @!P0 IMAD.IADD R3, R3, 0x1, -R5 ;  /* 0x0000000103038824 */ /* 0x000fe200078e0a05 */
[C---:B------:R-:W-:Y:S01]  /*14050*/  ISETP.GT.U32.AND P0, PT, R5.reuse, R4, PT ;  /* 0x000000040500720c */ /* 0x040fe20003f04070 */
[C---:B------:R-:W-:Y:S01]  /*14060*/  IMAD R8, R5.reuse, R18, R8 ;  /* 0x0000001205087224 */ /* 0x040fe200078e0208 */
[C---:B------:R-:W-:Y:S01]  /*14070*/  ISETP.GT.U32.AND P5, PT, R5.reuse, R6, PT ;  /* 0x000000060500720c */ /* 0x040fe20003fa4070 */
[----:B------:R-:W-:Y:S01]  /*14080*/  IMAD R7, R5, R15, R7 ;  /* 0x0000000f05077224 */ /* 0x000fe200078e0207 */
[----:B------:R-:W-:Y:S01]  /*14090*/  IABS R15, R12 ;  /* 0x0000000c000f7213 */ /* 0x000fe20000000000 */
[----:B------:R-:W-:Y:S01]  /*140a0*/  IMAD.MOV.U32 R18, RZ, RZ, R17 ;  /* 0x000000ffff127224 */ /* 0x000fe200078e0011 */
[----:B------:R-:W-:Y:S01]  /*140b0*/  IABS R17, R49 ;  /* 0x0000003100117213 */ /* 0x000fe20000000000 */
[----:B------:R-:W-:-:S02]  /*140c0*/  IMAD.MOV R19, RZ, RZ, -R19 ;  /* 0x000000ffff137224 */ /* 0x000fc400078e0a13 */
[----:B------:R-:W-:Y:S01]  /*140d0*/  @!P1 IMAD.MOV R18, RZ, RZ, -R18 ;  /* 0x000000ffff129224 */ /* 0x000fe200078e0a12 */
[C---:B------:R-:W-:Y:S01]  /*140e0*/  ISETP.GT.U32.AND P1, PT, R5.reuse, R3, PT ;  /* 0x000000030500720c */ /* 0x040fe20003f24070 */
[----:B------:R-:W-:Y:S02]  /*140f0*/  IMAD R13, R5, R19, R13 ;  /* 0x00000013050d7224 */ /* 0x000fe400078e020d */
[----:B------:R-:W-:Y:S01]  /*14100*/  IMAD.HI.U32 R19, R9, R15, RZ ;  /* 0x0000000f09137227 */ /* 0x000fe200078e00ff */
[----:B------:R1:W-:Y:S02]  /*14110*/  STL [R1+0x210], R18 ;  /* 0x0002101201007387 */ /* 0x0003e40000100800 */
[C---:B------:R-:W-:Y:S01]  /*14120*/  ISETP.GT.U32.AND P4, PT, R5.reuse, R13, PT ;  /* 0x0000000d0500720c */ /* 0x040fe20003f84070 */
[----:B------:R-:W-:Y:S02]  /*14130*/  IMAD.MOV R19, RZ, RZ, -R19 ;  /* 0x000000ffff137224 */ /* 0x000fe400078e0a13 */
[----:B------:R-:W-:Y:S01]  /*14140*/  @!P0 IMAD.IADD R4, R4, 0x1, -R5 ;  /* 0x0000000104048824 */ /* 0x000fe200078e0a05 */
[C---:B------:R-:W-:Y:S01]  /*14150*/  ISETP.GT.U32.AND P0, PT, R5.reuse, R7, PT ;  /* 0x000000070500720c */ /* 0x040fe20003f04070 */
[----:B------:R-:W-:-:S02]  /*14160*/  IMAD R15, R5, R19, R15 ;  /* 0x00000013050f7224 */ /* 0x000fc400078e020f */
[--C-:B------:R-:W-:Y:S01]  /*14170*/  @!P5 IMAD.IADD R6, R6, 0x1, -R5.reuse ;  /* 0x000000010606d824 */ /* 0x100fe200078e0a05 */
[----:B------:R-:W-:Y:S01]  /*14180*/  ISETP.GT.U32.AND P5, PT, R5, R8, PT ;  /* 0x000000080500720c */ /* 0x000fe20003fa4070 */
[--C-:B------:R-:W-:Y:S01]  /*14190*/  @!P1 IMAD.IADD R3, R3, 0x1, -R5.reuse ;  /* 0x0000000103039824 */ /* 0x100fe200078e0a05 */
[----:B------:R-:W-:Y:S01]  /*141a0*/  ISETP.GT.U32.AND P1, PT, R5, R15, PT ;  /* 0x0000000f0500720c */ /* 0x000fe20003f24070 */
[----:B------:R-:W-:Y:S02]  /*141b0*/  VIADD R12, R0, 0x19b ;  /* 0x0000019b000c7836 */ /* 0x000fe40000000000 */
[----:B------:R-:W-:Y:S01]  /*141c0*/  @!P4 IADD3 R13, PT, PT, R13, -R5, RZ ;  /* 0x800000050d0dc210 */ /* 0x000fe20007ffe0ff */
[----:B------:R-:W-:Y:S02]  /*141d0*/  IMAD.HI.U32 R49, R9, R17, RZ ;  /* 0x0000001109317227 */ /* 0x000fe400078e00ff */
[----:B-1----:R-:W-:Y:S02]  /*141e0*/  IABS R18, R12 ;  /* 0x0000000c00127213 */ /* 0x002fe40000000000 */
[----:B------:R-:W-:Y:S01]  /*141f0*/  @!P0 IMAD.IADD R7, R7, 0x1, -R5 ;  /* 0x0000000107078824 */ /* 0x000fe200078e0a05 */
[----:B------:R-:W-:Y:S01]  /*14200*/  ISETP.GT.U32.AND P4, PT, R5, R13, PT ;  /* 0x0000000d0500720c */ /* 0x000fe20003f84070 */
[----:B------:R-:W-:-:S02]  /*14210*/  IMAD.MOV R49, RZ, RZ, -R49 ;  /* 0x000000ffff317224 */ /* 0x000fc400078e0a31 */
[--C-:B------:R-:W-:Y:S01]  /*14220*/  @!P5 IMAD.IADD R8, R8, 0x1, -R5.reuse ;  /* 0x000000010808d824 */ /* 0x100fe200078e0a05 */
[----:B------:R-:W-:Y:S01]  /*14230*/  ISETP.GT.U32.AND P0, PT, R5, R7, PT ;  /* 0x000000070500720c */ /* 0x000fe20003f04070 */
[----:B------:R-:W-:Y:S02]  /*14240*/  @!P1 IMAD.IADD R15, R15, 0x1, -R5 ;  /* 0x000000010f0f9824 */ /* 0x000fe400078e0a05 */
[----:B------:R-:W-:Y:S01]  /*14250*/  IMAD.HI.U32 R19, R9, R18, RZ ;  /* 0x0000001209137227 */ /* 0x000fe200078e00ff */
[C---:B------:R-:W-:Y:S02]  /*14260*/  ISETP.GT.U32.AND P5, PT, R5.reuse, R8, PT ;  /* 0x000000080500720c */ /* 0x040fe40003fa4070 */
[C---:B------:R-:W-:Y:S01]  /*14270*/  ISETP.GT.U32.AND P1, PT, R5.reuse, R15, PT ;  /* 0x0000000f0500720c */ /* 0x040fe20003f24070 */
[----:B------:R-:W-:Y:S02]  /*14280*/  IMAD.MOV R51, RZ, RZ, -R51 ;  /* 0x000000ffff337224 */ /* 0x000fe400078e0a33 */
[----:B------:R-:W-:-:S02]  /*14290*/  IMAD R17, R5, R49, R17 ;  /* 0x0000003105117224 */ /* 0x000fc400078e0211 */
[----:B------:R-:W-:Y:S01]  /*142a0*/  @!P4 IMAD.IADD R13, R13, 0x1, -R5 ;  /* 0x000000010d0dc824 */ /* 0x000fe200078e0a05 */
[----:B------:R-:W-:Y:S01]  /*142b0*/  ISETP.GE.AND P4, PT, R16, RZ, PT ;  /* 0x000000ff1000720c */ /* 0x000fe20003f86270 */
[----:B------:R-:W-:Y:S02]  /*142c0*/  IMAD.MOV R19, RZ, RZ, -R19 ;  /* 0x000000ffff137224 */ /* 0x000fe400078e0a13 */
[----:B------:R-:W-:Y:S02]  /*142d0*/  IMAD R16, R5, R51, R50 ;  /* 0x0000003305107224 */ /* 0x000fe400078e0232 */
[--C-:B------:R-:W-:Y:S01]  /*142e0*/  @!P0 IMAD.IADD R7, R7, 0x1, -R5.reuse ;  /* 0x0000000107078824 */ /* 0x100fe200078e0a05 */
[C---:B------:R-:W-:Y:S01]  /*142f0*/  ISETP.GT.U32.AND P0, PT, R5.reuse, R17, PT ;  /* 0x000000110500720c */ /* 0x040fe20003f04070 */
[C---:B------:R-:W-:Y:S02]  /*14300*/  IMAD R18, R5.reuse, R19, R18 ;  /* 0x0000001305127224 */ /* 0x040fe400078e0212 */
[--C-:B------:R-:W-:Y:S01]  /*14310*/  @!P5 IMAD.IADD R8, R8, 0x1, -R5.reuse ;  /* 0x000000010808d824 */ /* 0x100fe200078e0a05 */
[----:B------:R-:W-:Y:S01]  /*14320*/  ISETP.GT.U32.AND P5, PT, R5, R16, PT ;  /* 0x000000100500720c */ /* 0x000fe20003fa4070 */
[----:B------:R-:W-:Y:S01]  /*14330*/  @!P1 IMAD.IADD R15, R15, 0x1, -R5 ;  /* 0x000000010f0f9824 */ /* 0x000fe200078e0a05 */
[----:B------:R-:W-:Y:S01]  /*14340*/  ISETP.GT.U32.AND P1, PT, R5, R18, PT ;  /* 0x000000120500720c */ /* 0x000fe20003f24070 */
[----:B------:R-:W-:-:S02]  /*14350*/  VIADD R76, R0, 0x19d ;  /* 0x0000019d004c7836 */ /* 0x000fc40000000000 */
[C---:B------:R-:W-:Y:S02]  /*14360*/  VIADD R77, R0.reuse, 0x19c ;  /* 0x0000019c004d7836 */ /* 0x040fe40000000000 */
[C---:B------:R-:W-:Y:S01]  /*14370*/  VIADD R12, R0.reuse, 0x19e ;  /* 0x0000019e000c7836 */ /* 0x040fe20000000000 */
[----:B------:R-:W-:Y:S01]  /*14380*/  IABS R110, R76 ;  /* 0x0000004c006e7213 */ /* 0x000fe20000000000 */
[--C-:B------:R-:W-:Y:S01]  /*14390*/  @!P0 IMAD.IADD R17, R17, 0x1, -R5.reuse ;  /* 0x0000000111118824 */ /* 0x100fe200078e0a05 */
[----:B------:R-:W-:Y:S01]  /*143a0*/  IABS R19, R77 ;  /* 0x0000004d00137213 */ /* 0x000fe20000000000 */
[----:B------:R-:W-:Y:S01]  /*143b0*/  VIADD R113, R0, 0x19f ;  /* 0x0000019f00717836 */ /* 0x000fe20000000000 */
[----:B------:R-:W-:Y:S01]  /*143c0*/  IABS R109, R12 ;  /* 0x0000000c006d7213 */ /* 0x000fe20000000000 */
[----:B------:R-:W-:Y:S01]  /*143d0*/  @!P5 IMAD.IADD R16, R16, 0x1, -R5 ;  /* 0x000000011010d824 */ /* 0x000fe200078e0a05 */
[----:B------:R-:W-:Y:S01]  /*143e0*/  ISETP.GT.U32.AND P0, PT, R5, R17, PT ;  /* 0x000000110500720c */ /* 0x000fe20003f04070 */
[----:B------:R-:W-:Y:S01]  /*143f0*/  IMAD.HI.U32 R51, R9, R110, RZ ;  /* 0x0000006e09337227 */ /* 0x000fe200078e00ff */
[----:B------:R-:W-:-:S02]  /*14400*/  IABS R108, R113 ;  /* 0x00000071006c7213 */ /* 0x000fc40000000000 */
[----:B------:R-:W-:Y:S01]  /*14410*/  ISETP.GT.U32.AND P5, PT, R5, R16, PT ;  /* 0x000000100500720c */ /* 0x000fe20003fa4070 */
[----:B------:R-:W-:Y:S02]  /*14420*/  @!P1 IMAD.IADD R18, R18, 0x1, -R5 ;  /* 0x0000000112129824 */ /* 0x000fe400078e0a05 */
[----:B------:R-:W-:-:S03]  /*14430*/  IMAD.HI.U32 R49, R9, R19, RZ ;  /* 0x0000001309317227 */ /* 0x000fc600078e00ff */
[----:B------:R-:W-:Y:S01]  /*14440*/  ISETP.GT.U32.AND P1, PT, R5, R18, PT ;  /* 0x000000120500720c */ /* 0x000fe20003f24070 */
[----:B------:R-:W-:Y:S02]  /*14450*/  IMAD.MOV R51, RZ, RZ, -R51 ;  /* 0x000000ffff337224 */ /* 0x000fe400078e0a33 */
[----:B------:R-:W-:-:S04]  /*14460*/  IMAD.HI.U32 R50, R9, R109, RZ ;  /* 0x0000006d09327227 */ /* 0x000fc800078e00ff */
[----:B------:R-:W-:Y:S02]  /*14470*/  IMAD.MOV R49, RZ, RZ, -R49 ;  /* 0x000000ffff317224 */ /* 0x000fe400078e0a31 */
[C---:B------:R-:W-:Y:S02]  /*14480*/  IMAD R110, R5.reuse, R51, R110 ;  /* 0x00000033056e7224 */ /* 0x040fe400078e026e */
[----:B------:R-:W-:Y:S02]  /*14490*/  IMAD.MOV R50, RZ, RZ, -R50 ;  /* 0x000000ffff327224 */ /* 0x000fe400078e0a32 */
[----:B------:R-:W-:Y:S02]  /*144a0*/  IMAD R19, R5, R49, R19 ;  /* 0x0000003105137224 */ /* 0x000fe400078e0213 */
[----:B------:R-:W-:Y:S01]  /*144b0*/  @!P0 IMAD.IADD R17, R17, 0x1, -R5 ;  /* 0x0000000111118824 */ /* 0x000fe200078e0a05 */
[C---:B------:R-:W-:Y:S01]  /*144c0*/  ISETP.GT.U32.AND P0, PT, R5.reuse, R110, PT ;  /* 0x0000006e0500720c */ /* 0x040fe20003f04070 */
[----:B------:R-:W-:-:S02]  /*144d0*/  IMAD R109, R5, R50, R109 ;  /* 0x00000032056d7224 */ /* 0x000fc400078e026d */
[--C-:B------:R-:W-:Y:S01]  /*144e0*/  @!P5 IMAD.IADD R16, R16, 0x1, -R5.reuse ;  /* 0x000000011010d824 */ /* 0x100fe200078e0a05 */
[C---:B------:R-:W-:Y:S01]  /*144f0*/  ISETP.GT.U32.AND P5, PT, R5.reuse, R19, PT ;  /* 0x000000130500720c */ /* 0x040fe20003fa4070 */
[--C-:B------:R-:W-:Y:S01]  /*14500*/  @!P1 IMAD.IADD R18, R18, 0x1, -R5.reuse ;  /* 0x0000000112129824 */ /* 0x100fe200078e0a05 */
[----:B------:R-:W-:Y:S01]  /*14510*/  ISETP.GT.U32.AND P1, PT, R5, R109, PT ;  /* 0x0000006d0500720c */ /* 0x000fe20003f24070 */
[C---:B------:R-:W-:Y:S02]  /*14520*/  VIADD R112, R0.reuse, 0x1a0 ;  /* 0x000001a000707836 */ /* 0x040fe40000000000 */
[----:B------:R-:W-:Y:S02]  /*14530*/  VIADD R78, R0, 0x1a1 ;  /* 0x000001a1004e7836 */ /* 0x000fe40000000000 */
[----:B------:R-:W-:Y:S01]  /*14540*/  IMAD.HI.U32 R49, R9, R108, RZ ;  /* 0x0000006c09317227 */ /* 0x000fe200078e00ff */
[----:B------:R-:W-:Y:S02]  /*14550*/  IABS R107, R112 ;  /* 0x00000070006b7213 */ /* 0x000fe40000000000 */
[----:B------:R-:W-:Y:S01]  /*14560*/  IABS R106, R78 ;  /* 0x0000004e006a7213 */ /* 0x000fe20000000000 */
[--C-:B------:R-:W-:Y:S01]  /*14570*/  @!P0 IMAD.IADD R110, R110, 0x1, -R5.reuse ;  /* 0x000000016e6e8824 */ /* 0x100fe200078e0a05 */
[----:B------:R-:W-:Y:S01]  /*14580*/  STL [R1+0x438], R78 ;  /* 0x0004384e01007387 */ /* 0x000fe20000100800 */
[----:B------:R-:W-:-:S02]  /*14590*/  @!P5 IMAD.IADD R19, R19, 0x1, -R5 ;  /* 0x000000011313d824 */ /* 0x000fc400078e0a05 */
[----:B------:R-:W-:Y:S01]  /*145a0*/  IMAD.HI.U32 R50, R9, R107, RZ ;  /* 0x0000006b09327227 */ /* 0x000fe200078e00ff */
[C---:B------:R-:W-:Y:S02]  /*145b0*/  ISETP.GT.U32.AND P0, PT, R5.reuse, R110, PT ;  /* 0x0000006e0500720c */ /* 0x040fe40003f04070 */
[----:B------:R-:W-:Y:S01]  /*145c0*/  ISETP.GT.U32.AND P5, PT, R5, R19, PT ;  /* 0x000000130500720c */ /* 0x000fe20003fa4070 */
[----:B------:R-:W-:Y:S02]  /*145d0*/  @!P1 IMAD.IADD R109, R109, 0x1, -R5 ;  /* 0x000000016d6d9824 */ /* 0x000fe400078e0a05 */
[----:B------:R-:W-:Y:S02]  /*145e0*/  IMAD.MOV R49, RZ, RZ, -R49 ;  /* 0x000000ffff317224 */ /* 0x000fe400078e0a31 */
[----:B------:R-:W-:Y:S01]  /*145f0*/  IMAD.MOV R50, RZ, RZ, -R50 ;  /* 0x000000ffff327224 */ /* 0x000fe200078e0a32 */
[C---:B------:R-:W-:Y:S01]  /*14600*/  ISETP.GT.U32.AND P1, PT, R5.reuse, R109, PT ;  /* 0x0000006d0500720c */ /* 0x040fe20003f24070 */
[----:B------:R-:W-:-:S02]  /*14610*/  IMAD R108, R5, R49, R108 ;  /* 0x00000031056c7224 */ /* 0x000fc400078e026c */
[----:B------:R-:W-:-:S04]  /*14620*/  IMAD.HI.U32 R49, R9, R106, RZ ;  /* 0x0000006a09317227 */ /* 0x000fc800078e00ff */
[C---:B------:R-:W-:Y:S02]  /*14630*/  IMAD R107, R5.reuse, R50, R107 ;  /* 0x00000032056b7224 */ /* 0x040fe400078e026b */
[----:B------:R-:W-:Y:S02]  /*14640*/  IMAD.MOV R49, RZ, RZ, -R49 ;  /* 0x000000ffff317224 */ /* 0x000fe400078e0a31 */
[--C-:B------:R-:W-:Y:S01]  /*14650*/  @!P0 IMAD.IADD R110, R110, 0x1, -R5.reuse ;  /* 0x000000016e6e8824 */ /* 0x100fe200078e0a05 */
[C---:B------:R-:W-:Y:S01]  /*14660*/  ISETP.GT.U32.AND P0, PT, R5.reuse, R107, PT ;  /* 0x0000006b0500720c */ /* 0x040fe20003f04070 */
[----:B------:R-:W-:Y:S02]  /*14670*/  IMAD R106, R5, R49, R106 ;  /* 0x00000031056a7224 */ /* 0x000fe400078e026a */
[----:B------:R-:W-:Y:S01]  /*14680*/  @!P5 IMAD.IADD R19, R19, 0x1, -R5 ;  /* 0x000000011313d824 */ /* 0x000fe200078e0a05 */
[----:B------:R-:W-:Y:S01]  /*14690*/  ISETP.GT.U32.AND P5, PT, R5, R108, PT ;  /* 0x0000006c0500720c */ /* 0x000fe20003fa4070 */
[----:B------:R-:W-:-:S02]  /*146a0*/  VIADD R77, R0, 0x1a2 ;  /* 0x000001a2004d7836 */ /* 0x000fc40000000000 */
[--C-:B------:R-:W-:Y:S01]  /*146b0*/  @!P1 IMAD.IADD R109, R109, 0x1, -R5.reuse ;  /* 0x000000016d6d9824 */ /* 0x100fe200078e0a05 */
[----:B------:R-:W-:Y:S01]  /*146c0*/  ISETP.GT.U32.AND P1, PT, R5, R106, PT ;  /* 0x0000006a0500720c */ /* 0x000fe20003f24070 */
[C---:B------:R-:W-:Y:S01]  /*146d0*/  VIADD R76, R0.reuse, 0x1a3 ;  /* 0x000001a3004c7836 */ /* 0x040fe20000000000 */
[----:B------:R-:W-:Y:S01]  /*146e0*/  STL [R1+0x440], R77 ;  /* 0x0004404d01007387 */ /* 0x000fe20000100800 */
[----:B------:R-:W-:Y:S01]  /*146f0*/  VIADD R12, R0, 0x1a4 ;  /* 0x000001a4000c7836 */ /* 0x000fe20000000000 */
[----:B------:R-:W-:Y:S01]  /*14700*/  IABS R105, R77 ;  /* 0x0000004d00697213 */ /* 0x000fe20000000000 */
[--C-:B------:R-:W-:Y:S01]  /*14710*/  @!P0 IMAD.IADD R107, R107, 0x1, -R5.reuse ;  /* 0x000000016b6b8824 */ /* 0x100fe200078e0a05 */
[----:B------:R-:W-:Y:S01]  /*14720*/  STL [R1+0x448], R76 ;  /* 0x0004484c01007387 */ /* 0x000fe20000100800 */
[----:B------:R-:W-:Y:S01]  /*14730*/  IABS R104, R76 ;  /* 0x0000004c00687213 */ /* 0x000fe20000000000 */
[----:B------:R-:W-:Y:S01]  /*14740*/  @!P6 IMAD.MOV R44, RZ, RZ, -R44 ;  /* 0x000000ffff2ce224 */ /* 0x000fe200078e0a2c */
[----:B------:R-:W-:Y:S01]  /*14750*/  IABS R103, R12 ;  /* 0x0000000c00677213 */ /* 0x000fe20000000000 */
[----:B------:R1:W-:Y:S01]  /*14760*/  STL [R1+0x44c], R12 ;  /* 0x00044c0c01007387 */ /* 0x0003e20000100800 */
[----:B------:R-:W-:Y:S01]  /*14770*/  @!P5 IMAD.IADD R108, R108, 0x1, -R5 ;  /* 0x000000016c6cd824 */ /* 0x000fe200078e0a05 */
[----:B------:R-:W-:Y:S01]  /*14780*/  ISETP.GT.U32.AND P0, PT, R5, R107, PT ;  /* 0x0000006b0500720c */ /* 0x000fe20003f04070 */
[----:B------:R-:W-:Y:S01]  /*14790*/  IMAD.HI.U32 R49, R9, R104, RZ ;  /* 0x0000006809317227 */ /* 0x000fe200078e00ff */
[----:B------:R-:W-:Y:S01]  /*147a0*/  STL [R1+0x1d18], R110 ;  /* 0x001d186e01007387 */ /* 0x000fe20000100800 */
[----:B------:R-:W-:-:S02]  /*147b0*/  ISETP.GE.AND P5, PT, R47, RZ, PT ;  /* 0x000000ff2f00720c */ /* 0x000fc40003fa6270 */
[----:B------:R-:W-:Y:S01]  /*147c0*/  @!P1 IMAD.IADD R106, R106, 0x1, -R5 ;  /* 0x000000016a6a9824 */ /* 0x000fe200078e0a05 */
[----:B------:R-:W-:Y:S01]  /*147d0*/  STL [R1+0x1d1c], R109 ;  /* 0x001d1c6d01007387 */ /* 0x000fe20000100800 */
[----:B------:R-:W-:-:S03]  /*147e0*/  IMAD.HI.U32 R51, R9, R105, RZ ;  /* 0x0000006909337227 */ /* 0x000fc600078e00ff */
[C---:B------:R-:W-:Y:S01]  /*147f0*/  ISETP.GT.U32.AND P1, PT, R5.reuse, R106, PT ;  /* 0x0000006a0500720c */ /* 0x040fe20003f24070 */
[----:B-1----:R-:W-:Y:S02]  /*14800*/  IMAD.MOV.U32 R12, RZ, RZ, R48 ;  /* 0x000000ffff0c7224 */ /* 0x002fe400078e0030 */
[----:B------:R-:W-:Y:S02]  /*14810*/  IMAD.MOV R49, RZ, RZ, -R49 ;  /* 0x000000ffff317224 */ /* 0x000fe400078e0a31 */
[----:B------:R-:W-:Y:S01]  /*14820*/  @!P3 IMAD.MOV R12, RZ, RZ, -R12 ;  /* 0x000000ffff0cb224 */ /* 0x000fe200078e0a0c */
[----:B------:R-:W-:Y:S01]  /*14830*/  ISETP.GT.U32.AND P3, PT, R5, R108, PT ;  /* 0x0000006c0500720c */ /* 0x000fe20003f64070 */
[----:B------:R-:W-:-:S03]  /*14840*/  IMAD.HI.U32 R50, R9, R103, RZ ;  /* 0x0000006709327227 */ /* 0x000fc600078e00ff */
[----:B------:R1:W-:Y:S01]  /*14850*/  STL [R1+0x1dc], R12 ;  /* 0x0001dc0c01007387 */ /* 0x0003e20000100800 */
[----:B------:R-:W-:Y:S02]  /*14860*/  IMAD.MOV R51, RZ, RZ, -R51 ;  /* 0x000000ffff337224 */ /* 0x000fe400078e0a33 */
[C---:B------:R-:W-:Y:S02]  /*14870*/  VIADD R48, R0.reuse, 0x1a6 ;  /* 0x000001a600307836 */ /* 0x040fe40000000000 */
[C---:B------:R-:W-:Y:S02]  /*14880*/  IMAD R104, R5.reuse, R49, R104 ;  /* 0x0000003105687224 */ /* 0x040fe400078e0268 */
[C---:B------:R-:W-:Y:S01]  /*14890*/  VIADD R47, R0.reuse, 0x1a7 ;  /* 0x000001a7002f7836 */ /* 0x040fe20000000000 */
[----:B------:R-:W-:Y:S01]  /*148a0*/  IABS R101, R48 ;  /* 0x0000003000657213 */ /* 0x000fe20000000000 */
[----:B------:R-:W-:Y:S02]  /*148b0*/  IMAD.MOV R50, RZ, RZ, -R50 ;  /* 0x000000ffff327224 */ /* 0x000fe400078e0a32 */
[----:B-1----:R-:W-:Y:S01]  /*148c0*/  VIADD R12, R0, 0x1a5 ;  /* 0x000001a5000c7836 */ /* 0x002fe20000000000 */
[----:B------:R-:W-:Y:S01]  /*148d0*/  IABS R100, R47 ;  /* 0x0000002f00647213 */ /* 0x000fe20000000000 */
[----:B------:R-:W-:-:S02]  /*148e0*/  IMAD R105, R5, R51, R105 ;  /* 0x0000003305697224 */ /* 0x000fc400078e0269 */
[----:B------:R-:W-:Y:S01]  /*148f0*/  @!P0 IMAD.IADD R107, R107, 0x1, -R5 ;  /* 0x000000016b6b8824 */ /* 0x000fe200078e0a05 */
[----:B------:R-:W-:Y:S01]  /*14900*/  IABS R102, R12 ;  /* 0x0000000c00667213 */ /* 0x000fe20000000000 */
[----:B------:R1:W-:Y:S01]  /*14910*/  STL [R1+0x424], R12 ;  /* 0x0004240c01007387 */ /* 0x0003e20000100800 */
[C---:B------:R-:W-:Y:S01]  /*14920*/  ISETP.GT.U32.AND P0, PT, R5.reuse, R104, PT ;  /* 0x000000680500720c */ /* 0x040fe20003f04070 */
[C---:B------:R-:W-:Y:S02]  /*14930*/  IMAD R103, R5.reuse, R50, R103 ;  /* 0x0000003205677224 */ /* 0x040fe400078e0267 */
[----:B------:R2:W-:Y:S01]  /*14940*/  STL [R1+0x420], R48 ;  /* 0x0004203001007387 */ /* 0x0005e20000100800 */
[--C-:B------:R-:W-:Y:S01]  /*14950*/  @!P3 IMAD.IADD R108, R108, 0x1, -R5.reuse ;  /* 0x000000016c6cb824 */ /* 0x100fe200078e0a05 */
[C---:B------:R-:W-:Y:S01]  /*14960*/  ISETP.GT.U32.AND P3, PT, R5.reuse, R105, PT ;  /* 0x000000690500720c */ /* 0x040fe20003f64070 */
[----:B------:R-:W-:Y:S01]  /*14970*/  @!P1 IMAD.IADD R106, R106, 0x1, -R5 ;  /* 0x000000016a6a9824 */ /* 0x000fe200078e0a05 */
[----:B------:R3:W-:Y:S01]  /*14980*/  STL [R1+0x428], R47 ;  /* 0x0004282f01007387 */ /* 0x0007e20000100800 */
[----:B------:R-:W-:Y:S01]  /*14990*/  ISETP.GT.U32.AND P1, PT, R5, R103, PT ;  /* 0x000000670500720c */ /* 0x000fe20003f24070 */
[----:B-1----:R-:W-:-:S02]  /*149a0*/  VIADD R12, R0, 0x1a8 ;  /* 0x000001a8000c7836 */ /* 0x002fc40000000000 */
[----:B------:R-:W-:Y:S01]  /*149b0*/  STL [R1+0x1d20], R108 ;  /* 0x001d206c01007387 */ /* 0x000fe20000100800 */
[----:B------:R-:W-:Y:S01]  /*149c0*/  IMAD.MOV.U32 R110, RZ, RZ, R75 ;  /* 0x000000ffff6e7224 */ /* 0x000fe200078e004b */
[----:B------:R-:W-:Y:S01]  /*149d0*/  @!P0 IADD3 R104, PT, PT, R104, -R5, RZ ;  /* 0x8000000568688210 */ /* 0x000fe20007ffe0ff */
[C---:B--2---:R-:W-:Y:S01]  /*149e0*/  IMAD.HI.U32 R48, R9.reuse, R100, RZ ;  /* 0x0000006409307227 */ /* 0x044fe200078e00ff */
[----:B------:R1:W-:Y:S01]  /*149f0*/  STL [R1+0x430], R12 ;  /* 0x0004300c01007387 */ /* 0x0003e20000100800 */
[----:B------:R-:W-:Y:S02]  /*14a00*/  IABS R99, R12 ;  /* 0x0000000c00637213 */ /* 0x000fe40000000000 */
[----:B---3--:R-:W-:Y:S01]  /*14a10*/  IMAD.HI.U32 R47, R9, R102, RZ ;  /* 0x00000066092f7227 */ /* 0x008fe200078e00ff */
[----:B------:R-:W-:Y:S03]  /*14a20*/  STL [R1+0x1d24], R107 ;  /* 0x001d246b01007387 */ /* 0x000fe60000100800 */
[----:B------:R-:W-:Y:S01]  /*14a30*/  IMAD.MOV R47, RZ, RZ, -R47 ;  /* 0x000000ffff2f7224 */ /* 0x000fe200078e0a2f */
[----:B------:R-:W-:Y:S01]  /*14a40*/  STL [R1+0x1d28], R106 ;  /* 0x001d286a01007387 */ /* 0x000fe20000100800 */
[----:B------:R-:W-:Y:S01]  /*14a50*/  @!P3 IMAD.IADD R105, R105, 0x1, -R5 ;  /* 0x000000016969b824 */ /* 0x000fe200078e0a05 */
[----:B------:R-:W-:Y:S01]  /*14a60*/  ISETP.GE.AND P3, PT, R42, RZ, PT ;  /* 0x000000ff2a00720c */ /* 0x000fe20003f66270 */
[----:B------:R-:W-:-:S02]  /*14a70*/  IMAD R102, R5, R47, R102 ;  /* 0x0000002f05667224 */ /* 0x000fc400078e0266 */
[----:B-1----:R-:W-:Y:S02]  /*14a80*/  IMAD.MOV.U32 R12, RZ, RZ, R45 ;  /* 0x000000ffff0c7224 */ /* 0x002fe400078e002d */
[----:B------:R-:W-:Y:S01]  /*14a90*/  @!P1 IMAD.IADD R103, R103, 0x1, -R5 ;  /* 0x0000000167679824 */ /* 0x000fe200078e0a05 */
[C---:B------:R-:W-:Y:S01]  /*14aa0*/  ISETP.GT.U32.AND P0, PT, R5.reuse, R102, PT ;  /* 0x000000660500720c */ /* 0x040fe20003f04070 */
[----:B------:R-:W-:Y:S01]  /*14ab0*/  @!P2 IMAD.MOV R12, RZ, RZ, -R12 ;  /* 0x000000ffff0ca224 */ /* 0x000fe200078e0a0c */
[----:B------:R-:W-:Y:S01]  /*14ac0*/  ISETP.GT.U32.AND P1, PT, R5, R105, PT ;  /* 0x000000690500720c */ /* 0x000fe20003f24070 */
[----:B------:R-:W-:Y:S01]  /*14ad0*/  IMAD.HI.U32 R47, R9, R101, RZ ;  /* 0x00000065092f7227 */ /* 0x000fe200078e00ff */
[C---:B------:R-:W-:Y:S02]  /*14ae0*/  ISETP.GT.U32.AND P6, PT, R5.reuse, R103, PT ;  /* 0x000000670500720c */ /* 0x040fe40003fc4070 */
[----:B------:R-:W-:Y:S01]  /*14af0*/  ISETP.GT.U32.AND P2, PT, R5, R104, PT ;  /* 0x000000680500720c */ /* 0x000fe20003f44070 */
[----:B------:R-:W-:Y:S01]  /*14b00*/  IMAD.MOV R47, RZ, RZ, -R47 ;  /* 0x000000ffff2f7224 */ /* 0x000fe200078e0a2f */
[----:B------:R1:W-:Y:S01]  /*14b10*/  STL [R1+0x1d10], R12 ;  /* 0x001d100c01007387 */ /* 0x0003e20000100800 */
[----:B------:R-:W-:-:S02]  /*14b20*/  IMAD.MOV R48, RZ, RZ, -R48 ;  /* 0x000000ffff307224 */ /* 0x000fc400078e0a30 */
[C---:B------:R-:W-:Y:S01]  /*14b30*/  IMAD R101, R5.reuse, R47, R101 ;  /* 0x0000002f05657224 */ /* 0x040fe200078e0265 */
[----:B------:R-:W-:Y:S01]  /*14b40*/  STL [R1+0x1b8], R44 ;  /* 0x0001b82c01007387 */ /* 0x000fe20000100800 */
[--C-:B------:R-:W-:Y:S01]  /*14b50*/  @!P0 IMAD.IADD R102, R102, 0x1, -R5.reuse ;  /* 0x0000000166668824 */ /* 0x100fe200078e0a05 */
[----:B------:R-:W-:Y:S01]  /*14b60*/  ISETP.GE.AND P0, PT, R46, RZ, PT ;  /* 0x000000ff2e00720c */ /* 0x000fe20003f06270 */
[----:B------:R-:W-:Y:S02]  /*14b70*/  IMAD R100, R5, R48, R100 ;  /* 0x0000003005647224 */ /* 0x000fe400078e0264 */
[----:B------:R-:W-:Y:S01]  /*14b80*/  @!P1 IMAD.IADD R105, R105, 0x1, -R5 ;  /* 0x0000000169699824 */ /* 0x000fe200078e0a05 */
[----:B------:R-:W-:Y:S01]  /*14b90*/  ISETP.GT.U32.AND P1, PT, R5, R101, PT ;  /* 0x000000650500720c */ /* 0x000fe20003f24070 */
[----:B-1----:R-:W-:Y:S02]  /*14ba0*/  IMAD.MOV.U32 R12, RZ, RZ, R43 ;  /* 0x000000ffff0c7224 */ /* 0x002fe400078e002b */
[----:B------:R-:W-:-:S04]  /*14bb0*/  IMAD.HI.U32 R42, R9, R99, RZ ;  /* 0x00000063092a7227 */ /* 0x000fc800078e00ff */
[----:B------:R-:W-:Y:S01]  /*14bc0*/  @!P4 IMAD.MOV R12, RZ, RZ, -R12 ;  /* 0x000000ffff0cc224 */ /* 0x000fe200078e0a0c */
[----:B------:R-:W-:Y:S01]  /*14bd0*/  ISETP.GT.U32.AND P4, PT, R5, R102, PT ;  /* 0x000000660500720c */ /* 0x000fe20003f84070 */
[--C-:B------:R-:W-:Y:S01]  /*14be0*/  @!P6 IMAD.IADD R103, R103, 0x1, -R5.reuse ;  /* 0x000000016767e824 */ /* 0x100fe200078e0a05 */
[----:B------:R-:W-:Y:S01]  /*14bf0*/  ISETP.GT.U32.AND P6, PT, R5, R100, PT ;  /* 0x000000640500720c */ /* 0x000fe20003fc4070 */
[--C-:B------:R-:W-:Y:S01]  /*14c00*/  @!P2 IMAD.IADD R104, R104, 0x1, -R5.reuse ;  /* 0x000000016868a824 */ /* 0x100fe200078e0a05 */
[----:B------:R1:W-:Y:S01]  /*14c10*/  STL [R1+0x1b0], R12 ;  /* 0x0001b00c01007387 */ /* 0x0003e20000100800 */
[----:B------:R-:W-:Y:S01]  /*14c20*/  IMAD.MOV R42, RZ, RZ, -R42 ;  /* 0x000000ffff2a7224 */ /* 0x000fe200078e0a2a */
[----:B------:R-:W-:Y:S01]  /*14c30*/  ISETP.GE.AND P2, PT, R41, RZ, PT ;  /* 0x000000ff2900720c */ /* 0x000fe20003f46270 */
[----:B------:R-:W-:Y:S01]  /*14c40*/  @!P1 IMAD.IADD R101, R101, 0x1, -R5 ;  /* 0x0000000165659824 */ /* 0x000fe200078e0a05 */
[----:B------:R-:W-:Y:S01]  /*14c50*/  STL [R1+0x1d2c], R105 ;  /* 0x001d2c6901007387 */ /* 0x000fe20000100800 */
[----:B------:R-:W-:-:S02]  /*14c60*/  IMAD R99, R5, R42, R99 ;  /* 0x0000002a05637224 */ /* 0x000fc400078e0263 */
[----:B------:R-:W-:Y:S01]  /*14c70*/  IMAD.MOV.U32 R41, RZ, RZ, R35 ;  /* 0x000000ffff297224 */ /* 0x000fe200078e0023 */
[----:B------:R-:W-:Y:S01]  /*14c80*/  STL [R1+0x1d30], R104 ;  /* 0x001d306801007387 */ /* 0x000fe20000100800 */
[--C-:B------:R-:W-:Y:S01]  /*14c90*/  @!P4 IMAD.IADD R102, R102, 0x1, -R5.reuse ;  /* 0x000000016666c824 */ /* 0x100fe200078e0a05 */
[C---:B------:R-:W-:Y:S01]  /*14ca0*/  ISETP.GT.U32.AND P1, PT, R5.reuse, R99, PT ;  /* 0x000000630500720c */ /* 0x040fe20003f24070 */
[----:B-1----:R-:W-:Y:S01]  /*14cb0*/  VIADD R12, R0, 0x1a9 ;  /* 0x000001a9000c7836 */ /* 0x002fe20000000000 */
[----:B------:R-:W-:Y:S01]  /*14cc0*/  STL [R1+0x1d34], R103 ;  /* 0x001d346701007387 */ /* 0x000fe20000100800 */
[----:B------:R-:W-:Y:S01]  /*14cd0*/  ISETP.GE.AND P4, PT, R36, RZ, PT ;  /* 0x000000ff2400720c */ /* 0x000fe20003f86270 */
[----:B------:R-:W-:Y:S02]  /*14ce0*/  @!P6 IMAD.IADD R100, R100, 0x1, -R5 ;  /* 0x000000016464e824 */ /* 0x000fe400078e0a05 */
[----:B------:R1:W-:Y:S01]  /*14cf0*/  STL [R1+0x414], R12 ;  /* 0x0004140c01007387 */ /* 0x0003e20000100800 */
[----:B------:R-:W-:Y:S01]  /*14d00*/  IABS R98, R12 ;  /* 0x0000000c00627213 */ /* 0x000fe20000000000 */
[----:B------:R-:W-:Y:S01]  /*14d10*/  @!P5 IMAD.MOV R41, RZ, RZ, -R41 ;  /* 0x000000ffff29d224 */ /* 0x000fe200078e0a29 */
[C---:B------:R-:W-:Y:S01]  /*14d20*/  ISETP.GT.U32.AND P6, PT, R5.reuse, R100, PT ;  /* 0x000000640500720c */ /* 0x040fe20003fc4070 */
[----:B------:R-:W-:Y:S01]  /*14d30*/  STL [R1+0x1d38], R102 ;  /* 0x001d386601007387 */ /* 0x000fe20000100800 */
[----:B------:R-:W-:Y:S01]  /*14d40*/  ISETP.GT.U32.AND P5, PT, R5, R101, PT ;  /* 0x000000650500720c */ /* 0x000fe20003fa4070 */
[----:B------:R-:W-:-:S04]  /*14d50*/  IMAD.HI.U32 R35, R9, R98, RZ ;  /* 0x0000006209237227 */ /* 0x000fc800078e00ff */
[----:B-1----:R-:W-:Y:S02]  /*14d60*/  VIADD R12, R0, 0x1aa ;  /* 0x000001aa000c7836 */ /* 0x002fe40000000000 */
[----:B------:R-:W-:Y:S02]  /*14d70*/  IMAD.MOV R35, RZ, RZ, -R35 ;  /* 0x000000ffff237224 */ /* 0x000fe400078e0a23 */
[--C-:B------:R-:W-:Y:S01]  /*14d80*/  @!P1 IMAD.IADD R99, R99, 0x1, -R5.reuse ;  /* 0x0000000163639824 */ /* 0x100fe200078e0a05 */
[----:B------:R1:W-:Y:S01]  /*14d90*/  STL [R1+0x418], R12 ;  /* 0x0004180c01007387 */ /* 0x0003e20000100800 */
[----:B------:R-:W-:Y:S01]  /*14da0*/  IABS R36, R12 ;  /* 0x0000000c00247213 */ /* 0x000fe20000000000 */
[----:B------:R-:W-:Y:S01]  /*14db0*/  IMAD R98, R5, R35, R98 ;  /* 0x0000002305627224 */ /* 0x000fe200078e0262 */
[----:B------:R-:W-:Y:S01]  /*14dc0*/  ISETP.GE.AND P1, PT, R37, RZ, PT ;  /* 0x000000ff2500720c */ /* 0x000fe20003f26270 */
[----:B------:R-:W-:Y:S01]  /*14dd0*/  STL [R1+0x184], R41 ;  /* 0x0001842901007387 */ /* 0x000fe20000100800 */
[----:B------:R-:W-:-:S02]  /*14de0*/  @!P6 IMAD.IADD R100, R100, 0x1, -R5 ;  /* 0x000000016464e824 */ /* 0x000fc400078e0a05 */
[----:B------:R-:W-:Y:S01]  /*14df0*/  IMAD.HI.U32 R37, R9, R36, RZ ;  /* 0x0000002409257227 */ /* 0x000fe200078e00ff */
[----:B------:R-:W-:-:S03]  /*14e00*/  ISETP.GT.U32.AND P6, PT, R5, R98, PT ;  /* 0x000000620500720c */ /* 0x000fc60003fc4070 */
[----:B-1----:R-:W-:Y:S02]  /*14e10*/  IMAD.MOV.U32 R12, RZ, RZ, R38 ;  /* 0x000000ffff0c7224 */ /* 0x002fe400078e0026 */
[----:B------:R-:W-:Y:S02]  /*14e20*/  IMAD.MOV R37, RZ, RZ, -R37 ;  /* 0x000000ffff257224 */ /* 0x000fe400078e0a25 */
[----:B------:R-:W-:Y:S01]  /*14e30*/  @!P3 IMAD.MOV R12, RZ, RZ, -R12 ;  /* 0x000000ffff0cb224 */ /* 0x000fe200078e0a0c */
[----:B------:R-:W-:Y:S01]  /*14e40*/  ISETP.GE.AND P3, PT, R39, RZ, PT ;  /* 0x000000ff2700720c */ /* 0x000fe20003f66270 */
[----:B------:R-:W-:Y:S02]  /*14e50*/  IMAD R97, R5, R37, R36 ;  /* 0x0000002505617224 */ /* 0x000fe400078e0224 */
[----:B------:R-:W-:Y:S01]  /*14e60*/  VIADD R39, R0, 0x1ab ;  /* 0x000001ab00277836 */ /* 0x000fe20000000000 */
[----:B------:R1:W-:Y:S01]  /*14e70*/  STL [R1+0x180], R12 ;  /* 0x0001800c01007387 */ /* 0x0003e20000100800 */
[----:B------:R-:W-:-:S02]  /*14e80*/  @!P6 IMAD.IADD R98, R98, 0x1, -R5 ;  /* 0x000000016262e824 */ /* 0x000fc400078e0a05 */
[----:B------:R-:W-:Y:S01]  /*14e90*/  @!P5 IMAD.IADD R101, R101, 0x1, -R5 ;  /* 0x000000016565d824 */ /* 0x000fe200078e0a05 */
[----:B------:R-:W-:Y:S01]  /*14ea0*/  IABS R96, R39 ;  /* 0x0000002700607213 */ /* 0x000fe20000000000 */
[----:B------:R-:W-:Y:S01]  /*14eb0*/  VIADD R38, R0, 0x1ac ;  /* 0x000001ac00267836 */ /* 0x000fe20000000000 */
[----:B------:R-:W-:Y:S01]  /*14ec0*/  ISETP.GE.AND P5, PT, R34, RZ, PT ;  /* 0x000000ff2200720c */ /* 0x000fe20003fa6270 */
[----:B------:R-:W-:Y:S01]  /*14ed0*/  VIADD R35, R0, 0x1af ;  /* 0x000001af00237836 */ /* 0x000fe20000000000 */
[----:B------:R-:W-:Y:S01]  /*14ee0*/  ISETP.GT.U32.AND P6, PT, R5, R98, PT ;  /* 0x000000620500720c */ /* 0x000fe20003fc4070 */
[----:B------:R-:W-:Y:S01]  /*14ef0*/  IMAD.HI.U32 R34, R9, R96, RZ ;  /* 0x0000006009227227 */ /* 0x000fe200078e00ff */
[----:B------:R-:W-:Y:S02]  /*14f00*/  IABS R95, R38 ;  /* 0x00000026005f7213 */ /* 0x000fe40000000000 */
[----:B------:R-:W-:Y:S01]  /*14f10*/  IABS R92, R35 ;  /* 0x00000023005c7213 */ /* 0x000fe20000000000 */
[----:B-1----:R-:W-:-:S02]  /*14f20*/  IMAD.MOV.U32 R12, RZ, RZ, R40 ;  /* 0x000000ffff0c7224 */ /* 0x002fc400078e0028 */
[----:B------:R-:W-:Y:S02]  /*14f30*/  IMAD.MOV R34, RZ, RZ, -R34 ;  /* 0x000000ffff227224 */ /* 0x000fe400078e0a22 */
[----:B------:R-:W-:Y:S01]  /*14f40*/  @!P0 IMAD.MOV R12, RZ, RZ, -R12 ;  /* 0x000000ffff0c8224 */ /* 0x000fe200078e0a0c */
[C---:B------:R-:W-:Y:S01]  /*14f50*/  ISETP.GT.U32.AND P0, PT, R5.reuse, R99, PT ;  /* 0x000000630500720c */ /* 0x040fe20003f04070 */
[C---:B------:R-:W-:Y:S02]  /*14f60*/  IMAD R96, R5.reuse, R34, R96 ;  /* 0x0000002205607224 */ /* 0x040fe400078e0260 */
[--C-:B------:R-:W-:Y:S01]  /*14f70*/  @!P6 IMAD.IADD R98, R98, 0x1, -R5.reuse ;  /* 0x000000016262e824 */ /* 0x100fe200078e0a05 */
[----:B------:R1:W-:Y:S01]  /*14f80*/  STL [R1+0x17c], R12 ;  /* 0x00017c0c01007387 */ /* 0x0003e20000100800 */
[C---:B------:R-:W-:Y:S01]  /*14f90*/  VIADD R34, R0.reuse, 0x1b0 ;  /* 0x000001b000227836 */ /* 0x040fe20000000000 */
[----:B------:R-:W-:Y:S01]  /*14fa0*/  ISETP.GT.U32.AND P6, PT, R5, R96, PT ;  /* 0x000000600500720c */ /* 0x000fe20003fc4070 */
[----:B------:R-:W-:Y:S01]  /*14fb0*/  @!P3 IMAD.MOV R28, RZ, RZ, -R28 ;  /* 0x000000ffff1cb224 */ /* 0x000fe200078e0a1c */
[----:B------:R-:W-:Y:S01]  /*14fc0*/  STL [R1+0x1d3c], R101 ;  /* 0x001d3c6501007387 */ /* 0x000fe20000100800 */
[----:B------:R-:W-:Y:S01]  /*14fd0*/  IMAD.MOV.U32 R109, RZ, RZ, R74 ;  /* 0x000000ffff6d7224 */ /* 0x000fe200078e004a */
[----:B------:R-:W-:Y:S01]  /*14fe0*/  IABS R91, R34 ;  /* 0x00000022005b7213 */ /* 0x000fe20000000000 */
[----:B------:R-:W-:Y:S01]  /*14ff0*/  IMAD.MOV.U32 R51, RZ, RZ, R72 ;  /* 0x000000ffff337224 */ /* 0x000fe200078e0048 */
[----:B------:R-:W-:Y:S01]  /*15000*/  STL [R1+0x1d40], R100 ;  /* 0x001d406401007387 */ /* 0x000fe20000100800 */
[----:B------:R-:W-:Y:S01]  /*15010*/  @!P0 IMAD.IADD R99, R99, 0x1, -R5 ;  /* 0x0000000163638824 */ /* 0x000fe200078e0a05 */
[----:B------:R-:W-:Y:S01]  /*15020*/  ISETP.GT.U32.AND P0, PT, R5, R97, PT ;  /* 0x000000610500720c */ /* 0x000fe20003f04070 */
[----:B-1----:R-:W-:Y:S01]  /*15030*/  VIADD R12, R0, 0x1ad ;  /* 0x000001ad000c7836 */ /* 0x002fe20000000000 */
[----:B------:R-:W-:Y:S01]  /*15040*/  STL [R1+0x400], R39 ;  /* 0x0004002701007387 */ /* 0x000fe20000100800 */
[----:B------:R-:W-:-:S02]  /*15050*/  IMAD.MOV.U32 R108, RZ, RZ, R73 ;  /* 0x000000ffff6c7224 */ /* 0x000fc400078e0049 */
[----:B------:R-:W-:Y:S01]  /*15060*/  @!P6 IMAD.IADD R96, R96, 0x1, -R5 ;  /* 0x000000016060e824 */ /* 0x000fe200078e0a05 */
[----:B------:R-:W-:Y:S01]  /*15070*/  STL [R1+0x40c], R38 ;  /* 0x00040c2601007387 */ /* 0x000fe20000100800 */
[----:B------:R-:W-:Y:S01]  /*15080*/  IABS R94, R12 ;  /* 0x0000000c005e7213 */ /* 0x000fe20000000000 */
[----:B------:R-:W-:Y:S02]  /*15090*/  IMAD.MOV.U32 R45, RZ, RZ, R51 ;  /* 0x000000ffff2d7224 */ /* 0x000fe400078e0033 */
[----:B------:R1:W-:Y:S01]  /*150a0*/  STL [R1+0x410], R12 ;  /* 0x0004100c01007387 */ /* 0x0003e20000100800 */
[----:B------:R-:W-:Y:S02]  /*150b0*/  IMAD.MOV.U32 R51, RZ, RZ, R69 ;  /* 0x000000ffff337224 */ /* 0x000fe400078e0045 */
[----:B------:R-:W-:Y:S01]  /*150c0*/  @!P0 IMAD.IADD R97, R97, 0x1, -R5 ;  /* 0x0000000161618824 */ /* 0x000fe200078e0a05 */
[----:B------:R-:W-:Y:S01]  /*150d0*/  STL [R1+0x1d44], R99 ;  /* 0x001d446301007387 */ /* 0x000fe20000100800 */
[----:B------:R-:W-:-:S02]  /*150e0*/  IMAD.MOV.U32 R49, RZ, RZ, R71 ;  /* 0x000000ffff317224 */ /* 0x000fc400078e0047 */
[----:B------:R-:W-:Y:S01]  /*150f0*/  IMAD.MOV.U32 R50, RZ, RZ, R70 ;  /* 0x000000ffff327224 */ /* 0x000fe200078e0046 */
[----:B------:R-:W-:Y:S01]  /*15100*/  ISETP.GT.U32.AND P0, PT, R5, R97, PT ;  /* 0x000000610500720c */ /* 0x000fe20003f04070 */
[----:B------:R-:W-:Y:S02]  /*15110*/  IMAD.MOV.U32 R106, RZ, RZ, R109 ;  /* 0x000000ffff6a7224 */ /* 0x000fe400078e006d */
[----:B-1----:R-:W-:Y:S02]  /*15120*/  IMAD.MOV.U32 R12, RZ, RZ, R32 ;  /* 0x000000ffff0c7224 */ /* 0x002fe400078e0020 */
[----:B------:R-:W-:-:S04]  /*15130*/  IMAD.HI.U32 R32, R9, R94, RZ ;  /* 0x0000005e09207227 */ /* 0x000fc800078e00ff */
[----:B------:R-:W-:Y:S01]  /*15140*/  @!P2 IMAD.MOV R12, RZ, RZ, -R12 ;  /* 0x000000ffff0ca224 */ /* 0x000fe200078e0a0c */
[----:B------:R-:W-:Y:S01]  /*15150*/  ISETP.GE.AND P2, PT, R33, RZ, PT ;  /* 0x000000ff2100720c */ /* 0x000fe20003f46270 */
[----:B------:R-:W-:-:S03]  /*15160*/  IMAD.HI.U32 R33, R9, R95, RZ ;  /* 0x0000005f09217227 */ /* 0x000fc600078e00ff */
[----:B------:R1:W-:Y:S01]  /*15170*/  STL [R1+0x178], R12 ;  /* 0x0001780c01007387 */ /* 0x0003e20000100800 */
[----:B------:R-:W-:Y:S02]  /*15180*/  IMAD.MOV R32, RZ, RZ, -R32 ;  /* 0x000000ffff207224 */ /* 0x000fe400078e0a20 */
[----:B------:R-:W-:Y:S02]  /*15190*/  IMAD.MOV R33, RZ, RZ, -R33 ;  /* 0x000000ffff217224 */ /* 0x000fe400078e0a21 */
[----:B------:R-:W-:Y:S02]  /*151a0*/  IMAD R94, R5, R32, R94 ;  /* 0x00000020055e7224 */ /* 0x000fe400078e025e */
[----:B------:R-:W-:Y:S02]  /*151b0*/  @!P0 IMAD.IADD R97, R97, 0x1, -R5 ;  /* 0x0000000161618824 */ /* 0x000fe400078e0a05 */
[C---:B------:R-:W-:Y:S01]  /*151c0*/  IMAD R95, R5.reuse, R33, R95 ;  /* 0x00000021055f7224 */ /* 0x040fe200078e025f */
[----:B------:R-:W-:Y:S01]  /*151d0*/  ISETP.GT.U32.AND P6, PT, R5, R94, PT ;  /* 0x0000005e0500720c */ /* 0x000fe20003fc4070 */
[----:B-1----:R-:W-:-:S02]  /*151e0*/  VIADD R12, R0, 0x1ae ;  /* 0x000001ae000c7836 */ /* 0x002fc40000000000 */
[C---:B------:R-:W-:Y:S01]  /*151f0*/  VIADD R33, R0.reuse, 0x1b4 ;  /* 0x000001b400217836 */ /* 0x040fe20000000000 */
[----:B------:R-:W-:Y:S01]  /*15200*/  ISETP.GT.U32.AND P0, PT, R5, R95, PT ;  /* 0x0000005f0500720c */ /* 0x000fe20003f04070 */
[----:B------:R-:W-:Y:S01]  /*15210*/  IMAD.MOV.U32 R109, RZ, RZ, R67 ;  /* 0x000000ffff6d7224 */ /* 0x000fe200078e0043 */
[----:B------:R1:W-:Y:S01]  /*15220*/  STL [R1+0x408], R12 ;  /* 0x0004080c01007387 */ /* 0x0003e20000100800 */
[----:B------:R-:W-:Y:S01]  /*15230*/  IABS R93, R12 ;  /* 0x0000000c005d7213 */ /* 0x000fe20000000000 */
[----:B------:R-:W-:Y:S01]  /*15240*/  IMAD.MOV.U32 R107, RZ, RZ, R110 ;  /* 0x000000ffff6b7224 */ /* 0x000fe200078e006e */
[----:B------:R-:W-:Y:S01]  /*15250*/  IABS R87, R33 ;  /* 0x0000002100577213 */ /* 0x000fe20000000000 */
[----:B------:R-:W-:Y:S01]  /*15260*/  STL [R1+0x1d48], R98 ;  /* 0x001d486201007387 */ /* 0x000fe20000100800 */
[----:B------:R-:W-:Y:S02]  /*15270*/  IMAD.MOV.U32 R110, RZ, RZ, R68 ;  /* 0x000000ffff6e7224 */ /* 0x000fe400078e0044 */
[----:B------:R-:W-:Y:S01]  /*15280*/  IMAD.HI.U32 R32, R9, R93, RZ ;  /* 0x0000005d09207227 */ /* 0x000fe200078e00ff */
[----:B------:R-:W-:Y:S03]  /*15290*/  STL [R1+0x3f0], R35 ;  /* 0x0003f02301007387 */ /* 0x000fe60000100800 */
[----:B-1----:R-:W-:Y:S01]  /*152a0*/  VIADD R12, R0, 0x1b1 ;  /* 0x000001b1000c7836 */ /* 0x002fe20000000000 */
[----:B------:R1:W-:Y:S01]  /*152b0*/  STL [R1+0x3fc], R34 ;  /* 0x0003fc2201007387 */ /* 0x0003e20000100800 */
[----:B------:R-:W-:-:S02]  /*152c0*/  IMAD.MOV R32, RZ, RZ, -R32 ;  /* 0x000000ffff207224 */ /* 0x000fc400078e0a20 */
[----:B------:R-:W-:Y:S01]  /*152d0*/  @!P6 IMAD.IADD R94, R94, 0x1, -R5 ;  /* 0x000000015e5ee824 */ /* 0x000fe200078e0a05 */
[----:B------:R-:W-:Y:S01]  /*152e0*/  STL [R1+0x1d4c], R97 ;  /* 0x001d4c6101007387 */ /* 0x000fe20000100800 */
[----:B------:R-:W-:Y:S01]  /*152f0*/  IABS R90, R12 ;  /* 0x0000000c005a7213 */ /* 0x000fe20000000000 */
[----:B------:R-:W-:Y:S01]  /*15300*/  IMAD R93, R5, R32, R93 ;  /* 0x00000020055d7224 */ /* 0x000fe200078e025d */
[----:B------:R-:W-:Y:S01]  /*15310*/  ISETP.GE.AND P6, PT, R31, RZ, PT ;  /* 0x000000ff1f00720c */ /* 0x000fe20003fc6270 */
[----:B------:R2:W-:Y:S01]  /*15320*/  STL [R1+0x404], R12 ;  /* 0x0004040c01007387 */ /* 0x0005e20000100800 */
[----:B------:R-:W-:Y:S02]  /*15330*/  @!P0 IMAD.IADD R95, R95, 0x1, -R5 ;  /* 0x000000015f5f8824 */ /* 0x000fe400078e0a05 */
[C---:B------:R-:W-:Y:S01]  /*15340*/  ISETP.GT.U32.AND P0, PT, R5.reuse, R93, PT ;  /* 0x0000005d0500720c */ /* 0x040fe20003f04070 */
[C---:B-1----:R-:W-:Y:S02]  /*15350*/  VIADD R34, R0.reuse, 0x1b3 ;  /* 0x000001b300227836 */ /* 0x042fe40000000000 */
[C---:B------:R-:W-:Y:S01]  /*15360*/  VIADD R35, R0.reuse, 0x1b2 ;  /* 0x000001b200237836 */ /* 0x040fe20000000000 */
[----:B------:R-:W-:Y:S01]  /*15370*/  ISETP.GT.U32.AND P3, PT, R5, R95, PT ;  /* 0x0000005f0500720c */ /* 0x000fe20003f64070 */
[----:B------:R-:W-:Y:S01]  /*15380*/  VIADD R32, R0, 0x1b5 ;  /* 0x000001b500207836 */ /* 0x000fe20000000000 */
[----:B------:R-:W-:Y:S01]  /*15390*/  IABS R88, R34 ;  /* 0x0000002200587213 */ /* 0x000fe20000000000 */
[----:B--2---:R-:W-:Y:S01]  /*153a0*/  IMAD.MOV.U32 R12, RZ, RZ, R29 ;  /* 0x000000ffff0c7224 */ /* 0x004fe200078e001d */
[----:B------:R-:W-:Y:S01]  /*153b0*/  IABS R89, R35 ;  /* 0x0000002300597213 */ /* 0x000fe20000000000 */
[----:B------:R-:W-:Y:S01]  /*153c0*/  IMAD.HI.U32 R29, R9, R92, RZ ;  /* 0x0000005c091d7227 */ /* 0x000fe200078e00ff */
[----:B------:R-:W-:-:S03]  /*153d0*/  IABS R86, R32 ;  /* 0x0000002000567213 */ /* 0x000fc60000000000 */
[----:B------:R-:W-:Y:S01]  /*153e0*/  @!P4 IMAD.MOV R12, RZ, RZ, -R12 ;  /* 0x000000ffff0cc224 */ /* 0x000fe200078e0a0c */
[----:B------:R-:W-:Y:S01]  /*153f0*/  ISETP.GT.U32.AND P4, PT, R5, R96, PT ;  /* 0x000000600500720c */ /* 0x000fe20003f84070 */
[--C-:B------:R-:W-:Y:S02]  /*15400*/  @!P0 IMAD.IADD R93, R93, 0x1, -R5.reuse ;  /* 0x000000015d5d8824 */ /* 0x100fe400078e0a05 */
[----:B------:R-:W-:Y:S01]  /*15410*/  @!P3 IMAD.IADD R95, R95, 0x1, -R5 ;  /* 0x000000015f5fb824 */ /* 0x000fe200078e0a05 */
[----:B------:R1:W-:Y:S01]  /*15420*/  STL [R1+0x164], R12 ;  /* 0x0001640c01007387 */ /* 0x0003e20000100800 */
[----:B------:R-:W-:Y:S01]  /*15430*/  VIADD R31, R0, 0x1b9 ;  /* 0x000001b9001f7836 */ /* 0x000fe20000000000 */
[----:B------:R-:W-:Y:S01]  /*15440*/  ISETP.GT.U32.AND P0, PT, R5, R93, PT ;  /* 0x0000005d0500720c */ /* 0x000fe20003f04070 */
[----:B------:R-:W-:Y:S01]  /*15450*/  IMAD.MOV.U32 R43, RZ, RZ, R66 ;  /* 0x000000ffff2b7224 */ /* 0x000fe200078e0042 */
[----:B------:R2:W-:Y:S01]  /*15460*/  STL [R1+0x160], R28 ;  /* 0x0001601c01007387 */ /* 0x0005e20000100800 */
[----:B------:R-:W-:Y:S01]  /*15470*/  ISETP.GE.AND P3, PT, R24, RZ, PT ;  /* 0x000000ff1800720c */ /* 0x000fe20003f66270 */
[----:B------:R-:W-:Y:S01]  /*15480*/  IMAD.MOV.U32 R44, RZ, RZ, R49 ;  /* 0x000000ffff2c7224 */ /* 0x000fe200078e0031 */
[----:B------:R-:W-:Y:S01]  /*15490*/  IABS R82, R31 ;  /* 0x0000001f00527213 */ /* 0x000fe20000000000 */
[----:B------:R-:W-:Y:S01]  /*154a0*/  IMAD.MOV.U32 R49, RZ, RZ, R63 ;  /* 0x000000ffff317224 */ /* 0x000fe200078e003f */
[----:B------:R-:W-:Y:S01]  /*154b0*/  @!P4 IADD3 R96, PT, PT, R96, -R5, RZ ;  /* 0x800000056060c210 */ /* 0x000fe20007ffe0ff */
[----:B-1----:R-:W-:Y:S01]  /*154c0*/  IMAD.MOV.U32 R12, RZ, RZ, R30 ;  /* 0x000000ffff0c7224 */ /* 0x002fe200078e001e */
[----:B------:R-:W-:Y:S01]  /*154d0*/  ISETP.GE.AND P4, PT, R27, RZ, PT ;  /* 0x000000ff1b00720c */ /* 0x000fe20003f86270 */
[----:B------:R-:W-:-:S02]  /*154e0*/  IMAD.MOV R30, RZ, RZ, -R29 ;  /* 0x000000ffff1e7224 */ /* 0x000fc400078e0a1d */
[----:B------:R-:W-:Y:S01]  /*154f0*/  @!P1 IMAD.MOV R12, RZ, RZ, -R12 ;  /* 0x000000ffff0c9224 */ /* 0x000fe200078e0a0c */
[C---:B------:R-:W-:Y:S01]  /*15500*/  ISETP.GT.U32.AND P1, PT, R5.reuse, R94, PT ;  /* 0x0000005e0500720c */ /* 0x040fe20003f24070 */
[----:B------:R-:W-:Y:S02]  /*15510*/  IMAD R92, R5, R30, R92 ;  /* 0x0000001e055c7224 */ /* 0x000fe400078e025c */
[----:B--2---:R-:W-:Y:S01]  /*15520*/  IMAD.HI.U32 R28, R9, R91, RZ ;  /* 0x0000005b091c7227 */ /* 0x004fe200078e00ff */
[----:B------:R1:W-:Y:S03]  /*15530*/  STL [R1+0x14c], R12 ;  /* 0x00014c0c01007387 */ /* 0x0003e60000100800 */
[----:B------:R-:W-:Y:S01]  /*15540*/  IMAD.MOV R28, RZ, RZ, -R28 ;  /* 0x000000ffff1c7224 */ /* 0x000fe200078e0a1c */
[----:B------:R-:W-:Y:S01]  /*15550*/  STL [R1+0x1d50], R96 ;  /* 0x001d506001007387 */ /* 0x000fe20000100800 */
[----:B------:R-:W-:-:S02]  /*15560*/  @!P0 IMAD.IADD R93, R93, 0x1, -R5 ;  /* 0x000000015d5d8824 */ /* 0x000fc400078e0a05 */
[C---:B------:R-:W-:Y:S01]  /*15570*/  IMAD R91, R5.reuse, R28, R91 ;  /* 0x0000001c055b7224 */ /* 0x040fe200078e025b */
[----:B------:R-:W-:Y:S01]  /*15580*/  STL [R1+0x1d54], R95 ;  /* 0x001d545f01007387 */ /* 0x000fe20000100800 */
[----:B------:R-:W-:Y:S01]  /*15590*/  @!P1 IMAD.IADD R94, R94, 0x1, -R5 ;  /* 0x000000015e5e9824 */ /* 0x000fe200078e0a05 */
[----:B------:R-:W-:Y:S01]  /*155a0*/  ISETP.GT.U32.AND P1, PT, R5, R92, PT ;  /* 0x0000005c0500720c */ /* 0x000fe20003f24070 */
[----:B------:R-:W-:Y:S01]  /*155b0*/  IMAD.HI.U32 R29, R9, R90, RZ ;  /* 0x0000005a091d7227 */ /* 0x000fe200078e00ff */
[----:B------:R-:W-:Y:S02]  /*155c0*/  ISETP.GT.U32.AND P0, PT, R5, R91, PT ;  /* 0x0000005b0500720c */ /* 0x000fe40003f04070 */
[----:B------:R-:W-:Y:S01]  /*155d0*/  STL [R1+0x1d58], R94 ;  /* 0x001d585e01007387 */ /* 0x000fe20000100800 */
[----:B------:R-:W-:Y:S02]  /*155e0*/  IMAD.MOV R29, RZ, RZ, -R29 ;  /* 0x000000ffff1d7224 */ /* 0x000fe400078e0a1d */
[----:B------:R-:W-:Y:S01]  /*155f0*/  IMAD.HI.U32 R30, R9, R89, RZ ;  /* 0x00000059091e7227 */ /* 0x000fe200078e00ff */
[----:B------:R-:W-:Y:S03]  /*15600*/  STL [R1+0x3d4], R35 ;  /* 0x0003d42301007387 */ /* 0x000fe60000100800 */
[----:B------:R-:W-:Y:S01]  /*15610*/  IMAD R90, R5, R29, R90 ;  /* 0x0000001d055a7224 */ /* 0x000fe200078e025a */
[----:B------:R-:W-:Y:S01]  /*15620*/  STL [R1+0x3d8], R34 ;  /* 0x0003d82201007387 */ /* 0x000fe20000100800 */
[----:B------:R-:W-:-:S02]  /*15630*/  @!P1 IMAD.IADD R92, R92, 0x1, -R5 ;  /* 0x000000015c5c9824 */ /* 0x000fc400078e0a05 */
[----:B------:R-:W-:Y:S01]  /*15640*/  @!P0 IMAD.IADD R91, R91, 0x1, -R5 ;  /* 0x000000015b5b8824 */ /* 0x000fe200078e0a05 */
[----:B------:R2:W-:Y:S01]  /*15650*/  STL [R1+0x3e0], R33 ;  /* 0x0003e02101007387 */ /* 0x0005e20000100800 */
[----:B------:R-:W-:Y:S01]  /*15660*/  IMAD.HI.U32 R29, R9, R88, RZ ;  /* 0x00000058091d7227 */ /* 0x000fe200078e00ff */
[C---:B------:R-:W-:Y:S02]  /*15670*/  ISETP.GT.U32.AND P1, PT, R5.reuse, R92, PT ;  /* 0x0000005c0500720c */ /* 0x040fe40003f24070 */
[C---:B------:R-:W-:Y:S01]  /*15680*/  ISETP.GT.U32.AND P0, PT, R5.reuse, R91, PT ;  /* 0x0000005b0500720c */ /* 0x040fe20003f04070 */
[----:B------:R-:W-:Y:S01]  /*15690*/  IMAD.MOV R29, RZ, RZ, -R29 ;  /* 0x000000ffff1d7224 */ /* 0x000fe200078e0a1d */
[----:B------:R3:W-:Y:S01]  /*156a0*/  STL [R1+0x3e4], R32 ;  /* 0x0003e42001007387 */ /* 0x0007e20000100800 */
[----:B------:R-:W-:Y:S02]  /*156b0*/  IMAD.MOV R30, RZ, RZ, -R30 ;  /* 0x000000ffff1e7224 */ /* 0x000fe400078e0a1e */
[----:B------:R-:W-:-:S02]  /*156c0*/  IMAD R88, R5, R29, R88 ;  /* 0x0000001d05587224 */ /* 0x000fc400078e0258 */
[C---:B------:R-:W-:Y:S02]  /*156d0*/  IMAD R89, R5.reuse, R30, R89 ;  /* 0x0000001e05597224 */ /* 0x040fe400078e0259 */
[----:B-1----:R-:W-:Y:S02]  /*156e0*/  VIADD R12, R0, 0x1b6 ;  /* 0x000001b6000c7836 */ /* 0x002fe40000000000 */
[--C-:B------:R-:W-:Y:S01]  /*156f0*/  @!P1 IMAD.IADD R92, R92, 0x1, -R5.reuse ;  /* 0x000000015c5c9824 */ /* 0x100fe200078e0a05 */
[----:B------:R-:W-:Y:S01]  /*15700*/  ISETP.GT.U32.AND P1, PT, R5, R90, PT ;  /* 0x0000005a0500720c */ /* 0x000fe20003f24070 */
[----:B------:R-:W-:Y:S01]  /*15710*/  @!P0 IMAD.IADD R91, R91, 0x1, -R5 ;  /* 0x000000015b5b8824 */ /* 0x000fe200078e0a05 */
[----:B------:R-:W-:Y:S01]  /*15720*/  ISETP.GT.U32.AND P0, PT, R5, R89, PT ;  /* 0x000000590500720c */ /* 0x000fe20003f04070 */
[C---:B--2---:R-:W-:Y:S01]  /*15730*/  VIADD R33, R0.reuse, 0x1b7 ;  /* 0x000001b700217836 */ /* 0x044fe20000000000 */
[----:B------:R1:W-:Y:S01]  /*15740*/  STL [R1+0x3ec], R12 ;  /* 0x0003ec0c01007387 */ /* 0x0003e20000100800 */
[----:B---3--:R-:W-:Y:S01]  /*15750*/  VIADD R32, R0, 0x1b8 ;  /* 0x000001b800207836 */ /* 0x008fe20000000000 */
[----:B------:R-:W-:Y:S01]  /*15760*/  IABS R85, R12 ;  /* 0x0000000c00557213 */ /* 0x000fe20000000000 */
[----:B------:R-:W-:Y:S01]  /*15770*/  IMAD.HI.U32 R28, R9, R87, RZ ;  /* 0x00000057091c7227 */ /* 0x000fe200078e00ff */
[----:B------:R-:W-:Y:S01]  /*15780*/  STL [R1+0x1d5c], R93 ;  /* 0x001d5c5d01007387 */ /* 0x000fe20000100800 */
[----:B------:R-:W-:-:S02]  /*15790*/  IABS R84, R33 ;  /* 0x0000002100547213 */ /* 0x000fc40000000000 */
[----:B------:R-:W-:Y:S01]  /*157a0*/  IMAD.HI.U32 R24, R9, R85, RZ ;  /* 0x0000005509187227 */ /* 0x000fe200078e00ff */
[----:B------:R-:W-:Y:S01]  /*157b0*/  STL [R1+0x1d60], R92 ;  /* 0x001d605c01007387 */ /* 0x000fe20000100800 */
[----:B------:R-:W-:Y:S02]  /*157c0*/  IABS R83, R32 ;  /* 0x0000002000537213 */ /* 0x000fe40000000000 */
[--C-:B------:R-:W-:Y:S01]  /*157d0*/  @!P1 IMAD.IADD R90, R90, 0x1, -R5.reuse ;  /* 0x000000015a5a9824 */ /* 0x100fe200078e0a05 */
[----:B------:R-:W-:Y:S01]  /*157e0*/  ISETP.GT.U32.AND P1, PT, R5, R88, PT ;  /* 0x000000580500720c */ /* 0x000fe20003f24070 */
[----:B-1----:R-:W-:Y:S01]  /*157f0*/  VIADD R12, R0, 0x1ba ;  /* 0x000001ba000c7836 */ /* 0x002fe20000000000 */
[----:B------:R-:W-:Y:S01]  /*15800*/  STL [R1+0x1d64], R91 ;  /* 0x001d645b01007387 */ /* 0x000fe20000100800 */
[----:B------:R-:W-:Y:S01]  /*15810*/  @!P0 IMAD.IADD R89, R89, 0x1, -R5 ;  /* 0x0000000159598824 */ /* 0x000fe200078e0a05 */
[----:B------:R-:W-:Y:S01]  /*15820*/  ISETP.GT.U32.AND P0, PT, R5, R90, PT ;  /* 0x0000005a0500720c */ /* 0x000fe20003f04070 */
[----:B------:R-:W-:Y:S01]  /*15830*/  IMAD.MOV R24, RZ, RZ, -R24 ;  /* 0x000000ffff187224 */ /* 0x000fe200078e0a18 */
[----:B------:R-:W-:Y:S01]  /*15840*/  STL [R1+0x3b8], R33 ;  /* 0x0003b82101007387 */ /* 0x000fe20000100800 */
[----:B------:R-:W-:Y:S01]  /*15850*/  IABS R81, R12 ;  /* 0x0000000c00517213 */ /* 0x000fe20000000000 */
[----:B------:R-:W-:-:S02]  /*15860*/  IMAD.HI.U32 R27, R9, R86, RZ ;  /* 0x00000056091b7227 */ /* 0x000fc400078e00ff */
[----:B------:R-:W-:Y:S02]  /*15870*/  STL [R1+0x3bc], R32 ;  /* 0x0003bc2001007387 */ /* 0x000fe40000100800 */
[C---:B------:R-:W-:Y:S02]  /*15880*/  IMAD R85, R5.reuse, R24, R85 ;  /* 0x0000001805557224 */ /* 0x040fe400078e0255 */
[----:B------:R-:W-:Y:S01]  /*15890*/  @!P1 IMAD.IADD R88, R88, 0x1, -R5 ;  /* 0x0000000158589824 */ /* 0x000fe200078e0a05 */
[----:B------:R-:W-:Y:S01]  /*158a0*/  STL [R1+0x3c4], R31 ;  /* 0x0003c41f01007387 */ /* 0x000fe20000100800 */
[----:B------:R-:W-:Y:S02]  /*158b0*/  IMAD.MOV R28, RZ, RZ, -R28 ;  /* 0x000000ffff1c7224 */ /* 0x000fe400078e0a1c */
[----:B------:R-:W-:Y:S01]  /*158c0*/  IMAD.MOV R27, RZ, RZ, -R27 ;  /* 0x000000ffff1b7224 */ /* 0x000fe200078e0a1b */
[----:B------:R1:W-:Y:S01]  /*158d0*/  STL [R1+0x3c8], R12 ;  /* 0x0003c80c01007387 */ /* 0x0003e20000100800 */
[C---:B------:R-:W-:Y:S01]  /*158e0*/  ISETP.GT.U32.AND P1, PT, R5.reuse, R88, PT ;  /* 0x000000580500720c */ /* 0x040fe20003f24070 */
[----:B------:R-:W-:-:S02]  /*158f0*/  IMAD R87, R5, R28, R87 ;  /* 0x0000001c05577224 */ /* 0x000fc400078e0257 */
[C---:B------:R-:W-:Y:S02]  /*15900*/  IMAD R86, R5.reuse, R27, R86 ;  /* 0x0000001b05567224 */ /* 0x040fe400078e0256 */
[----:B------:R-:W-:Y:S01]  /*15910*/  @!P0 IMAD.IADD R90, R90, 0x1, -R5 ;  /* 0x000000015a5a8824 */ /* 0x000fe200078e0a05 */
[C---:B------:R-:W-:Y:S01]  /*15920*/  ISETP.GT.U32.AND P0, PT, R5.reuse, R87, PT ;  /* 0x000000570500720c */ /* 0x040fe20003f04070 */
[C---:B------:R-:W-:Y:S02]  /*15930*/  VIADD R29, R0.reuse, 0x1bb ;  /* 0x000001bb001d7836 */ /* 0x040fe40000000000 */
[----:B-1----:R-:W-:Y:S02]  /*15940*/  IMAD.MOV.U32 R12, RZ, RZ, R23 ;  /* 0x000000ffff0c7224 */ /* 0x002fe400078e0017 */
[----:B------:R-:W-:Y:S01]  /*15950*/  VIADD R28, R0, 0x1bc ;  /* 0x000001bc001c7836 */ /* 0x000fe20000000000 */
[----:B------:R-:W-:Y:S01]  /*15960*/  IABS R80, R29 ;  /* 0x0000001d00507213 */ /* 0x000fe20000000000 */
[----:B------:R-:W-:Y:S01]  /*15970*/  @!P5 IMAD.MOV R12, RZ, RZ, -R12 ;  /* 0x000000ffff0cd224 */ /* 0x000fe200078e0a0c */
[C---:B------:R-:W-:Y:S01]  /*15980*/  ISETP.GT.U32.AND P5, PT, R5.reuse, R89, PT ;  /* 0x000000590500720c */ /* 0x040fe20003fa4070 */
[----:B------:R-:W-:Y:S01]  /*15990*/  @!P1 IMAD.IADD R88, R88, 0x1, -R5 ;  /* 0x0000000158589824 */ /* 0x000fe200078e0a05 */
[----:B------:R-:W-:Y:S01]  /*159a0*/  ISETP.GT.U32.AND P1, PT, R5, R85, PT ;  /* 0x000000550500720c */ /* 0x000fe20003f24070 */
[----:B------:R-:W-:Y:S01]  /*159b0*/  IMAD.HI.U32 R23, R9, R84, RZ ;  /* 0x0000005409177227 */ /* 0x000fe200078e00ff */
[----:B------:R1:W-:Y:S01]  /*159c0*/  STL [R1+0x148], R12 ;  /* 0x0001480c01007387 */ /* 0x0003e20000100800 */
[----:B------:R-:W-:-:S02]  /*159d0*/  IABS R79, R28 ;  /* 0x0000001c004f7213 */ /* 0x000fc40000000000 */
[----:B------:R-:W-:Y:S01]  /*159e0*/  IMAD.MOV R23, RZ, RZ, -R23 ;  /* 0x000000ffff177224 */ /* 0x000fe200078e0a17 */
[----:B------:R-:W-:Y:S01]  /*159f0*/  STL [R1+0x1d68], R90 ;  /* 0x001d685a01007387 */ /* 0x000fe20000100800 */
[--C-:B------:R-:W-:Y:S02]  /*15a00*/  @!P0 IMAD.IADD R87, R87, 0x1, -R5.reuse ;  /* 0x0000000157578824 */ /* 0x100fe400078e0a05 */
[----:B------:R-:W-:Y:S02]  /*15a10*/  IMAD R84, R5, R23, R84 ;  /* 0x0000001705547224 */ /* 0x000fe400078e0254 */
[--C-:B------:R-:W-:Y:S01]  /*15a20*/  @!P5 IMAD.IADD R89, R89, 0x1, -R5.reuse ;  /* 0x000000015959d824 */ /* 0x100fe200078e0a05 */
[C---:B------:R-:W-:Y:S01]  /*15a30*/  ISETP.GT.U32.AND P5, PT, R5.reuse, R86, PT ;  /* 0x000000560500720c */ /* 0x040fe20003fa4070 */
[----:B-1----:R-:W-:Y:S01]  /*15a40*/  VIADD R12, R0, 0x1bd ;  /* 0x000001bd000c7836 */ /* 0x002fe20000000000 */
[----:B------:R-:W-:Y:S01]  /*15a50*/  ISETP.GT.U32.AND P0, PT, R5, R84, PT ;  /* 0x000000540500720c */ /* 0x000fe20003f04070 */
[----:B------:R-:W-:Y:S01]  /*15a60*/  @!P1 IMAD.IADD R85, R85, 0x1, -R5 ;  /* 0x0000000155559824 */ /* 0x000fe200078e0a05 */
[----:B------:R-:W-:Y:S01]  /*15a70*/  STL [R1+0x1d6c], R89 ;  /* 0x001d6c5901007387 */ /* 0x000fe20000100800 */
[----:B------:R-:W-:Y:S01]  /*15a80*/  IMAD.HI.U32 R23, R9, R81, RZ ;  /* 0x0000005109177227 */ /* 0x000fe200078e00ff */
[----:B------:R-:W-:-:S02]  /*15a90*/  IABS R78, R12 ;  /* 0x0000000c004e7213 */ /* 0x000fc40000000000 */
[----:B------:R-:W-:Y:S01]  /*15aa0*/  STL [R1+0x1d70], R88 ;  /* 0x001d705801007387 */ /* 0x000fe20000100800 */
[----:B------:R-:W-:Y:S02]  /*15ab0*/  IMAD.MOV R23, RZ, RZ, -R23 ;  /* 0x000000ffff177224 */ /* 0x000fe400078e0a17 */
[----:B------:R-:W-:Y:S01]  /*15ac0*/  IMAD.HI.U32 R27, R9, R83, RZ ;  /* 0x00000053091b7227 */ /* 0x000fe200078e00ff */
[----:B------:R-:W-:Y:S03]  /*15ad0*/  STL [R1+0x3a4], R29 ;  /* 0x0003a41d01007387 */ /* 0x000fe60000100800 */
[----:B------:R-:W-:Y:S01]  /*15ae0*/  @!P5 IMAD.IADD R86, R86, 0x1, -R5 ;  /* 0x000000015656d824 */ /* 0x000fe200078e0a05 */
[----:B------:R-:W-:Y:S01]  /*15af0*/  STL [R1+0x3a8], R28 ;  /* 0x0003a81c01007387 */ /* 0x000fe20000100800 */
[----:B------:R-:W-:Y:S01]  /*15b00*/  ISETP.GT.U32.AND P5, PT, R5, R87, PT ;  /* 0x000000570500720c */ /* 0x000fe20003fa4070 */
[----:B------:R-:W-:-:S02]  /*15b10*/  IMAD.HI.U32 R24, R9, R82, RZ ;  /* 0x0000005209187227 */ /* 0x000fc400078e00ff */
[----:B------:R1:W-:Y:S01]  /*15b20*/  STL [R1+0x3a0], R12 ;  /* 0x0003a00c01007387 */ /* 0x0003e20000100800 */
[C---:B------:R-:W-:Y:S01]  /*15b30*/  ISETP.GT.U32.AND P1, PT, R5.reuse, R86, PT ;  /* 0x000000560500720c */ /* 0x040fe20003f24070 */
[C---:B------:R-:W-:Y:S02]  /*15b40*/  IMAD R81, R5.reuse, R23, R81 ;  /* 0x0000001705517224 */ /* 0x040fe400078e0251 */
[----:B------:R-:W-:Y:S02]  /*15b50*/  IMAD.MOV R27, RZ, RZ, -R27 ;  /* 0x000000ffff1b7224 */ /* 0x000fe400078e0a1b */
[----:B------:R-:W-:Y:S02]  /*15b60*/  IMAD.MOV R24, RZ, RZ, -R24 ;  /* 0x000000ffff187224 */ /* 0x000fe400078e0a18 */
[----:B------:R-:W-:Y:S01]  /*15b70*/  IMAD R83, R5, R27, R83 ;  /* 0x0000001b05537224 */ /* 0x000fe200078e0253 */
[----:B------:R-:W-:Y:S01]  /*15b80*/  IADD3 R27, PT, PT, R0, 0x1bf, RZ ;  /* 0x000001bf001b7810 */ /* 0x000fe20007ffe0ff */
[----:B-1----:R-:W-:-:S02]  /*15b90*/  IMAD.MOV.U32 R12, RZ, RZ, R21 ;  /* 0x000000ffff0c7224 */ /* 0x002fc400078e0015 */
[C---:B------:R-:W-:Y:S01]  /*15ba0*/  IMAD R82, R5.reuse, R24, R82 ;  /* 0x0000001805527224 */ /* 0x040fe200078e0252 */
[----:B------:R-:W-:Y:S01]  /*15bb0*/  IABS R76, R27 ;  /* 0x0000001b004c7213 */ /* 0x000fe20000000000 */
[----:B------:R-:W-:Y:S01]  /*15bc0*/  @!P2 IMAD.MOV R12, RZ, RZ, -R12 ;  /* 0x000000ffff0ca224 */ /* 0x000fe200078e0a0c */
[----:B------:R-:W-:Y:S01]  /*15bd0*/  ISETP.GT.U32.AND P2, PT, R5, R85, PT ;  /* 0x000000550500720c */ /* 0x000fe20003f44070 */
[--C-:B------:R-:W-:Y:S01]  /*15be0*/  @!P5 IMAD.IADD R87, R87, 0x1, -R5.reuse ;  /* 0x000000015757d824 */ /* 0x100fe200078e0a05 */
[C---:B------:R-:W-:Y:S01]  /*15bf0*/  ISETP.GT.U32.AND P5, PT, R5.reuse, R83, PT ;  /* 0x000000530500720c */ /* 0x040fe20003fa4070 */
[----:B------:R-:W-:Y:S01]  /*15c00*/  @!P1 IMAD.IADD R86, R86, 0x1, -R5 ;  /* 0x0000000156569824 */ /* 0x000fe200078e0a05 */
[----:B------:R-:W-:Y:S01]  /*15c10*/  ISETP.GT.U32.AND P1, PT, R5, R82, PT ;  /* 0x000000520500720c */ /* 0x000fe20003f24070 */
[C---:B------:R-:W-:Y:S01]  /*15c20*/  IMAD.HI.U32 R21, R9.reuse, R78, RZ ;  /* 0x0000004e09157227 */ /* 0x040fe200078e00ff */
[----:B------:R1:W-:Y:S03]  /*15c30*/  STL [R1+0x144], R12 ;  /* 0x0001440c01007387 */ /* 0x0003e60000100800 */
[----:B------:R-:W-:Y:S01]  /*15c40*/  IMAD.MOV R21, RZ, RZ, -R21 ;  /* 0x000000ffff157224 */ /* 0x000fe200078e0a15 */
[----:B------:R-:W-:Y:S01]  /*15c50*/  STL [R1+0x1d74], R87 ;  /* 0x001d745701007387 */ /* 0x000fe20000100800 */
[----:B------:R-:W-:-:S03]  /*15c60*/  IMAD.HI.U32 R24, R9, R80, RZ ;  /* 0x0000005009187227 */ /* 0x000fc600078e00ff */
[----:B------:R-:W-:Y:S01]  /*15c70*/  STL [R1+0x1d78], R86 ;  /* 0x001d785601007387 */ /* 0x000fe20000100800 */
[--C-:B------:R-:W-:Y:S01]  /*15c80*/  @!P2 IMAD.IADD R85, R85, 0x1, -R5.reuse ;  /* 0x000000015555a824 */ /* 0x100fe200078e0a05 */
[----:B------:R-:W-:Y:S01]  /*15c90*/  ISETP.GT.U32.AND P2, PT, R5, R81, PT ;  /* 0x000000510500720c */ /* 0x000fe20003f44070 */
[--C-:B------:R-:W-:Y:S02]  /*15ca0*/  @!P5 IMAD.IADD R83, R83, 0x1, -R5.reuse ;  /* 0x000000015353d824 */ /* 0x100fe400078e0a05 */
[----:B------:R-:W-:Y:S01]  /*15cb0*/  @!P1 IMAD.IADD R82, R82, 0x1, -R5 ;  /* 0x0000000152529824 */ /* 0x000fe200078e0a05 */
[----:B------:R-:W-:Y:S01]  /*15cc0*/  STL [R1+0x1d7c], R85 ;  /* 0x001d7c5501007387 */ /* 0x000fe20000100800 */
[----:B------:R-:W-:Y:S01]  /*15cd0*/  IMAD.HI.U32 R23, R9, R79, RZ ;  /* 0x0000004f09177227 */ /* 0x000fe200078e00ff */
[C---:B------:R-:W-:Y:S02]  /*15ce0*/  ISETP.GT.U32.AND P5, PT, R5.reuse, R83, PT ;  /* 0x000000530500720c */ /* 0x040fe40003fa4070 */
[C---:B------:R-:W-:Y:S01]  /*15cf0*/  ISETP.GT.U32.AND P1, PT, R5.reuse, R82, PT ;  /* 0x000000520500720c */ /* 0x040fe20003f24070 */
[----:B------:R-:W-:-:S02]  /*15d00*/  IMAD R78, R5, R21, R78 ;  /* 0x00000015054e7224 */ /* 0x000fc400078e024e */
[----:B------:R-:W-:Y:S02]  /*15d10*/  IMAD.MOV R24, RZ, RZ, -R24 ;  /* 0x000000ffff187224 */ /* 0x000fe400078e0a18 */
[----:B------:R-:W-:Y:S02]  /*15d20*/  @!P2 IMAD.IADD R81, R81, 0x1, -R5 ;  /* 0x000000015151a824 */ /* 0x000fe400078e0a05 */
[----:B------:R-:W-:Y:S02]  /*15d30*/  IMAD.MOV R23, RZ, RZ, -R23 ;  /* 0x000000ffff177224 */ /* 0x000fe400078e0a17 */
[C---:B------:R-:W-:Y:S01]  /*15d40*/  IMAD R80, R5.reuse, R24, R80 ;  /* 0x0000001805507224 */ /* 0x040fe200078e0250 */
[C---:B------:R-:W-:Y:S01]  /*15d50*/  ISETP.GT.U32.AND P2, PT, R5.reuse, R81, PT ;  /* 0x000000510500720c */ /* 0x040fe20003f44070 */
[----:B------:R-:W-:Y:S02]  /*15d60*/  IMAD R79, R5, R23, R79 ;  /* 0x00000017054f7224 */ /* 0x000fe400078e024f */
[--C-:B------:R-:W-:Y:S01]  /*15d70*/  @!P5 IMAD.IADD R83, R83, 0x1, -R5.reuse ;  /* 0x000000015353d824 */ /* 0x100fe200078e0a05 */
[----:B------:R-:W-:Y:S01]  /*15d80*/  ISETP.GT.U32.AND P5, PT, R5, R80, PT ;  /* 0x000000500500720c */ /* 0x000fe20003fa4070 */
[----:B------:R-:W-:-:S02]  /*15d90*/  @!P0 IMAD.IADD R84, R84, 0x1, -R5 ;  /* 0x0000000154548824 */ /* 0x000fc400078e0a05 */
[--C-:B------:R-:W-:Y:S01]  /*15da0*/  @!P1 IMAD.IADD R82, R82, 0x1, -R5.reuse ;  /* 0x0000000152529824 */ /* 0x100fe200078e0a05 */
[C---:B------:R-:W-:Y:S01]  /*15db0*/  ISETP.GT.U32.AND P1, PT, R5.reuse, R79, PT ;  /* 0x0000004f0500720c */ /* 0x040fe20003f24070 */
[C---:B-1----:R-:W-:Y:S01]  /*15dc0*/  VIADD R12, R0.reuse, 0x1c0 ;  /* 0x000001c0000c7836 */ /* 0x042fe20000000000 */
[----:B------:R-:W-:Y:S01]  /*15dd0*/  ISETP.GT.U32.AND P0, PT, R5, R84, PT ;  /* 0x000000540500720c */ /* 0x000fe20003f04070 */
[C---:B------:R-:W-:Y:S02]  /*15de0*/  VIADD R28, R0.reuse, 0x1be ;  /* 0x000001be001c7836 */ /* 0x040fe40000000000 */
[--C-:B------:R-:W-:Y:S01]  /*15df0*/  @!P2 IMAD.IADD R81, R81, 0x1, -R5.reuse ;  /* 0x000000015151a824 */ /* 0x100fe200078e0a05 */
[----:B------:R-:W-:Y:S01]  /*15e00*/  ISETP.GT.U32.AND P2, PT, R5, R78, PT ;  /* 0x0000004e0500720c */ /* 0x000fe20003f44070 */
[----:B------:R-:W-:Y:S01]  /*15e10*/  VIADD R24, R0, 0x1c3 ;  /* 0x000001c300187836 */ /* 0x000fe20000000000 */
[----:B------:R-:W-:Y:S01]  /*15e20*/  IABS R75, R12 ;  /* 0x0000000c004b7213 */ /* 0x000fe20000000000 */
[----:B------:R-:W-:Y:S01]  /*15e30*/  @!P5 IMAD.IADD R80, R80, 0x1, -R5 ;  /* 0x000000015050d824 */ /* 0x000fe200078e0a05 */
[----:B------:R-:W-:Y:S01]  /*15e40*/  IABS R77, R28 ;  /* 0x0000001c004d7213 */ /* 0x000fe20000000000 */
[----:B------:R-:W-:Y:S01]  /*15e50*/  VIADD R29, R0, 0x1c5 ;  /* 0x000001c5001d7836 */ /* 0x000fe20000000000 */
[----:B------:R-:W-:Y:S01]  /*15e60*/  IABS R72, R24 ;  /* 0x0000001800487213 */ /* 0x000fe20000000000 */
        /* <DEDUP_REMOVED lines=8> */
[----:B------:R-:W-:Y:S01]  /*15ef0*/  ISETP.GT.U32.AND P2, PT, R5, R78, PT ;  /* 0x0000004e0500720c */ /* 0x000fe20003f44070 */
[----:B------:R-:W-:Y:S01]  /*15f00*/  IMAD.HI.U32 R23, R9, R77, RZ ;  /* 0x0000004d09177227 */ /* 0x000fe200078e00ff */
[----:B------:R-:W-:-:S02]  /*15f10*/  ISETP.GE.AND P0, PT, R22, RZ, PT ;  /* 0x000000ff1600720c */ /* 0x000fc40003f06270 */
[----:B------:R-:W-:Y:S01]  /*15f20*/  STL [R1+0x1d80], R84 ;  /* 0x001d805401007387 */ /* 0x000fe20000100800 */
[----:B------:R-:W-:-:S03]  /*15f30*/  IMAD.HI.U32 R22, R9, R76, RZ ;  /* 0x0000004c09167227 */ /* 0x000fc600078e00ff */
[----:B------:R1:W-:Y:S01]  /*15f40*/  STL [R1+0x390], R28 ;  /* 0x0003901c01007387 */ /* 0x0003e20000100800 */
[C---:B------:R-:W-:Y:S02]  /*15f50*/  IMAD R75, R5.reuse, R21, R75 ;  /* 0x00000015054b7224 */ /* 0x040fe400078e024b */
[----:B------:R-:W-:Y:S01]  /*15f60*/  IMAD.MOV R23, RZ, RZ, -R23 ;  /* 0x000000ffff177224 */ /* 0x000fe200078e0a17 */
[----:B------:R2:W-:Y:S01]  /*15f70*/  STL [R1+0x394], R27 ;  /* 0x0003941b01007387 */ /* 0x0005e20000100800 */
[----:B------:R-:W-:Y:S02]  /*15f80*/  IMAD.MOV R22, RZ, RZ, -R22 ;  /* 0x000000ffff167224 */ /* 0x000fe400078e0a16 */
[----:B------:R-:W-:Y:S01]  /*15f90*/  @!P2 IMAD.IADD R78, R78, 0x1, -R5 ;  /* 0x000000014e4ea824 */ /* 0x000fe200078e0a05 */
[C---:B------:R-:W-:Y:S01]  /*15fa0*/  ISETP.GT.U32.AND P2, PT, R5.reuse, R75, PT ;  /* 0x0000004b0500720c */ /* 0x040fe20003f44070 */
[C---:B------:R-:W-:Y:S01]  /*15fb0*/  IMAD R77, R5.reuse, R23, R77 ;  /* 0x00000017054d7224 */ /* 0x040fe200078e024d */
[----:B------:R-:W-:Y:S01]  /*15fc0*/  STL [R1+0x39c], R12 ;  /* 0x00039c0c01007387 */ /* 0x000fe20000100800 */
[----:B------:R-:W-:-:S02]  /*15fd0*/  IMAD R76, R5, R22, R76 ;  /* 0x00000016054c7224 */ /* 0x000fc400078e024c */
[----:B-1----:R-:W-:Y:S01]  /*15fe0*/  VIADD R28, R0, 0x1c1 ;  /* 0x000001c1001c7836 */ /* 0x002fe20000000000 */
[----:B------:R-:W-:Y:S01]  /*15ff0*/  STL [R1+0x1d84], R83 ;  /* 0x001d845301007387 */ /* 0x000fe20000100800 */
[--C-:B------:R-:W-:Y:S01]  /*16000*/  @!P5 IMAD.IADD R80, R80, 0x1, -R5.reuse ;  /* 0x000000015050d824 */ /* 0x100fe200078e0a05 */
[----:B------:R-:W-:Y:S01]  /*16010*/  ISETP.GT.U32.AND P5, PT, R5, R77, PT ;  /* 0x0000004d0500720c */ /* 0x000fe20003fa4070 */
[--C-:B------:R-:W-:Y:S01]  /*16020*/  @!P1 IMAD.IADD R79, R79, 0x1, -R5.reuse ;  /* 0x000000014f4f9824 */ /* 0x100fe200078e0a05 */
[----:B------:R-:W-:Y:S01]  /*16030*/  ISETP.GT.U32.AND P1, PT, R5, R76, PT ;  /* 0x0000004c0500720c */ /* 0x000fe20003f24070 */
[----:B--2---:R-:W-:Y:S01]  /*16040*/  VIADD R27, R0, 0x1c2 ;  /* 0x000001c2001b7836 */ /* 0x004fe20000000000 */
[----:B------:R-:W-:Y:S01]  /*16050*/  IABS R74, R28 ;  /* 0x0000001c004a7213 */ /* 0x000fe20000000000 */
[----:B------:R-:W-:Y:S01]  /*16060*/  @!P2 IMAD.IADD R75, R75, 0x1, -R5 ;  /* 0x000000014b4ba824 */ /* 0x000fe200078e0a05 */
[----:B------:R-:W-:Y:S01]  /*16070*/  STL [R1+0x1d88], R82 ;  /* 0x001d885201007387 */ /* 0x000fe20000100800 */
[----:B------:R-:W-:Y:S01]  /*16080*/  IMAD.HI.U32 R23, R9, R72, RZ ;  /* 0x0000004809177227 */ /* 0x000fe200078e00ff */
[----:B------:R-:W-:-:S02]  /*16090*/  IABS R22, R27 ;  /* 0x0000001b00167213 */ /* 0x000fc40000000000 */
[----:B------:R-:W-:Y:S01]  /*160a0*/  ISETP.GT.U32.AND P2, PT, R5, R75, PT ;  /* 0x0000004b0500720c */ /* 0x000fe20003f44070 */
[----:B------:R-:W-:Y:S01]  /*160b0*/  IMAD.HI.U32 R21, R9, R74, RZ ;  /* 0x0000004a09157227 */ /* 0x000fe200078e00ff */
[----:B------:R-:W-:Y:S03]  /*160c0*/  STL [R1+0x1d8c], R81 ;  /* 0x001d8c5101007387 */ /* 0x000fe60000100800 */
[----:B------:R-:W-:Y:S01]  /*160d0*/  IMAD.MOV R21, RZ, RZ, -R21 ;  /* 0x000000ffff157224 */ /* 0x000fe200078e0a15 */
[----:B------:R1:W-:Y:S01]  /*160e0*/  STL [R1+0x370], R28 ;  /* 0x0003701c01007387 */ /* 0x0003e20000100800 */
[--C-:B------:R-:W-:Y:S02]  /*160f0*/  @!P5 IMAD.IADD R77, R77, 0x1, -R5.reuse ;  /* 0x000000014d4dd824 */ /* 0x100fe400078e0a05 */
[----:B------:R-:W-:Y:S01]  /*16100*/  @!P1 IMAD.IADD R76, R76, 0x1, -R5 ;  /* 0x000000014c4c9824 */ /* 0x000fe200078e0a05 */
[----:B------:R-:W-:Y:S01]  /*16110*/  STL [R1+0x378], R27 ;  /* 0x0003781b01007387 */ /* 0x000fe20000100800 */
[C---:B------:R-:W-:Y:S01]  /*16120*/  IMAD R74, R5.reuse, R21, R74 ;  /* 0x00000015054a7224 */ /* 0x040fe200078e024a */
[C---:B------:R-:W-:Y:S01]  /*16130*/  ISETP.GT.U32.AND P5, PT, R5.reuse, R77, PT ;  /* 0x0000004d0500720c */ /* 0x040fe20003fa4070 */
[----:B------:R-:W-:Y:S01]  /*16140*/  IMAD.MOV R21, RZ, RZ, -R23 ;  /* 0x000000ffff157224 */ /* 0x000fe200078e0a17 */
[----:B------:R-:W-:Y:S01]  /*16150*/  ISETP.GT.U32.AND P1, PT, R5, R76, PT ;  /* 0x0000004c0500720c */ /* 0x000fe20003f24070 */
[----:B------:R-:W-:Y:S01]  /*16160*/  IMAD.HI.U32 R73, R9, R22, RZ ;  /* 0x0000001609497227 */ /* 0x000fe200078e00ff */
[----:B------:R2:W-:Y:S03]  /*16170*/  STL [R1+0x380], R24 ;  /* 0x0003801801007387 */ /* 0x0005e60000100800 */
[----:B------:R-:W-:-:S02]  /*16180*/  IMAD R72, R5, R21, R72 ;  /* 0x0000001505487224 */ /* 0x000fc400078e0248 */
[----:B------:R-:W-:Y:S02]  /*16190*/  IMAD.MOV R73, RZ, RZ, -R73 ;  /* 0x000000ffff497224 */ /* 0x000fe400078e0a49 */
[--C-:B------:R-:W-:Y:S01]  /*161a0*/  @!P2 IMAD.IADD R75, R75, 0x1, -R5.reuse ;  /* 0x000000014b4ba824 */ /* 0x100fe200078e0a05 */
[C---:B------:R-:W-:Y:S01]  /*161b0*/  ISETP.GT.U32.AND P2, PT, R5.reuse, R72, PT ;  /* 0x000000480500720c */ /* 0x040fe20003f44070 */
[----:B------:R-:W-:Y:S02]  /*161c0*/  IMAD R73, R5, R73, R22 ;  /* 0x0000004905497224 */ /* 0x000fe400078e0216 */
[--C-:B------:R-:W-:Y:S01]  /*161d0*/  @!P5 IMAD.IADD R77, R77, 0x1, -R5.reuse ;  /* 0x000000014d4dd824 */ /* 0x100fe200078e0a05 */
[C---:B------:R-:W-:Y:S01]  /*161e0*/  ISETP.GT.U32.AND P5, PT, R5.reuse, R74, PT ;  /* 0x0000004a0500720c */ /* 0x040fe20003fa4070 */
[----:B------:R-:W-:Y:S01]  /*161f0*/  @!P1 IMAD.IADD R76, R76, 0x1, -R5 ;  /* 0x000000014c4c9824 */ /* 0x000fe200078e0a05 */
[----:B------:R-:W-:Y:S01]  /*16200*/  ISETP.GT.U32.AND P1, PT, R5, R73, PT ;  /* 0x000000490500720c */ /* 0x000fe20003f24070 */
[----:B-1----:R-:W-:-:S02]  /*16210*/  VIADD R28, R0, 0x1c6 ;  /* 0x000001c6001c7836 */ /* 0x002fc40000000000 */
[----:B------:R-:W-:Y:S02]  /*16220*/  VIADD R12, R0, 0x1c4 ;  /* 0x000001c4000c7836 */ /* 0x000fe40000000000 */
[C---:B------:R-:W-:Y:S01]  /*16230*/  IMAD.HI.U32 R21, R9.reuse, R70, RZ ;  /* 0x0000004609157227 */ /* 0x040fe200078e00ff */
[----:B------:R-:W-:Y:S02]  /*16240*/  IABS R69, R28 ;  /* 0x0000001c00457213 */ /* 0x000fe40000000000 */
[----:B------:R-:W-:Y:S01]  /*16250*/  IABS R71, R12 ;  /* 0x0000000c00477213 */ /* 0x000fe20000000000 */
[--C-:B------:R-:W-:Y:S01]  /*16260*/  @!P2 IMAD.IADD R72, R72, 0x1, -R5.reuse ;  /* 0x000000014848a824 */ /* 0x100fe200078e0a05 */
[----:B------:R1:W-:Y:S01]  /*16270*/  STL [R1+0x388], R12 ;  /* 0x0003880c01007387 */ /* 0x0003e20000100800 */
[--C-:B------:R-:W-:Y:S02]  /*16280*/  @!P5 IMAD.IADD R74, R74, 0x1, -R5.reuse ;  /* 0x000000014a4ad824 */ /* 0x100fe400078e0a05 */
[----:B------:R-:W-:Y:S01]  /*16290*/  IMAD.HI.U32 R22, R9, R69, RZ ;  /* 0x0000004509167227 */ /* 0x000fe200078e00ff */
[C---:B------:R-:W-:Y:S01]  /*162a0*/  ISETP.GT.U32.AND P2, PT, R5.reuse, R72, PT ;  /* 0x000000480500720c */ /* 0x040fe20003f44070 */
[----:B------:R-:W-:Y:S01]  /*162b0*/  STL [R1+0x1d90], R80 ;  /* 0x001d905001007387 */ /* 0x000fe20000100800 */
[----:B------:R-:W-:Y:S01]  /*162c0*/  ISETP.GT.U32.AND P5, PT, R5, R74, PT ;  /* 0x0000004a0500720c */ /* 0x000fe20003fa4070 */
[----:B------:R-:W-:-:S02]  /*162d0*/  @!P1 IMAD.IADD R73, R73, 0x1, -R5 ;  /* 0x0000000149499824 */ /* 0x000fc400078e0a05 */
[----:B------:R-:W-:Y:S01]  /*162e0*/  IMAD.MOV R22, RZ, RZ, -R22 ;  /* 0x000000ffff167224 */ /* 0x000fe200078e0a16 */
[----:B------:R-:W-:Y:S01]  /*162f0*/  STL [R1+0x1d94], R79 ;  /* 0x001d944f01007387 */ /* 0x000fe20000100800 */
[----:B--2---:R-:W-:Y:S01]  /*16300*/  IMAD.HI.U32 R24, R9, R71, RZ ;  /* 0x0000004709187227 */ /* 0x004fe200078e00ff */
[C---:B------:R-:W-:Y:S02]  /*16310*/  ISETP.GT.U32.AND P1, PT, R5.reuse, R73, PT ;  /* 0x000000490500720c */ /* 0x040fe40003f24070 */
[----:B------:R-:W-:Y:S01]  /*16320*/  STL [R1+0x1d98], R78 ;  /* 0x001d984e01007387 */ /* 0x000fe20000100800 */
[----:B-1----:R-:W-:Y:S02]  /*16330*/  VIADD R12, R0, 0x1c8 ;  /* 0x000001c8000c7836 */ /* 0x002fe40000000000 */
[C---:B------:R-:W-:Y:S01]  /*16340*/  IMAD R69, R5.reuse, R22, R69 ;  /* 0x0000001605457224 */ /* 0x040fe200078e0245 */
[----:B------:R-:W-:Y:S01]  /*16350*/  STL [R1+0x360], R29 ;  /* 0x0003601d01007387 */ /* 0x000fe20000100800 */
[----:B------:R-:W-:Y:S01]  /*16360*/  IMAD.MOV R23, RZ, RZ, -R24 ;  /* 0x000000ffff177224 */ /* 0x000fe200078e0a18 */
[----:B------:R-:W-:Y:S01]  /*16370*/  IABS R67, R12 ;  /* 0x0000000c00437213 */ /* 0x000fe20000000000 */
[----:B------:R-:W-:Y:S01]  /*16380*/  IMAD.MOV R21, RZ, RZ, -R21 ;  /* 0x000000ffff157224 */ /* 0x000fe200078e0a15 */
[----:B------:R-:W-:Y:S01]  /*16390*/  @!P5 IADD3 R74, PT, PT, R74, -R5, RZ ;  /* 0x800000054a4ad210 */ /* 0x000fe20007ffe0ff */
[----:B------:R-:W-:Y:S01]  /*163a0*/  @!P2 IMAD.IADD R72, R72, 0x1, -R5 ;  /* 0x000000014848a824 */ /* 0x000fe200078e0a05 */
[C---:B------:R-:W-:Y:S01]  /*163b0*/  ISETP.GT.U32.AND P2, PT, R5.reuse, R69, PT ;  /* 0x000000450500720c */ /* 0x040fe20003f44070 */
[----:B------:R-:W-:Y:S01]  /*163c0*/  IMAD R71, R5, R23, R71 ;  /* 0x0000001705477224 */ /* 0x000fe200078e0247 */
[----:B------:R1:W-:Y:S01]  /*163d0*/  STL [R1+0x364], R28 ;  /* 0x0003641c01007387 */ /* 0x0003e20000100800 */
[----:B------:R-:W-:-:S02]  /*163e0*/  VIADD R27, R0, 0x1c7 ;  /* 0x000001c7001b7836 */ /* 0x000fc40000000000 */
[C---:B------:R-:W-:Y:S01]  /*163f0*/  IMAD R70, R5.reuse, R21, R70 ;  /* 0x0000001505467224 */ /* 0x040fe200078e0246 */
[----:B------:R-:W-:Y:S01]  /*16400*/  ISETP.GT.U32.AND P5, PT, R5, R71, PT ;  /* 0x000000470500720c */ /* 0x000fe20003fa4070 */
[----:B------:R-:W-:Y:S01]  /*16410*/  IMAD.HI.U32 R24, R9, R67, RZ ;  /* 0x0000004309187227 */ /* 0x000fe200078e00ff */
[----:B------:R2:W-:Y:S01]  /*16420*/  STL [R1+0x368], R27 ;  /* 0x0003681b01007387 */ /* 0x0005e20000100800 */
[----:B------:R-:W-:Y:S02]  /*16430*/  IABS R68, R27 ;  /* 0x0000001b00447213 */ /* 0x000fe40000000000 */
[----:B------:R-:W-:Y:S01]  /*16440*/  @!P1 IMAD.IADD R73, R73, 0x1, -R5 ;  /* 0x0000000149499824 */ /* 0x000fe200078e0a05 */
[----:B------:R-:W-:Y:S01]  /*16450*/  ISETP.GT.U32.AND P1, PT, R5, R70, PT ;  /* 0x000000460500720c */ /* 0x000fe20003f24070 */
[----:B------:R-:W-:Y:S01]  /*16460*/  STL [R1+0x1d9c], R77 ;  /* 0x001d9c4d01007387 */ /* 0x000fe20000100800 */
[----:B------:R-:W-:Y:S02]  /*16470*/  IMAD.MOV R21, RZ, RZ, -R24 ;  /* 0x000000ffff157224 */ /* 0x000fe400078e0a18 */
[C---:B-1----:R-:W-:Y:S01]  /*16480*/  VIADD R28, R0.reuse, 0x1c9 ;  /* 0x000001c9001c7836 */ /* 0x042fe20000000000 */
[----:B------:R1:W-:Y:S01]  /*16490*/  STL [R1+0x36c], R12 ;  /* 0x00036c0c01007387 */ /* 0x0003e20000100800 */
[----:B--2---:R-:W-:-:S02]  /*164a0*/  VIADD R27, R0, 0x1ca ;  /* 0x000001ca001b7836 */ /* 0x004fc40000000000 */
[C---:B------:R-:W-:Y:S01]  /*164b0*/  VIADD R22, R0.reuse, 0x1cb ;  /* 0x000001cb00167836 */ /* 0x040fe20000000000 */
[----:B------:R-:W-:Y:S01]  /*164c0*/  STL [R1+0x1da0], R76 ;  /* 0x001da04c01007387 */ /* 0x000fe20000100800 */
[----:B------:R-:W-:Y:S01]  /*164d0*/  IMAD R67, R5, R21, R67 ;  /* 0x0000001505437224 */ /* 0x000fe200078e0243 */
[----:B------:R-:W-:Y:S01]  /*164e0*/  IABS R66, R28 ;  /* 0x0000001c00427213 */ /* 0x000fe20000000000 */
[----:B------:R-:W-:Y:S01]  /*164f0*/  VIADD R21, R0, 0x1cc ;  /* 0x000001cc00157836 */ /* 0x000fe20000000000 */
[----:B------:R-:W-:Y:S01]  /*16500*/  STL [R1+0x1da4], R75 ;  /* 0x001da44b01007387 */ /* 0x000fe20000100800 */
[--C-:B------:R-:W-:Y:S02]  /*16510*/  @!P2 IMAD.IADD R69, R69, 0x1, -R5.reuse ;  /* 0x000000014545a824 */ /* 0x100fe400078e0a05 */
[--C-:B------:R-:W-:Y:S01]  /*16520*/  @!P5 IMAD.IADD R71, R71, 0x1, -R5.reuse ;  /* 0x000000014747d824 */ /* 0x100fe200078e0a05 */
[----:B------:R-:W-:Y:S01]  /*16530*/  STL [R1+0x1da8], R74 ;  /* 0x001da84a01007387 */ /* 0x000fe20000100800 */
[----:B------:R-:W-:Y:S01]  /*16540*/  IABS R63, R21 ;  /* 0x00000015003f7213 */ /* 0x000fe20000000000 */
[----:B------:R-:W-:Y:S01]  /*16550*/  @!P1 IMAD.IADD R70, R70, 0x1, -R5 ;  /* 0x0000000146469824 */ /* 0x000fe200078e0a05 */
[C---:B------:R-:W-:Y:S01]  /*16560*/  ISETP.GT.U32.AND P2, PT, R5.reuse, R69, PT ;  /* 0x000000450500720c */ /* 0x040fe20003f44070 */
[----:B------:R-:W-:Y:S01]  /*16570*/  STL [R1+0x344], R28 ;  /* 0x0003441c01007387 */ /* 0x000fe20000100800 */
[----:B------:R-:W-:Y:S01]  /*16580*/  ISETP.GT.U32.AND P5, PT, R5, R71, PT ;  /* 0x000000470500720c */ /* 0x000fe20003fa4070 */
[----:B------:R-:W-:Y:S01]  /*16590*/  IMAD.HI.U32 R23, R9, R68, RZ ;  /* 0x0000004409177227 */ /* 0x000fe200078e00ff */
[----:B------:R-:W-:Y:S01]  /*165a0*/  ISETP.GT.U32.AND P1, PT, R5, R70, PT ;  /* 0x000000460500720c */ /* 0x000fe20003f24070 */
[----:B------:R-:W-:Y:S02]  /*165b0*/  STL [R1+0x1dac], R73 ;  /* 0x001dac4901007387 */ /* 0x000fe40000100800 */
[----:B------:R-:W-:-:S02]  /*165c0*/  IMAD.MOV R23, RZ, RZ, -R23 ;  /* 0x000000ffff177224 */ /* 0x000fc400078e0a17 */
[----:B------:R-:W-:Y:S01]  /*165d0*/  STL [R1+0x33c], R27 ;  /* 0x00033c1b01007387 */ /* 0x000fe20000100800 */
[----:B------:R-:W-:Y:S01]  /*165e0*/  IMAD.MOV.U32 R46, RZ, RZ, R65 ;  /* 0x000000ffff2e7224 */ /* 0x000fe200078e0041 */
[----:B------:R-:W-:Y:S01]  /*165f0*/  IABS R65, R27 ;  /* 0x0000001b00417213 */ /* 0x000fe20000000000 */
[----:B------:R-:W-:Y:S01]  /*16600*/  IMAD R68, R5, R23, R68 ;  /* 0x0000001705447224 */ /* 0x000fe200078e0244 */
[----:B------:R2:W-:Y:S01]  /*16610*/  STL [R1+0x340], R22 ;  /* 0x0003401601007387 */ /* 0x0005e20000100800 */
[--C-:B------:R-:W-:Y:S02]  /*16620*/  @!P2 IMAD.IADD R69, R69, 0x1, -R5.reuse ;  /* 0x000000014545a824 */ /* 0x100fe400078e0a05 */
[--C-:B------:R-:W-:Y:S01]  /*16630*/  @!P5 IMAD.IADD R71, R71, 0x1, -R5.reuse ;  /* 0x000000014747d824 */ /* 0x100fe200078e0a05 */
[----:B------:R-:W-:Y:S01]  /*16640*/  STL [R1+0x1db0], R72 ;  /* 0x001db04801007387 */ /* 0x000fe20000100800 */
[C---:B------:R-:W-:Y:S01]  /*16650*/  ISETP.GT.U32.AND P5, PT, R5.reuse, R68, PT ;  /* 0x000000440500720c */ /* 0x040fe20003fa4070 */
[----:B------:R-:W-:Y:S01]  /*16660*/  @!P1 IMAD.IADD R70, R70, 0x1, -R5 ;  /* 0x0000000146469824 */ /* 0x000fe200078e0a05 */
[----:B------:R-:W-:Y:S01]  /*16670*/  ISETP.GT.U32.AND P1, PT, R5, R67, PT ;  /* 0x000000430500720c */ /* 0x000fe20003f24070 */
[----:B------:R3:W-:Y:S01]  /*16680*/  STL [R1+0x348], R21 ;  /* 0x0003481501007387 */ /* 0x0007e20000100800 */
[----:B-1----:R-:W-:Y:S01]  /*16690*/  IMAD.MOV.U32 R12, RZ, RZ, R64 ;  /* 0x000000ffff0c7224 */ /* 0x002fe200078e0040 */
[----:B------:R-:W-:Y:S01]  /*166a0*/  IABS R64, R22 ;  /* 0x0000001600407213 */ /* 0x000fe20000000000 */
[C---:B------:R-:W-:Y:S01]  /*166b0*/  IMAD.HI.U32 R23, R9.reuse, R65, RZ ;  /* 0x0000004109177227 */ /* 0x040fe200078e00ff */
[----:B------:R-:W-:Y:S03]  /*166c0*/  STL [R1+0x1db4], R71 ;  /* 0x001db44701007387 */ /* 0x000fe60000100800 */
[C---:B--2---:R-:W-:Y:S01]  /*166d0*/  IMAD.HI.U32 R22, R9.reuse, R64, RZ ;  /* 0x0000004009167227 */ /* 0x044fe200078e00ff */
[----:B------:R-:W-:Y:S03]  /*166e0*/  STL [R1+0x1db8], R70 ;  /* 0x001db84601007387 */ /* 0x000fe60000100800 */
[----:B---3--:R-:W-:Y:S01]  /*166f0*/  IMAD.HI.U32 R21, R9, R66, RZ ;  /* 0x0000004209157227 */ /* 0x008fe200078e00ff */
[----:B------:R-:W-:Y:S03]  /*16700*/  STL [R1+0x1dbc], R69 ;  /* 0x001dbc4501007387 */ /* 0x000fe60000100800 */
[----:B------:R-:W-:-:S02]  /*16710*/  IMAD.MOV R21, RZ, RZ, -R21 ;  /* 0x000000ffff157224 */ /* 0x000fc400078e0a15 */
[--C-:B------:R-:W-:Y:S02]  /*16720*/  @!P5 IMAD.IADD R68, R68, 0x1, -R5.reuse ;  /* 0x000000014444d824 */ /* 0x100fe400078e0a05 */
[----:B------:R-:W-:Y:S02]  /*16730*/  IMAD R66, R5, R21, R66 ;  /* 0x0000001505427224 */ /* 0x000fe400078e0242 */
[----:B------:R-:W-:Y:S01]  /*16740*/  IMAD.HI.U32 R21, R9, R63, RZ ;  /* 0x0000003f09157227 */ /* 0x000fe200078e00ff */
[C---:B------:R-:W-:Y:S02]  /*16750*/  ISETP.GT.U32.AND P5, PT, R5.reuse, R68, PT ;  /* 0x000000440500720c */ /* 0x040fe40003fa4070 */
[----:B------:R-:W-:Y:S01]  /*16760*/  ISETP.GT.U32.AND P2, PT, R5, R66, PT ;  /* 0x000000420500720c */ /* 0x000fe20003f44070 */
[----:B------:R-:W-:Y:S02]  /*16770*/  @!P1 IMAD.IADD R67, R67, 0x1, -R5 ;  /* 0x0000000143439824 */ /* 0x000fe400078e0a05 */
[----:B------:R-:W-:-:S02]  /*16780*/  IMAD.MOV R21, RZ, RZ, -R21 ;  /* 0x000000ffff157224 */ /* 0x000fc400078e0a15 */
[----:B------:R-:W-:Y:S01]  /*16790*/  IMAD.MOV R23, RZ, RZ, -R23 ;  /* 0x000000ffff177224 */ /* 0x000fe200078e0a17 */
[C---:B------:R-:W-:Y:S01]  /*167a0*/  ISETP.GT.U32.AND P1, PT, R5.reuse, R67, PT ;  /* 0x000000430500720c */ /* 0x040fe20003f24070 */
[C---:B------:R-:W-:Y:S02]  /*167b0*/  IMAD R63, R5.reuse, R21, R63 ;  /* 0x00000015053f7224 */ /* 0x040fe400078e023f */
[----:B------:R-:W-:Y:S02]  /*167c0*/  IMAD.MOV R22, RZ, RZ, -R22 ;  /* 0x000000ffff167224 */ /* 0x000fe400078e0a16 */
[C---:B------:R-:W-:Y:S02]  /*167d0*/  IMAD R65, R5.reuse, R23, R65 ;  /* 0x0000001705417224 */ /* 0x040fe400078e0241 */
[----:B------:R-:W-:Y:S02]  /*167e0*/  @!P2 IMAD.IADD R66, R66, 0x1, -R5 ;  /* 0x000000014242a824 */ /* 0x000fe400078e0a05 */
[----:B------:R-:W-:-:S02]  /*167f0*/  IMAD R64, R5, R22, R64 ;  /* 0x0000001605407224 */ /* 0x000fc400078e0240 */
[--C-:B------:R-:W-:Y:S01]  /*16800*/  @!P5 IMAD.IADD R68, R68, 0x1, -R5.reuse ;  /* 0x000000014444d824 */ /* 0x100fe200078e0a05 */
[----:B------:R-:W-:Y:S01]  /*16810*/  ISETP.GT.U32.AND P2, PT, R5, R66, PT ;  /* 0x000000420500720c */ /* 0x000fe20003f44070 */
[----:B------:R-:W-:Y:S01]  /*16820*/  @!P1 IMAD.IADD R67, R67, 0x1, -R5 ;  /* 0x0000000143439824 */ /* 0x000fe200078e0a05 */
[C---:B------:R-:W-:Y:S01]  /*16830*/  ISETP.GT.U32.AND P5, PT, R5.reuse, R65, PT ;  /* 0x000000410500720c */ /* 0x040fe20003fa4070 */
[C---:B------:R-:W-:Y:S01]  /*16840*/  VIADD R27, R0.reuse, 0x1cf ;  /* 0x000001cf001b7836 */ /* 0x040fe20000000000 */
[----:B------:R-:W-:Y:S01]  /*16850*/  ISETP.GT.U32.AND P1, PT, R5, R64, PT ;  /* 0x000000400500720c */ /* 0x000fe20003f24070 */
[----:B------:R-:W-:Y:S02]  /*16860*/  IMAD.MOV.U32 R104, RZ, RZ, R44 ;  /* 0x000000ffff687224 */ /* 0x000fe400078e002c */
[----:B------:R-:W-:Y:S01]  /*16870*/  IMAD.MOV.U32 R44, RZ, RZ, R60 ;  /* 0x000000ffff2c7224 */ /* 0x000fe200078e003c */
[----:B------:R-:W-:Y:S01]  /*16880*/  IABS R60, R27 ;  /* 0x0000001b003c7213 */ /* 0x000fe20000000000 */
[----:B------:R-:W-:-:S02]  /*16890*/  VIADD R29, R0, 0x1cd ;  /* 0x000001cd001d7836 */ /* 0x000fc40000000000 */
[----:B------:R-:W-:Y:S02]  /*168a0*/  IMAD.MOV.U32 R105, RZ, RZ, R45 ;  /* 0x000000ffff697224 */ /* 0x000fe400078e002d */
[--C-:B------:R-:W-:Y:S01]  /*168b0*/  @!P2 IMAD.IADD R66, R66, 0x1, -R5.reuse ;  /* 0x000000014242a824 */ /* 0x100fe200078e0a05 */
[----:B------:R-:W-:Y:S01]  /*168c0*/  ISETP.GT.U32.AND P2, PT, R5, R63, PT ;  /* 0x0000003f0500720c */ /* 0x000fe20003f44070 */
[----:B------:R-:W-:Y:S01]  /*168d0*/  VIADD R28, R0, 0x1ce ;  /* 0x000001ce001c7836 */ /* 0x000fe20000000000 */
[----:B------:R-:W-:Y:S01]  /*168e0*/  STL [R1+0x24c], R29 ;  /* 0x00024c1d01007387 */ /* 0x000fe20000100800 */
[----:B------:R-:W-:Y:S02]  /*168f0*/  IMAD.MOV.U32 R45, RZ, RZ, R50 ;  /* 0x000000ffff2d7224 */ /* 0x000fe400078e0032 */
[----:B------:R-:W-:Y:S01]  /*16900*/  IMAD.MOV.U32 R50, RZ, RZ, R62 ;  /* 0x000000ffff327224 */ /* 0x000fe200078e003e */
[----:B------:R-:W-:Y:S01]  /*16910*/  IABS R62, R29 ;  /* 0x0000001d003e7213 */ /* 0x000fe20000000000 */
[----:B------:R-:W-:Y:S01]  /*16920*/  @!P5 IMAD.IADD R65, R65, 0x1, -R5 ;  /* 0x000000014141d824 */ /* 0x000fe200078e0a05 */
[----:B------:R1:W-:Y:S01]  /*16930*/  STL [R1+0x248], R28 ;  /* 0x0002481c01007387 */ /* 0x0003e20000100800 */
[----:B------:R-:W-:-:S03]  /*16940*/  IMAD.HI.U32 R23, R9, R60, RZ ;  /* 0x0000003c09177227 */ /* 0x000fc600078e00ff */
[----:B------:R-:W-:Y:S01]  /*16950*/  ISETP.GT.U32.AND P5, PT, R5, R65, PT ;  /* 0x000000410500720c */ /* 0x000fe20003fa4070 */
[----:B------:R-:W-:Y:S01]  /*16960*/  @!P2 IMAD.IADD R63, R63, 0x1, -R5 ;  /* 0x000000013f3fa824 */ /* 0x000fe200078e0a05 */
[----:B------:R-:W-:Y:S01]  /*16970*/  STL [R1+0x244], R27 ;  /* 0x0002441b01007387 */ /* 0x000fe20000100800 */
[----:B------:R-:W-:Y:S01]  /*16980*/  IMAD.MOV.U32 R47, RZ, RZ, R61 ;  /* 0x000000ffff2f7224 */ /* 0x000fe200078e003d */
[----:B------:R-:W-:Y:S01]  /*16990*/  IABS R61, R28 ;  /* 0x0000001c003d7213 */ /* 0x000fe20000000000 */
[----:B------:R-:W-:Y:S01]  /*169a0*/  @!P1 IMAD.IADD R64, R64, 0x1, -R5 ;  /* 0x0000000140409824 */ /* 0x000fe200078e0a05 */
[----:B------:R-:W-:Y:S01]  /*169b0*/  ISETP.GT.U32.AND P2, PT, R5, R63, PT ;  /* 0x0000003f0500720c */ /* 0x000fe20003f44070 */
[----:B------:R-:W-:Y:S02]  /*169c0*/  IMAD.MOV R23, RZ, RZ, -R23 ;  /* 0x000000ffff177224 */ /* 0x000fe400078e0a17 */
[----:B------:R-:W-:Y:S01]  /*169d0*/  IMAD.HI.U32 R21, R9, R62, RZ ;  /* 0x0000003e09157227 */ /* 0x000fe200078e00ff */
[----:B------:R-:W-:-:S03]  /*169e0*/  ISETP.GT.U32.AND P1, PT, R5, R64, PT ;  /* 0x000000400500720c */ /* 0x000fc60003f24070 */
[----:B------:R-:W-:-:S04]  /*169f0*/  IMAD.HI.U32 R22, R9, R61, RZ ;  /* 0x0000003d09167227 */ /* 0x000fc800078e00ff */
[----:B------:R-:W-:Y:S02]  /*16a00*/  IMAD R60, R5, R23, R60 ;  /* 0x00000017053c7224 */ /* 0x000fe400078e023c */
[----:B------:R-:W-:Y:S02]  /*16a10*/  IMAD.MOV R21, RZ, RZ, -R21 ;  /* 0x000000ffff157224 */ /* 0x000fe400078e0a15 */
[----:B------:R-:W-:Y:S02]  /*16a20*/  IMAD.MOV R22, RZ, RZ, -R22 ;  /* 0x000000ffff167224 */ /* 0x000fe400078e0a16 */
[----:B------:R-:W-:Y:S01]  /*16a30*/  @!P2 IMAD.IADD R63, R63, 0x1, -R5 ;  /* 0x000000013f3fa824 */ /* 0x000fe200078e0a05 */
[C---:B------:R-:W-:Y:S01]  /*16a40*/  ISETP.GT.U32.AND P2, PT, R5.reuse, R60, PT ;  /* 0x0000003c0500720c */ /* 0x040fe20003f44070 */
[C---:B------:R-:W-:Y:S02]  /*16a50*/  IMAD R62, R5.reuse, R21, R62 ;  /* 0x00000015053e7224 */ /* 0x040fe400078e023e */
[----:B------:R-:W-:-:S02]  /*16a60*/  IMAD R61, R5, R22, R61 ;  /* 0x00000016053d7224 */ /* 0x000fc400078e023d */
[--C-:B------:R-:W-:Y:S01]  /*16a70*/  @!P5 IMAD.IADD R65, R65, 0x1, -R5.reuse ;  /* 0x000000014141d824 */ /* 0x100fe200078e0a05 */
[C---:B------:R-:W-:Y:S01]  /*16a80*/  ISETP.GT.U32.AND P5, PT, R5.reuse, R62, PT ;  /* 0x0000003e0500720c */ /* 0x040fe20003fa4070 */
[----:B------:R-:W-:Y:S01]  /*16a90*/  @!P1 IMAD.IADD R64, R64, 0x1, -R5 ;  /* 0x0000000140409824 */ /* 0x000fe200078e0a05 */
[----:B------:R-:W-:Y:S01]  /*16aa0*/  ISETP.GT.U32.AND P1, PT, R5, R61, PT ;  /* 0x0000003d0500720c */ /* 0x000fe20003f24070 */
[----:B-1----:R-:W-:Y:S02]  /*16ab0*/  VIADD R28, R0, 0x1d2 ;  /* 0x000001d2001c7836 */ /* 0x002fe40000000000 */
[----:B------:R-:W-:Y:S02]  /*16ac0*/  IMAD.MOV.U32 R41, RZ, RZ, R104 ;  /* 0x000000ffff297224 */ /* 0x000fe400078e0068 */
[----:B------:R-:W-:Y:S02]  /*16ad0*/  IMAD.MOV.U32 R104, RZ, RZ, R12 ;  /* 0x000000ffff687224 */ /* 0x000fe400078e000c */
[----:B------:R-:W-:Y:S01]  /*16ae0*/  IMAD.MOV.U32 R12, RZ, RZ, R57 ;  /* 0x000000ffff0c7224 */ /* 0x000fe200078e0039 */
[----:B------:R-:W-:Y:S01]  /*16af0*/  IABS R57, R28 ;  /* 0x0000001c00397213 */ /* 0x000fe20000000000 */
[----:B------:R-:W-:-:S02]  /*16b00*/  @!P2 IMAD.IADD R60, R60, 0x1, -R5 ;  /* 0x000000013c3ca824 */ /* 0x000fc400078e0a05 */
[----:B------:R-:W-:Y:S02]  /*16b10*/  IMAD.MOV.U32 R48, RZ, RZ, R43 ;  /* 0x000000ffff307224 */ /* 0x000fe400078e002b */
[C---:B------:R-:W-:Y:S01]  /*16b20*/  VIADD R24, R0.reuse, 0x1d0 ;  /* 0x000001d000187836 */ /* 0x040fe20000000000 */
[----:B------:R-:W-:Y:S01]  /*16b30*/  ISETP.GT.U32.AND P2, PT, R5, R60, PT ;  /* 0x0000003c0500720c */ /* 0x000fe20003f44070 */
[----:B------:R-:W-:Y:S02]  /*16b40*/  IMAD.MOV.U32 R43, RZ, RZ, R108 ;  /* 0x000000ffff2b7224 */ /* 0x000fe400078e006c */
[----:B------:R-:W-:Y:S01]  /*16b50*/  IMAD.MOV.U32 R108, RZ, RZ, R51 ;  /* 0x000000ffff6c7224 */ /* 0x000fe200078e0033 */
[----:B------:R1:W-:Y:S01]  /*16b60*/  STL [R1+0x240], R24 ;  /* 0x0002401801007387 */ /* 0x0003e20000100800 */
[----:B------:R-:W-:Y:S02]  /*16b70*/  VIADD R29, R0, 0x1d1 ;  /* 0x000001d1001d7836 */ /* 0x000fe40000000000 */
[----:B------:R-:W-:Y:S01]  /*16b80*/  IMAD.MOV.U32 R51, RZ, RZ, R109 ;  /* 0x000000ffff337224 */ /* 0x000fe200078e006d */
[----:B------:R-:W-:Y:S01]  /*16b90*/  STL [R1+0x1dc0], R68 ;  /* 0x001dc04401007387 */ /* 0x000fe20000100800 */
[----:B------:R-:W-:Y:S01]  /*16ba0*/  IMAD.MOV.U32 R109, RZ, RZ, R59 ;  /* 0x000000ffff6d7224 */ /* 0x000fe200078e003b */
[----:B------:R-:W-:Y:S01]  /*16bb0*/  IABS R59, R24 ;  /* 0x00000018003b7213 */ /* 0x000fe20000000000 */
[----:B------:R-:W-:Y:S01]  /*16bc0*/  @!P5 IMAD.IADD R62, R62, 0x1, -R5 ;  /* 0x000000013e3ed824 */ /* 0x000fe200078e0a05 */
[----:B------:R-:W-:Y:S01]  /*16bd0*/  STL [R1+0x1dc4], R67 ;  /* 0x001dc44301007387 */ /* 0x000fe20000100800 */
[----:B------:R-:W-:-:S02]  /*16be0*/  IMAD.MOV.U32 R103, RZ, RZ, R46 ;  /* 0x000000ffff677224 */ /* 0x000fc400078e002e */
[----:B------:R-:W-:Y:S01]  /*16bf0*/  IMAD.HI.U32 R22, R9, R57, RZ ;  /* 0x0000003909167227 */ /* 0x000fe200078e00ff */
[----:B------:R-:W-:Y:S01]  /*16c00*/  ISETP.GT.U32.AND P5, PT, R5, R62, PT ;  /* 0x0000003e0500720c */ /* 0x000fe20003fa4070 */
[----:B------:R-:W-:Y:S02]  /*16c10*/  STL [R1+0x1dc8], R66 ;  /* 0x001dc84201007387 */ /* 0x000fe40000100800 */
[----:B------:R-:W-:Y:S01]  /*16c20*/  IMAD.MOV.U32 R46, RZ, RZ, R58 ;  /* 0x000000ffff2e7224 */ /* 0x000fe200078e003a */
[----:B------:R-:W-:Y:S01]  /*16c30*/  IABS R58, R29 ;  /* 0x0000001d003a7213 */ /* 0x000fe20000000000 */
[----:B------:R-:W-:Y:S01]  /*16c40*/  @!P1 IMAD.IADD R61, R61, 0x1, -R5 ;  /* 0x000000013d3d9824 */ /* 0x000fe200078e0a05 */
[----:B------:R-:W-:Y:S01]  /*16c50*/  STL [R1+0x21c], R29 ;  /* 0x00021c1d01007387 */ /* 0x000fe20000100800 */
[----:B------:R-:W-:Y:S02]  /*16c60*/  IMAD.MOV R22, RZ, RZ, -R22 ;  /* 0x000000ffff167224 */ /* 0x000fe400078e0a16 */
[----:B-1----:R-:W-:Y:S01]  /*16c70*/  IMAD.HI.U32 R24, R9, R59, RZ ;  /* 0x0000003b09187227 */ /* 0x002fe200078e00ff */
[----:B------:R-:W-:Y:S01]  /*16c80*/  ISETP.GT.U32.AND P1, PT, R5, R61, PT ;  /* 0x0000003d0500720c */ /* 0x000fe20003f24070 */
[----:B------:R-:W-:Y:S02]  /*16c90*/  STL [R1+0x218], R28 ;  /* 0x0002181c01007387 */ /* 0x000fe40000100800 */
[----:B------:R-:W-:-:S04]  /*16ca0*/  IMAD.HI.U32 R21, R9, R58, RZ ;  /* 0x0000003a09157227 */ /* 0x000fc800078e00ff */
[C---:B------:R-:W-:Y:S02]  /*16cb0*/  IMAD R57, R5.reuse, R22, R57 ;  /* 0x0000001605397224 */ /* 0x040fe400078e0239 */
[----:B------:R-:W-:Y:S02]  /*16cc0*/  IMAD.MOV R24, RZ, RZ, -R24 ;  /* 0x000000ffff187224 */ /* 0x000fe400078e0a18 */
[----:B------:R-:W-:Y:S02]  /*16cd0*/  IMAD.MOV R21, RZ, RZ, -R21 ;  /* 0x000000ffff157224 */ /* 0x000fe400078e0a15 */
[----:B------:R-:W-:Y:S01]  /*16ce0*/  @!P2 IMAD.IADD R60, R60, 0x1, -R5 ;  /* 0x000000013c3ca824 */ /* 0x000fe200078e0a05 */
[C---:B------:R-:W-:Y:S01]  /*16cf0*/  ISETP.GT.U32.AND P2, PT, R5.reuse, R57, PT ;  /* 0x000000390500720c */ /* 0x040fe20003f44070 */
[----:B------:R-:W-:Y:S02]  /*16d00*/  IMAD.MOV.U32 R42, RZ, RZ, R48 ;  /* 0x000000ffff2a7224 */ /* 0x000fe400078e0030 */
[----:B------:R-:W-:-:S02]  /*16d10*/  IMAD R59, R5, R24, R59 ;  /* 0x00000018053b7224 */ /* 0x000fc400078e023b */
[C---:B------:R-:W-:Y:S02]  /*16d20*/  VIADD R27, R0.reuse, 0x1d3 ;  /* 0x000001d3001b7836 */ /* 0x040fe40000000000 */
[C---:B------:R-:W-:Y:S02]  /*16d30*/  IMAD R58, R5.reuse, R21, R58 ;  /* 0x00000015053a7224 */ /* 0x040fe400078e023a */
[----:B------:R-:W-:Y:S01]  /*16d40*/  IMAD.MOV.U32 R102, RZ, RZ, R42 ;  /* 0x000000ffff667224 */ /* 0x000fe200078e002a */
[----:B------:R-:W-:Y:S01]  /*16d50*/  STL [R1+0x214], R27 ;  /* 0x0002141b01007387 */ /* 0x000fe20000100800 */
[----:B------:R-:W-:Y:S02]  /*16d60*/  VIADD R24, R0, 0x1d4 ;  /* 0x000001d400187836 */ /* 0x000fe40000000000 */
[----:B------:R-:W-:Y:S01]  /*16d70*/  @!P5 IMAD.IADD R62, R62, 0x1, -R5 ;  /* 0x000000013e3ed824 */ /* 0x000fe200078e0a05 */
[----:B------:R-:W-:Y:S01]  /*16d80*/  ISETP.GT.U32.AND P5, PT, R5, R59, PT ;  /* 0x0000003b0500720c */ /* 0x000fe20003fa4070 */
[----:B------:R-:W-:Y:S01]  /*16d90*/  IMAD.MOV.U32 R42, RZ, RZ, R47 ;  /* 0x000000ffff2a7224 */ /* 0x000fe200078e002f */
[----:B------:R-:W-:Y:S01]  /*16da0*/  MOV R47, R44 ;  /* 0x0000002c002f7202 */ /* 0x000fe20000000f00 */
[----:B------:R-:W-:Y:S01]  /*16db0*/  IMAD.MOV.U32 R48, RZ, RZ, R49 ;  /* 0x000000ffff307224 */ /* 0x000fe200078e0031 */
[----:B------:R-:W-:Y:S01]  /*16dc0*/  STL [R1+0x1dcc], R65 ;  /* 0x001dcc4101007387 */ /* 0x000fe20000100800 */
[----:B------:R-:W-:Y:S01]  /*16dd0*/  @!P1 IMAD.IADD R61, R61, 0x1, -R5 ;  /* 0x000000013d3d9824 */ /* 0x000fe200078e0a05 */
[----:B------:R-:W-:Y:S01]  /*16de0*/  ISETP.GT.U32.AND P1, PT, R5, R58, PT ;  /* 0x0000003a0500720c */ /* 0x000fe20003f24070 */
[----:B------:R-:W-:Y:S01]  /*16df0*/  IMAD.MOV.U32 R49, RZ, RZ, R56 ;  /* 0x000000ffff317224 */ /* 0x000fe200078e0038 */
[----:B------:R-:W-:Y:S01]  /*16e00*/  STL [R1+0x1dd0], R64 ;  /* 0x001dd04001007387 */ /* 0x000fe20000100800 */
[----:B------:R-:W-:Y:S01]  /*16e10*/  IMAD.MOV.U32 R44, RZ, RZ, R109 ;  /* 0x000000ffff2c7224 */ /* 0x000fe200078e006d */
[----:B------:R-:W-:Y:S01]  /*16e20*/  IABS R56, R27 ;  /* 0x0000001b00387213 */ /* 0x000fe20000000000 */
[C---:B------:R-:W-:Y:S01]  /*16e30*/  VIADD R22, R0.reuse, 0x1d5 ;  /* 0x000001d500167836 */ /* 0x040fe20000000000 */
[----:B------:R-:W-:Y:S01]  /*16e40*/  STL [R1+0x1dd4], R63 ;  /* 0x001dd43f01007387 */ /* 0x000fe20000100800 */
[----:B------:R-:W-:Y:S01]  /*16e50*/  IMAD.MOV.U32 R109, RZ, RZ, R55 ;  /* 0x000000ffff6d7224 */ /* 0x000fe200078e0037 */
[----:B------:R-:W-:Y:S01]  /*16e60*/  IABS R55, R24 ;  /* 0x0000001800377213 */ /* 0x000fe20000000000 */
[----:B------:R-:W-:Y:S01]  /*16e70*/  IMAD.MOV.U32 R38, RZ, RZ, R102 ;  /* 0x000000ffff267224 */ /* 0x000fe200078e0066 */
[----:B------:R-:W-:Y:S01]  /*16e80*/  STL [R1+0x208], R24 ;  /* 0x0002081801007387 */ /* 0x000fe20000100800 */
[----:B------:R-:W-:-:S02]  /*16e90*/  VIADD R21, R0, 0x1d6 ;  /* 0x000001d600157836 */ /* 0x000fc40000000000 */
[----:B------:R-:W-:Y:S01]  /*16ea0*/  IMAD.MOV.U32 R102, RZ, RZ, R104 ;  /* 0x000000ffff667224 */ /* 0x000fe200078e0068 */
[----:B------:R-:W-:Y:S01]  /*16eb0*/  STL [R1+0x1fc], R22 ;  /* 0x0001fc1601007387 */ /* 0x000fe20000100800 */
[----:B------:R-:W-:Y:S02]  /*16ec0*/  IMAD.MOV.U32 R39, RZ, RZ, R103 ;  /* 0x000000ffff277224 */ /* 0x000fe400078e0067 */
[----:B------:R-:W-:Y:S01]  /*16ed0*/  IMAD.MOV.U32 R104, RZ, RZ, R46 ;  /* 0x000000ffff687224 */ /* 0x000fe200078e002e */
[----:B------:R1:W-:Y:S01]  /*16ee0*/  STL [R1+0x1f8], R21 ;  /* 0x0001f81501007387 */ /* 0x0003e20000100800 */
[----:B------:R-:W-:Y:S02]  /*16ef0*/  IMAD.MOV.U32 R103, RZ, RZ, R48 ;  /* 0x000000ffff677224 */ /* 0x000fe400078e0030 */
[----:B------:R-:W-:Y:S01]  /*16f00*/  IMAD.MOV.U32 R46, RZ, RZ, R49 ;  /* 0x000000ffff2e7224 */ /* 0x000fe200078e0031 */
[----:B------:R-:W-:Y:S01]  /*16f10*/  STL [R1+0x1dd8], R62 ;  /* 0x001dd83e01007387 */ /* 0x000fe20000100800 */
[----:B------:R-:W-:-:S02]  /*16f20*/  IMAD.MOV.U32 R48, RZ, RZ, R12 ;  /* 0x000000ffff307224 */ /* 0x000fc400078e000c */
[----:B------:R-:W-:Y:S01]  /*16f30*/  IMAD.MOV.U32 R49, RZ, RZ, R53 ;  /* 0x000000ffff317224 */ /* 0x000fe200078e0035 */
[----:B------:R-:W-:Y:S01]  /*16f40*/  IABS R53, R21 ;  /* 0x0000001500357213 */ /* 0x000fe20000000000 */
[----:B------:R-:W-:Y:S01]  /*16f50*/  IMAD.MOV.U32 R12, RZ, RZ, R54 ;  /* 0x000000ffff0c7224 */ /* 0x000fe200078e0036 */
[----:B------:R-:W-:Y:S01]  /*16f60*/  IABS R54, R22 ;  /* 0x0000001600367213 */ /* 0x000fe20000000000 */
[----:B------:R-:W-:Y:S01]  /*16f70*/  @!P2 IMAD.IADD R57, R57, 0x1, -R5 ;  /* 0x000000013939a824 */ /* 0x000fe200078e0a05 */
[----:B------:R-:W-:Y:S01]  /*16f80*/  STL [R1+0x1ddc], R61 ;  /* 0x001ddc3d01007387 */ /* 0x000fe20000100800 */
[----:B-1----:R-:W-:-:S03]  /*16f90*/  IMAD.HI.U32 R21, R9, R55, RZ ;  /* 0x0000003709157227 */ /* 0x002fc600078e00ff */
[----:B------:R-:W-:Y:S01]  /*16fa0*/  ISETP.GT.U32.AND P2, PT, R5, R57, PT ;  /* 0x000000390500720c */ /* 0x000fe20003f44070 */
[----:B------:R-:W-:Y:S01]  /*16fb0*/  IMAD.MOV R21, RZ, RZ, -R21 ;  /* 0x000000ffff157224 */ /* 0x000fe200078e0a15 */
[----:B------:R-:W-:Y:S01]  /*16fc0*/  STL [R1+0x1de0], R60 ;  /* 0x001de03c01007387 */ /* 0x000fe20000100800 */
[----:B------:R-:W-:Y:S02]  /*16fd0*/  @!P5 IMAD.IADD R59, R59, 0x1, -R5 ;  /* 0x000000013b3bd824 */ /* 0x000fe400078e0a05 */
[----:B------:R-:W-:-:S03]  /*16fe0*/  IMAD.HI.U32 R22, R9, R54, RZ ;  /* 0x0000003609167227 */ /* 0x000fc600078e00ff */
[C---:B------:R-:W-:Y:S01]  /*16ff0*/  ISETP.GT.U32.AND P5, PT, R5.reuse, R59, PT ;  /* 0x0000003b0500720c */ /* 0x040fe20003fa4070 */
[----:B------:R-:W-:Y:S02]  /*17000*/  @!P1 IMAD.IADD R58, R58, 0x1, -R5 ;  /* 0x000000013a3a9824 */ /* 0x000fe400078e0a05 */
[C---:B------:R-:W-:Y:S02]  /*17010*/  IMAD R55, R5.reuse, R21, R55 ;  /* 0x0000001505377224 */ /* 0x040fe400078e0237 */
        /* <DEDUP_REMOVED lines=8> */
[--C-:B------:R-:W-:Y:S02]  /*170a0*/  @!P5 IMAD.IADD R59, R59, 0x1, -R5.reuse ;  /* 0x000000013b3bd824 */ /* 0x100fe400078e0a05 */
[----:B------:R-:W-:Y:S01]  /*170b0*/  @!P1 IMAD.IADD R58, R58, 0x1, -R5 ;  /* 0x000000013a3a9824 */ /* 0x000fe200078e0a05 */
[C---:B------:R-:W-:Y:S01]  /*170c0*/  ISETP.GT.U32.AND P5, PT, R5.reuse, R56, PT ;  /* 0x000000380500720c */ /* 0x040fe20003fa4070 */
[----:B------:R-:W-:Y:S01]  /*170d0*/  IMAD.MOV.U32 R35, RZ, RZ, R103 ;  /* 0x000000ffff237224 */ /* 0x000fe200078e0067 */
[----:B------:R-:W-:Y:S01]  /*170e0*/  ISETP.GT.U32.AND P1, PT, R5, R55, PT ;  /* 0x000000370500720c */ /* 0x000fe20003f24070 */
[----:B------:R-:W-:-:S02]  /*170f0*/  VIADD R24, R0, 0x1d8 ;  /* 0x000001d800187836 */ /* 0x000fc40000000000 */
[----:B------:R-:W-:Y:S02]  /*17100*/  IMAD.MOV.U32 R103, RZ, RZ, R48 ;  /* 0x000000ffff677224 */ /* 0x000fe400078e0030 */
[----:B------:R-:W-:Y:S02]  /*17110*/  IMAD.MOV.U32 R48, RZ, RZ, R46 ;  /* 0x000000ffff307224 */ /* 0x000fe400078e002e */
[----:B------:R-:W-:Y:S02]  /*17120*/  IMAD.MOV.U32 R46, RZ, RZ, R12 ;  /* 0x000000ffff2e7224 */ /* 0x000fe400078e000c */
[----:B------:R-:W-:Y:S01]  /*17130*/  IMAD.MOV.U32 R12, RZ, RZ, R51 ;  /* 0x000000ffff0c7224 */ /* 0x000fe200078e0033 */
[----:B------:R-:W-:Y:S01]  /*17140*/  IABS R51, R24 ;  /* 0x0000001800337213 */ /* 0x000fe20000000000 */
[----:B------:R-:W-:Y:S02]  /*17150*/  @!P2 IMAD.IADD R54, R54, 0x1, -R5 ;  /* 0x000000013636a824 */ /* 0x000fe400078e0a05 */
[----:B------:R-:W-:-:S02]  /*17160*/  VIADD R27, R0, 0x1d7 ;  /* 0x000001d7001b7836 */ /* 0x000fc40000000000 */
[----:B------:R-:W-:Y:S01]  /*17170*/  IMAD.MOV.U32 R40, RZ, RZ, R102 ;  /* 0x000000ffff287224 */ /* 0x000fe200078e0066 */
[----:B------:R-:W-:Y:S01]  /*17180*/  ISETP.GT.U32.AND P2, PT, R5, R54, PT ;  /* 0x000000360500720c */ /* 0x000fe20003f44070 */
[C---:B------:R-:W-:Y:S01]  /*17190*/  IMAD.HI.U32 R23, R9.reuse, R53, RZ ;  /* 0x0000003509177227 */ /* 0x040fe200078e00ff */
[----:B------:R-:W-:Y:S03]  /*171a0*/  STL [R1+0x1ec], R27 ;  /* 0x0001ec1b01007387 */ /* 0x000fe60000100800 */
[----:B------:R-:W-:Y:S01]  /*171b0*/  IMAD.HI.U32 R21, R9, R51, RZ ;  /* 0x0000003309157227 */ /* 0x000fe200078e00ff */
[----:B------:R-:W-:Y:S03]  /*171c0*/  STL [R1+0x1e8], R24 ;  /* 0x0001e81801007387 */ /* 0x000fe60000100800 */
[----:B------:R-:W-:Y:S01]  /*171d0*/  IMAD.MOV.U32 R102, RZ, RZ, R104 ;  /* 0x000000ffff667224 */ /* 0x000fe200078e0068 */
[----:B------:R-:W-:Y:S01]  /*171e0*/  IADD3 R21, PT, PT, -R21, RZ, RZ ;  /* 0x000000ff15157210 */ /* 0x000fe20007ffe1ff */
[----:B------:R-:W-:Y:S01]  /*171f0*/  @!P5 IMAD.IADD R56, R56, 0x1, -R5 ;  /* 0x000000013838d824 */ /* 0x000fe200078e0a05 */
[----:B------:R-:W-:Y:S01]  /*17200*/  STL [R1+0x1de4], R59 ;  /* 0x001de43b01007387 */ /* 0x000fe20000100800 */
[----:B------:R-:W-:-:S02]  /*17210*/  IMAD.MOV.U32 R104, RZ, RZ, R49 ;  /* 0x000000ffff687224 */ /* 0x000fc400078e0031 */
[----:B------:R-:W-:Y:S01]  /*17220*/  IMAD.MOV.U32 R49, RZ, RZ, R52 ;  /* 0x000000ffff317224 */ /* 0x000fe200078e0034 */
[----:B------:R-:W-:Y:S01]  /*17230*/  IABS R52, R27 ;  /* 0x0000001b00347213 */ /* 0x000fe20000000000 */
[----:B------:R-:W-:Y:S01]  /*17240*/  @!P1 IMAD.IADD R55, R55, 0x1, -R5 ;  /* 0x0000000137379824 */ /* 0x000fe200078e0a05 */
[C---:B------:R-:W-:Y:S01]  /*17250*/  ISETP.GT.U32.AND P5, PT, R5.reuse, R56, PT ;  /* 0x000000380500720c */ /* 0x040fe20003fa4070 */
[----:B------:R-:W-:Y:S02]  /*17260*/  IMAD.MOV R22, RZ, RZ, -R23 ;  /* 0x000000ffff167224 */ /* 0x000fe400078e0a17 */
[----:B------:R-:W-:Y:S01]  /*17270*/  IMAD.MOV.U32 R101, RZ, RZ, R35 ;  /* 0x000000ffff657224 */ /* 0x000fe200078e0023 */
[----:B------:R-:W-:Y:S01]  /*17280*/  ISETP.GT.U32.AND P1, PT, R5, R55, PT ;  /* 0x000000370500720c */ /* 0x000fe20003f24070 */
[----:B------:R-:W-:Y:S02]  /*17290*/  IMAD.MOV.U32 R35, RZ, RZ, R40 ;  /* 0x000000ffff237224 */ /* 0x000fe400078e0028 */
[----:B------:R-:W-:-:S02]  /*172a0*/  VIADD R23, R0, 0x1d9 ;  /* 0x000001d900177836 */ /* 0x000fc40000000000 */
[----:B------:R-:W-:Y:S02]  /*172b0*/  IMAD.MOV.U32 R40, RZ, RZ, R39 ;  /* 0x000000ffff287224 */ /* 0x000fe400078e0027 */
[----:B------:R-:W-:Y:S01]  /*172c0*/  IMAD R53, R5, R22, R53 ;  /* 0x0000001605357224 */ /* 0x000fe200078e0235 */
[----:B------:R1:W-:Y:S01]  /*172d0*/  STL [R1+0x1e0], R23 ;  /* 0x0001e01701007387 */ /* 0x0003e20000100800 */
[----:B------:R-:W-:Y:S02]  /*172e0*/  IMAD.MOV.U32 R39, RZ, RZ, R38 ;  /* 0x000000ffff277224 */ /* 0x000fe400078e0026 */
[----:B------:R-:W-:Y:S01]  /*172f0*/  IMAD.MOV.U32 R38, RZ, RZ, R42 ;  /* 0x000000ffff267224 */ /* 0x000fe200078e002a */
[----:B------:R-:W-:Y:S01]  /*17300*/  STL [R1+0x1de8], R58 ;  /* 0x001de83a01007387 */ /* 0x000fe20000100800 */
[----:B------:R-:W-:-:S03]  /*17310*/  IMAD.HI.U32 R22, R9, R52, RZ ;  /* 0x0000003409167227 */ /* 0x000fc600078e00ff */
[----:B------:R-:W-:Y:S01]  /*17320*/  STL [R1+0x1dec], R57 ;  /* 0x001dec3901007387 */ /* 0x000fe20000100800 */
[----:B------:R-:W-:Y:S01]  /*17330*/  IMAD.MOV.U32 R42, RZ, RZ, R50 ;  /* 0x000000ffff2a7224 */ /* 0x000fe200078e0032 */
[----:B------:R-:W-:Y:S01]  /*17340*/  IABS R50, R23 ;  /* 0x0000001700327213 */ /* 0x000fe20000000000 */
[C---:B------:R-:W-:Y:S02]  /*17350*/  IMAD R51, R5.reuse, R21, R51 ;  /* 0x0000001505337224 */ /* 0x040fe400078e0233 */
[----:B------:R-:W-:Y:S02]  /*17360*/  IMAD.MOV R22, RZ, RZ, -R22 ;  /* 0x000000ffff167224 */ /* 0x000fe400078e0a16 */
[----:B------:R-:W-:Y:S01]  /*17370*/  @!P2 IMAD.IADD R54, R54, 0x1, -R5 ;  /* 0x000000013636a824 */ /* 0x000fe200078e0a05 */
[----:B------:R-:W-:Y:S01]  /*17380*/  ISETP.GT.U32.AND P2, PT, R5, R51, PT ;  /* 0x000000330500720c */ /* 0x000fe20003f44070 */
[----:B-1----:R-:W-:Y:S02]  /*17390*/  VIADD R23, R0, 0x1da ;  /* 0x000001da00177836 */ /* 0x002fe40000000000 */
[----:B------:R-:W-:-:S03]  /*173a0*/  IMAD.HI.U32 R21, R9, R50, RZ ;  /* 0x0000003209157227 */ /* 0x000fc600078e00ff */
[----:B------:R-:W-:Y:S01]  /*173b0*/  STL [R1+0x1d4], R23 ;  /* 0x0001d41701007387 */ /* 0x000fe20000100800 */
[----:B------:R-:W-:Y:S02]  /*173c0*/  IMAD.MOV.U32 R100, RZ, RZ, R42 ;  /* 0x000000ffff647224 */ /* 0x000fe400078e002a */
[C---:B------:R-:W-:Y:S02]  /*173d0*/  IMAD R52, R5.reuse, R22, R52 ;  /* 0x0000001605347224 */ /* 0x040fe400078e0234 */
[----:B------:R-:W-:Y:S02]  /*173e0*/  IMAD.MOV.U32 R42, RZ, RZ, R12 ;  /* 0x000000ffff2a7224 */ /* 0x000fe400078e000c */
[----:B------:R-:W-:Y:S01]  /*173f0*/  IMAD.MOV.U32 R12, RZ, RZ, R49 ;  /* 0x000000ffff0c7224 */ /* 0x000fe200078e0031 */
[----:B------:R-:W-:Y:S01]  /*17400*/  IABS R49, R23 ;  /* 0x0000001700317213 */ /* 0x000fe20000000000 */
[----:B------:R-:W-:Y:S01]  /*17410*/  @!P5 IMAD.IADD R56, R56, 0x1, -R5 ;  /* 0x000000013838d824 */ /* 0x000fe200078e0a05 */
[----:B------:R-:W-:Y:S01]  /*17420*/  ISETP.GT.U32.AND P5, PT, R5, R53, PT ;  /* 0x000000350500720c */ /* 0x000fe20003fa4070 */
[----:B------:R-:W-:-:S02]  /*17430*/  IMAD.MOV R21, RZ, RZ, -R21 ;  /* 0x000000ffff157224 */ /* 0x000fc400078e0a15 */
[----:B------:R-:W-:Y:S01]  /*17440*/  @!P1 IMAD.IADD R55, R55, 0x1, -R5 ;  /* 0x0000000137379824 */ /* 0x000fe200078e0a05 */
[C---:B------:R-:W-:Y:S01]  /*17450*/  ISETP.GT.U32.AND P1, PT, R5.reuse, R52, PT ;  /* 0x000000340500720c */ /* 0x040fe20003f24070 */
[----:B------:R-:W-:Y:S01]  /*17460*/  IMAD.MOV.U32 R36, RZ, RZ, R100 ;  /* 0x000000ffff247224 */ /* 0x000fe200078e0064 */
[----:B------:R-:W-:Y:S01]  /*17470*/  STL [R1+0x1df0], R56 ;  /* 0x001df03801007387 */ /* 0x000fe20000100800 */
[----:B------:R-:W-:Y:S02]  /*17480*/  IMAD R50, R5, R21, R50 ;  /* 0x0000001505327224 */ /* 0x000fe400078e0232 */
[----:B------:R-:W-:Y:S02]  /*17490*/  VIADD R22, R0, 0x1db ;  /* 0x000001db00167836 */ /* 0x000fe40000000000 */
[----:B------:R-:W-:Y:S02]  /*174a0*/  IMAD.MOV.U32 R100, RZ, RZ, R101 ;  /* 0x000000ffff647224 */ /* 0x000fe400078e0065 */
[----:B------:R-:W-:Y:S01]  /*174b0*/  IMAD.HI.U32 R21, R9, R49, RZ ;  /* 0x0000003109157227 */ /* 0x000fe200078e00ff */
[----:B------:R1:W-:Y:S03]  /*174c0*/  STL [R1+0x1c8], R22 ;  /* 0x0001c81601007387 */ /* 0x0003e60000100800 */
[----:B------:R-:W-:Y:S01]  /*174d0*/  IMAD.MOV.U32 R101, RZ, RZ, R102 ;  /* 0x000000ffff657224 */ /* 0x000fe200078e0066 */
[----:B------:R-:W-:Y:S01]  /*174e0*/  STL [R1+0x1df4], R55 ;  /* 0x001df43701007387 */ /* 0x000fe20000100800 */
[----:B------:R-:W-:-:S02]  /*174f0*/  IMAD.MOV.U32 R102, RZ, RZ, R103 ;  /* 0x000000ffff667224 */ /* 0x000fc400078e0067 */
[----:B------:R-:W-:Y:S01]  /*17500*/  IMAD.MOV.U32 R103, RZ, RZ, R48 ;  /* 0x000000ffff677224 */ /* 0x000fe200078e0030 */
[----:B------:R-:W-:Y:S01]  /*17510*/  IABS R48, R22 ;  /* 0x0000001600307213 */ /* 0x000fe20000000000 */
[----:B------:R-:W-:Y:S01]  /*17520*/  @!P2 IMAD.IADD R51, R51, 0x1, -R5 ;  /* 0x000000013333a824 */ /* 0x000fe200078e0a05 */
[----:B------:R-:W-:Y:S01]  /*17530*/  STL [R1+0x1df8], R54 ;  /* 0x001df83601007387 */ /* 0x000fe20000100800 */
[----:B------:R-:W-:Y:S02]  /*17540*/  IMAD.MOV R21, RZ, RZ, -R21 ;  /* 0x000000ffff157224 */ /* 0x000fe400078e0a15 */
[----:B------:R-:W-:Y:S01]  /*17550*/  @!P5 IMAD.IADD R53, R53, 0x1, -R5 ;  /* 0x000000013535d824 */ /* 0x000fe200078e0a05 */
[C---:B------:R-:W-:Y:S01]  /*17560*/  ISETP.GT.U32.AND P2, PT, R5.reuse, R51, PT ;  /* 0x000000330500720c */ /* 0x040fe20003f44070 */
[----:B------:R-:W-:Y:S02]  /*17570*/  IMAD R49, R5, R21, R49 ;  /* 0x0000001505317224 */ /* 0x000fe400078e0231 */
[----:B------:R-:W-:Y:S01]  /*17580*/  IMAD.HI.U32 R21, R9, R48, RZ ;  /* 0x0000003009157227 */ /* 0x000fe200078e00ff */
[----:B------:R-:W-:-:S03]  /*17590*/  ISETP.GT.U32.AND P5, PT, R5, R53, PT ;  /* 0x000000350500720c */ /* 0x000fc60003fa4070 */
[----:B------:R-:W-:Y:S02]  /*175a0*/  @!P1 IMAD.IADD R52, R52, 0x1, -R5 ;  /* 0x0000000134349824 */ /* 0x000fe400078e0a05 */
[----:B-1----:R-:W-:Y:S02]  /*175b0*/  VIADD R22, R0, 0x1dc ;  /* 0x000001dc00167836 */ /* 0x002fe40000000000 */
[----:B------:R-:W-:Y:S01]  /*175c0*/  IMAD.MOV.U32 R37, RZ, RZ, R36 ;  /* 0x000000ffff257224 */ /* 0x000fe200078e0024 */
[C---:B------:R-:W-:Y:S01]  /*175d0*/  ISETP.GT.U32.AND P1, PT, R5.reuse, R52, PT ;  /* 0x000000340500720c */ /* 0x040fe20003f24070 */
[----:B------:R-:W-:Y:S01]  /*175e0*/  IMAD.MOV R21, RZ, RZ, -R21 ;  /* 0x000000ffff157224 */ /* 0x000fe200078e0a15 */
[----:B------:R1:W-:Y:S01]  /*175f0*/  STL [R1+0x1c4], R22 ;  /* 0x0001c41601007387 */ /* 0x0003e20000100800 */
[----:B------:R-:W-:Y:S02]  /*17600*/  IMAD.MOV.U32 R36, RZ, RZ, R38 ;  /* 0x000000ffff247224 */ /* 0x000fe400078e0026 */
[----:B------:R-:W-:Y:S01]  /*17610*/  IMAD.MOV.U32 R38, RZ, RZ, R47 ;  /* 0x000000ffff267224 */ /* 0x000fe200078e002f */
[----:B------:R-:W-:Y:S01]  /*17620*/  IABS R47, R22 ;  /* 0x00000016002f7213 */ /* 0x000fe20000000000 */
[----:B------:R-:W-:-:S02]  /*17630*/  IMAD R48, R5, R21, R48 ;  /* 0x0000001505307224 */ /* 0x000fc400078e0230 */
[----:B------:R-:W-:Y:S02]  /*17640*/  @!P2 IMAD.IADD R51, R51, 0x1, -R5 ;  /* 0x000000013333a824 */ /* 0x000fe400078e0a05 */
[----:B------:R-:W-:Y:S01]  /*17650*/  IMAD.MOV.U32 R99, RZ, RZ, R36 ;  /* 0x000000ffff637224 */ /* 0x000fe200078e0024 */
[----:B------:R-:W-:Y:S01]  /*17660*/  ISETP.GT.U32.AND P2, PT, R5, R48, PT ;  /* 0x000000300500720c */ /* 0x000fe20003f44070 */
[----:B-1----:R-:W-:-:S04]  /*17670*/  IMAD.HI.U32 R22, R9, R47, RZ ;  /* 0x0000002f09167227 */ /* 0x002fc800078e00ff */
[----:B------:R-:W-:Y:S02]  /*17680*/  IMAD.MOV R21, RZ, RZ, -R22 ;  /* 0x000000ffff157224 */ /* 0x000fe400078e0a16 */
[----:B------:R-:W-:Y:S02]  /*17690*/  VIADD R23, R0, 0x1dd ;  /* 0x000001dd00177836 */ /* 0x000fe40000000000 */
[----:B------:R-:W-:Y:S01]  /*176a0*/  @!P5 IMAD.IADD R53, R53, 0x1, -R5 ;  /* 0x000000013535d824 */ /* 0x000fe200078e0a05 */
[----:B------:R-:W-:Y:S01]  /*176b0*/  ISETP.GT.U32.AND P5, PT, R5, R50, PT ;  /* 0x000000320500720c */ /* 0x000fe20003fa4070 */
[----:B------:R-:W-:Y:S02]  /*176c0*/  IMAD.MOV.U32 R34, RZ, RZ, R99 ;  /* 0x000000ffff227224 */ /* 0x000fe400078e0063 */
[----:B------:R-:W-:Y:S01]  /*176d0*/  IMAD.MOV.U32 R99, RZ, RZ, R37 ;  /* 0x000000ffff637224 */ /* 0x000fe200078e0025 */
[----:B------:R-:W-:Y:S01]  /*176e0*/  STL [R1+0x1dfc], R53 ;  /* 0x001dfc3501007387 */ /* 0x000fe20000100800 */
[----:B------:R-:W-:-:S02]  /*176f0*/  IMAD.MOV.U32 R37, RZ, RZ, R35 ;  /* 0x000000ffff257224 */ /* 0x000fc400078e0023 */
[----:B------:R-:W-:Y:S01]  /*17700*/  @!P1 IMAD.IADD R52, R52, 0x1, -R5 ;  /* 0x0000000134349824 */ /* 0x000fe200078e0a05 */
[----:B------:R-:W-:Y:S01]  /*17710*/  STL [R1+0x1b4], R23 ;  /* 0x0001b41701007387 */ /* 0x000fe20000100800 */
[----:B------:R-:W-:Y:S01]  /*17720*/  IMAD.MOV.U32 R36, RZ, RZ, R38 ;  /* 0x000000ffff247224 */ /* 0x000fe200078e0026 */
[C---:B------:R-:W-:Y:S01]  /*17730*/  ISETP.GT.U32.AND P1, PT, R5.reuse, R49, PT ;  /* 0x000000310500720c */ /* 0x040fe20003f24070 */
[----:B------:R-:W-:Y:S01]  /*17740*/  IMAD R47, R5, R21, R47 ;  /* 0x00000015052f7224 */ /* 0x000fe200078e022f */
[----:B------:R-:W-:Y:S01]  /*17750*/  STL [R1+0x1e00], R52 ;  /* 0x001e003401007387 */ /* 0x000fe20000100800 */
[----:B------:R-:W-:Y:S02]  /*17760*/  IMAD.MOV.U32 R35, RZ, RZ, R40 ;  /* 0x000000ffff237224 */ /* 0x000fe400078e0028 */
[----:B------:R-:W-:Y:S01]  /*17770*/  IMAD.MOV.U32 R38, RZ, RZ, R46 ;  /* 0x000000ffff267224 */ /* 0x000fe200078e002e */
[----:B------:R-:W-:Y:S01]  /*17780*/  IABS R46, R23 ;  /* 0x00000017002e7213 */ /* 0x000fe20000000000 */
[----:B------:R-:W-:Y:S01]  /*17790*/  IMAD.MOV.U32 R40, RZ, RZ, R39 ;  /* 0x000000ffff287224 */ /* 0x000fe200078e0027 */
[----:B------:R-:W-:Y:S01]  /*177a0*/  STL [R1+0x1e04], R51 ;  /* 0x001e043301007387 */ /* 0x000fe20000100800 */
[----:B------:R-:W-:-:S02]  /*177b0*/  VIADD R21, R0, 0x1de ;  /* 0x000001de00157836 */ /* 0x000fc40000000000 */
[----:B------:R-:W-:Y:S02]  /*177c0*/  IMAD.MOV.U32 R39, RZ, RZ, R41 ;  /* 0x000000ffff277224 */ /* 0x000fe400078e0029 */
[----:B------:R-:W-:Y:S01]  /*177d0*/  IMAD.MOV.U32 R41, RZ, RZ, R105 ;  /* 0x000000ffff297224 */ /* 0x000fe200078e0069 */
[----:B------:R1:W-:Y:S01]  /*177e0*/  STL [R1+0x1ac], R21 ;  /* 0x0001ac1501007387 */ /* 0x0003e20000100800 */
[----:B------:R-:W-:Y:S02]  /*177f0*/  IMAD.MOV.U32 R33, RZ, RZ, R34 ;  /* 0x000000ffff217224 */ /* 0x000fe400078e0022 */
[----:B------:R-:W-:Y:S02]  /*17800*/  IMAD.MOV.U32 R105, RZ, RZ, R43 ;  /* 0x000000ffff697224 */ /* 0x000fe400078e002b */
[----:B------:R-:W-:Y:S02]  /*17810*/  IMAD.MOV.U32 R34, RZ, RZ, R37 ;  /* 0x000000ffff227224 */ /* 0x000fe400078e0025 */
[----:B------:R-:W-:Y:S01]  /*17820*/  IMAD.MOV.U32 R43, RZ, RZ, R45 ;  /* 0x000000ffff2b7224 */ /* 0x000fe200078e002d */
[----:B------:R-:W-:Y:S01]  /*17830*/  IABS R45, R21 ;  /* 0x00000015002d7213 */ /* 0x000fe20000000000 */
[----:B------:R-:W-:-:S02]  /*17840*/  IMAD.MOV.U32 R37, RZ, RZ, R35 ;  /* 0x000000ffff257224 */ /* 0x000fc400078e0023 */
[----:B------:R-:W-:Y:S02]  /*17850*/  IMAD.MOV.U32 R35, RZ, RZ, R40 ;  /* 0x000000ffff237224 */ /* 0x000fe400078e0028 */
[----:B------:R-:W-:Y:S02]  /*17860*/  VIADD R22, R0, 0x1df ;  /* 0x000001df00167836 */ /* 0x000fe40000000000 */
[----:B------:R-:W-:Y:S02]  /*17870*/  @!P2 IMAD.IADD R48, R48, 0x1, -R5 ;  /* 0x000000013030a824 */ /* 0x000fe400078e0a05 */
[----:B------:R-:W-:Y:S01]  /*17880*/  IMAD.MOV.U32 R40, RZ, RZ, R39 ;  /* 0x000000ffff287224 */ /* 0x000fe200078e0027 */
[----:B------:R2:W-:Y:S01]  /*17890*/  STL [R1+0x1a8], R22 ;  /* 0x0001a81601007387 */ /* 0x0005e20000100800 */
[----:B-1----:R-:W-:Y:S01]  /*178a0*/  IMAD.HI.U32 R21, R9, R46, RZ ;  /* 0x0000002e09157227 */ /* 0x002fe200078e00ff */
[----:B------:R-:W-:-:S03]  /*178b0*/  ISETP.GT.U32.AND P2, PT, R5, R48, PT ;  /* 0x000000300500720c */ /* 0x000fc60003f44070 */
[----:B------:R-:W-:Y:S02]  /*178c0*/  IMAD.MOV.U32 R39, RZ, RZ, R41 ;  /* 0x000000ffff277224 */ /* 0x000fe400078e0029 */
[----:B------:R-:W-:Y:S02]  /*178d0*/  IMAD.MOV.U32 R41, RZ, RZ, R43 ;  /* 0x000000ffff297224 */ /* 0x000fe400078e002b */
[----:B------:R-:W-:Y:S01]  /*178e0*/  IMAD.MOV.U32 R43, RZ, RZ, R44 ;  /* 0x000000ffff2b7224 */ /* 0x000fe200078e002c */
[----:B------:R-:W-:Y:S01]  /*178f0*/  IABS R44, R22 ;  /* 0x00000016002c7213 */ /* 0x000fe20000000000 */
[----:B------:R-:W-:Y:S02]  /*17900*/  IMAD.MOV R21, RZ, RZ, -R21 ;  /* 0x000000ffff157224 */ /* 0x000fe400078e0a15 */
[----:B--2---:R-:W-:-:S04]  /*17910*/  IMAD.HI.U32 R22, R9, R45, RZ ;  /* 0x0000002d09167227 */ /* 0x004fc800078e00ff */
[----:B------:R-:W-:Y:S02]  /*17920*/  IMAD R46, R5, R21, R46 ;  /* 0x00000015052e7224 */ /* 0x000fe400078e022e */
[--C-:B------:R-:W-:Y:S02]  /*17930*/  @!P5 IMAD.IADD R50, R50, 0x1, -R5.reuse ;  /* 0x000000013232d824 */ /* 0x100fe400078e0a05 */
[----:B------:R-:W-:Y:S02]  /*17940*/  IMAD.MOV R21, RZ, RZ, -R22 ;  /* 0x000000ffff157224 */ /* 0x000fe400078e0a16 */
[----:B------:R-:W-:Y:S01]  /*17950*/  @!P1 IMAD.IADD R49, R49, 0x1, -R5 ;  /* 0x0000000131319824 */ /* 0x000fe200078e0a05 */
[C---:B------:R-:W-:Y:S01]  /*17960*/  ISETP.GT.U32.AND P5, PT, R5.reuse, R50, PT ;  /* 0x000000320500720c */ /* 0x040fe20003fa4070 */
[C---:B------:R-:W-:Y:S02]  /*17970*/  IMAD R45, R5.reuse, R21, R45 ;  /* 0x00000015052d7224 */ /* 0x040fe400078e022d */
[----:B------:R-:W-:Y:S01]  /*17980*/  @!P2 IMAD.IADD R48, R48, 0x1, -R5 ;  /* 0x000000013030a824 */ /* 0x000fe200078e0a05 */
[----:B------:R-:W-:Y:S01]  /*17990*/  ISETP.GT.U32.AND P1, PT, R5, R49, PT ;  /* 0x000000310500720c */ /* 0x000fe20003f24070 */
[----:B------:R-:W-:Y:S01]  /*179a0*/  IMAD.HI.U32 R22, R9, R44, RZ ;  /* 0x0000002c09167227 */ /* 0x000fe200078e00ff */
[----:B------:R-:W-:-:S03]  /*179b0*/  ISETP.GT.U32.AND P2, PT, R5, R45, PT ;  /* 0x0000002d0500720c */ /* 0x000fc60003f44070 */
[----:B------:R-:W-:Y:S02]  /*179c0*/  IMAD.MOV.U32 R98, RZ, RZ, R34 ;  /* 0x000000ffff627224 */ /* 0x000fe400078e0022 */
[----:B------:R-:W-:Y:S01]  /*179d0*/  IMAD.MOV.U32 R34, RZ, RZ, R37 ;  /* 0x000000ffff227224 */ /* 0x000fe200078e0025 */
[----:B------:R-:W-:Y:S01]  /*179e0*/  MOV R37, R35 ;  /* 0x0000002300257202 */ /* 0x000fe20000000f00 */
[----:B------:R-:W-:Y:S02]  /*179f0*/  IMAD.MOV R21, RZ, RZ, -R22 ;  /* 0x000000ffff157224 */ /* 0x000fe400078e0a16 */
[--C-:B------:R-:W-:Y:S01]  /*17a00*/  @!P5 IMAD.IADD R50, R50, 0x1, -R5.reuse ;  /* 0x000000013232d824 */ /* 0x100fe200078e0a05 */
[----:B------:R-:W-:Y:S01]  /*17a10*/  ISETP.GT.U32.AND P5, PT, R5, R47, PT ;  /* 0x0000002f0500720c */ /* 0x000fe20003fa4070 */
[----:B------:R-:W-:Y:S02]  /*17a20*/  VIADD R23, R0, 0x1e0 ;  /* 0x000001e000177836 */ /* 0x000fe40000000000 */
[----:B------:R-:W-:Y:S01]  /*17a30*/  IMAD.MOV.U32 R35, RZ, RZ, R40 ;  /* 0x000000ffff237224 */ /* 0x000fe200078e0028 */
[----:B------:R-:W-:Y:S01]  /*17a40*/  STL [R1+0x1e08], R50 ;  /* 0x001e083201007387 */ /* 0x000fe20000100800 */
[----:B------:R-:W-:Y:S01]  /*17a50*/  @!P1 IMAD.IADD R49, R49, 0x1, -R5 ;  /* 0x0000000131319824 */ /* 0x000fe200078e0a05 */
[----:B------:R-:W-:Y:S01]  /*17a60*/  ISETP.GT.U32.AND P1, PT, R5, R46, PT ;  /* 0x0000002e0500720c */ /* 0x000fe20003f24070 */
[----:B------:R-:W-:-:S02]  /*17a70*/  IMAD.MOV.U32 R40, RZ, RZ, R39 ;  /* 0x000000ffff287224 */ /* 0x000fc400078e0027 */
[----:B------:R-:W-:Y:S01]  /*17a80*/  IMAD.MOV.U32 R39, RZ, RZ, R41 ;  /* 0x000000ffff277224 */ /* 0x000fe200078e0029 */
[----:B------:R-:W-:Y:S01]  /*17a90*/  STL [R1+0x1e0c], R49 ;  /* 0x001e0c3101007387 */ /* 0x000fe20000100800 */
[----:B------:R-:W-:Y:S02]  /*17aa0*/  IMAD R44, R5, R21, R44 ;  /* 0x00000015052c7224 */ /* 0x000fe400078e022c */
[----:B------:R-:W-:Y:S01]  /*17ab0*/  IMAD.MOV.U32 R41, RZ, RZ, R43 ;  /* 0x000000ffff297224 */ /* 0x000fe200078e002b */
[----:B------:R-:W-:Y:S01]  /*17ac0*/  IABS R43, R23 ;  /* 0x00000017002b7213 */ /* 0x000fe20000000000 */
[----:B------:R-:W-:Y:S01]  /*17ad0*/  IMAD.MOV.U32 R21, RZ, RZ, R11 ;  /* 0x000000ffff157224 */ /* 0x000fe200078e000b */
[----:B------:R-:W-:Y:S01]  /*17ae0*/  STL [R1+0x1e10], R48 ;  /* 0x001e103001007387 */ /* 0x000fe20000100800 */
[----:B------:R-:W-:Y:S02]  /*17af0*/  @!P2 IMAD.IADD R45, R45, 0x1, -R5 ;  /* 0x000000012d2da824 */ /* 0x000fe400078e0a05 */
[----:B------:R-:W-:Y:S01]  /*17b00*/  @!P6 IMAD.MOV R21, RZ, RZ, -R21 ;  /* 0x000000ffff15e224 */ /* 0x000fe200078e0a15 */
[----:B------:R-:W-:Y:S01]  /*17b10*/  STL [R1+0x1a0], R23 ;  /* 0x0001a01701007387 */ /* 0x000fe20000100800 */
[----:B------:R-:W-:Y:S01]  /*17b20*/  IMAD.HI.U32 R11, R9, R43, RZ ;  /* 0x0000002b090b7227 */ /* 0x000fe200078e00ff */
[----:B------:R-:W-:-:S03]  /*17b30*/  ISETP.GT.U32.AND P6, PT, R5, R45, PT ;  /* 0x0000002d0500720c */ /* 0x000fc60003fc4070 */
[----:B------:R-:W-:Y:S02]  /*17b40*/  @!P5 IMAD.IADD R47, R47, 0x1, -R5 ;  /* 0x000000012f2fd824 */ /* 0x000fe400078e0a05 */
[----:B------:R-:W-:Y:S02]  /*17b50*/  IMAD.MOV R11, RZ, RZ, -R11 ;  /* 0x000000ffff0b7224 */ /* 0x000fe400078e0a0b */
[----:B------:R-:W-:Y:S01]  /*17b60*/  @!P1 IMAD.IADD R46, R46, 0x1, -R5 ;  /* 0x000000012e2e9824 */ /* 0x000fe200078e0a05 */
[C---:B------:R-:W-:Y:S01]  /*17b70*/  ISETP.GT.U32.AND P5, PT, R5.reuse, R47, PT ;  /* 0x0000002f0500720c */ /* 0x040fe20003fa4070 */
[----:B------:R-:W-:Y:S01]  /*17b80*/  IMAD.MOV.U32 R97, RZ, RZ, R98 ;  /* 0x000000ffff617224 */ /* 0x000fe200078e0062 */
[C---:B------:R-:W-:Y:S01]  /*17b90*/  ISETP.GT.U32.AND P1, PT, R5.reuse, R44, PT ;  /* 0x0000002c0500720c */ /* 0x040fe20003f24070 */
[----:B------:R-:W-:Y:S01]  /*17ba0*/  VIADD R22, R0, 0x1e1 ;  /* 0x000001e100167836 */ /* 0x000fe20000000000 */
[----:B------:R-:W-:Y:S01]  /*17bb0*/  ISETP.GT.U32.AND P2, PT, R5, R46, PT ;  /* 0x0000002e0500720c */ /* 0x000fe20003f44070 */
[----:B------:R-:W-:-:S02]  /*17bc0*/  IMAD.MOV.U32 R98, RZ, RZ, R33 ;  /* 0x000000ffff627224 */ /* 0x000fc400078e0021 */
[----:B------:R-:W-:Y:S01]  /*17bd0*/  IMAD R43, R5, R11, R43 ;  /* 0x0000000b052b7224 */ /* 0x000fe200078e022b */
[----:B------:R1:W-:Y:S01]  /*17be0*/  STL [R1+0x19c], R22 ;  /* 0x00019c1601007387 */ /* 0x0003e20000100800 */
[----:B------:R-:W-:Y:S02]  /*17bf0*/  IMAD.MOV.U32 R33, RZ, RZ, R36 ;  /* 0x000000ffff217224 */ /* 0x000fe400078e0024 */
[----:B------:R-:W-:Y:S01]  /*17c00*/  IMAD.MOV.U32 R36, RZ, RZ, R38 ;  /* 0x000000ffff247224 */ /* 0x000fe200078e0026 */
[----:B------:R2:W-:Y:S01]  /*17c10*/  STL [R1+0xdc], R21 ;  /* 0x0000dc1501007387 */ /* 0x0005e20000100800 */
[----:B------:R-:W-:Y:S01]  /*17c20*/  IMAD.MOV.U32 R38, RZ, RZ, R42 ;  /* 0x000000ffff267224 */ /* 0x000fe200078e002a */
[----:B------:R-:W-:Y:S01]  /*17c30*/  IABS R42, R22 ;  /* 0x00000016002a7213 */ /* 0x000fe20000000000 */
[----:B------:R-:W-:Y:S01]  /*17c40*/  @!P6 IMAD.IADD R45, R45, 0x1, -R5 ;  /* 0x000000012d2de824 */ /* 0x000fe200078e0a05 */
[----:B------:R-:W-:Y:S01]  /*17c50*/  ISETP.GT.U32.AND P6, PT, R5, R43, PT ;  /* 0x0000002b0500720c */ /* 0x000fe20003fc4070 */
[----:B------:R-:W-:-:S02]  /*17c60*/  IMAD.MOV.U32 R32, RZ, RZ, R98 ;  /* 0x000000ffff207224 */ /* 0x000fc400078e0062 */
[----:B------:R-:W-:-:S04]  /*17c70*/  IMAD.HI.U32 R11, R9, R42, RZ ;  /* 0x0000002a090b7227 */ /* 0x000fc800078e00ff */
[----:B------:R-:W-:Y:S02]  /*17c80*/  IMAD.MOV R11, RZ, RZ, -R11 ;  /* 0x000000ffff0b7224 */ /* 0x000fe400078e0a0b */
[----:B------:R-:W-:Y:S01]  /*17c90*/  @!P5 IMAD.IADD R47, R47, 0x1, -R5 ;  /* 0x000000012f2fd824 */ /* 0x000fe200078e0a05 */
[----:B------:R-:W-:Y:S01]  /*17ca0*/  ISETP.GE.AND P5, PT, R14, RZ, PT ;  /* 0x000000ff0e00720c */ /* 0x000fe20003fa6270 */
[----:B-1----:R-:W-:Y:S02]  /*17cb0*/  VIADD R22, R0, 0x1e2 ;  /* 0x000001e200167836 */ /* 0x002fe40000000000 */
[----:B------:R-:W-:Y:S01]  /*17cc0*/  IMAD.MOV.U32 R98, RZ, RZ, R33 ;  /* 0x000000ffff627224 */ /* 0x000fe200078e0021 */
[----:B------:R-:W-:Y:S01]  /*17cd0*/  STL [R1+0x1e14], R47 ;  /* 0x001e142f01007387 */ /* 0x000fe20000100800 */
[----:B------:R-:W-:Y:S01]  /*17ce0*/  @!P2 IMAD.IADD R46, R46, 0x1, -R5 ;  /* 0x000000012e2ea824 */ /* 0x000fe200078e0a05 */
[----:B------:R-:W-:Y:S01]  /*17cf0*/  ISETP.GE.AND P2, PT, R20, RZ, PT ;  /* 0x000000ff1400720c */ /* 0x000fe20003f46270 */
[----:B------:R-:W-:-:S02]  /*17d00*/  IMAD.MOV.U32 R33, RZ, RZ, R36 ;  /* 0x000000ffff217224 */ /* 0x000fc400078e0024 */
[----:B------:R-:W-:Y:S01]  /*17d10*/  IMAD.MOV.U32 R36, RZ, RZ, R38 ;  /* 0x000000ffff247224 */ /* 0x000fe200078e0026 */
[----:B------:R-:W-:Y:S01]  /*17d20*/  STL [R1+0x1e18], R46 ;  /* 0x001e182e01007387 */ /* 0x000fe20000100800 */
[----:B------:R-:W-:Y:S02]  /*17d30*/  IMAD R42, R5, R11, R42 ;  /* 0x0000000b052a7224 */ /* 0x000fe400078e022a */
[C---:B--2---:R-:W-:Y:S01]  /*17d40*/  VIADD R21, R0.reuse, 0x1e3 ;  /* 0x000001e300157836 */ /* 0x044fe20000000000 */
[----:B------:R-:W-:Y:S01]  /*17d50*/  STL [R1+0x190], R22 ;  /* 0x0001901601007387 */ /* 0x000fe20000100800 */
[----:B------:R-:W-:Y:S01]  /*17d60*/  IMAD.MOV.U32 R38, RZ, RZ, R41 ;  /* 0x000000ffff267224 */ /* 0x000fe200078e0029 */
[----:B------:R-:W-:Y:S01]  /*17d70*/  IABS R41, R22 ;  /* 0x0000001600297213 */ /* 0x000fe20000000000 */
[----:B------:R-:W-:Y:S01]  /*17d80*/  VIADD R11, R0, 0x1e4 ;  /* 0x000001e4000b7836 */ /* 0x000fe20000000000 */
[----:B------:R-:W-:Y:S01]  /*17d90*/  STL [R1+0x18c], R21 ;  /* 0x00018c1501007387 */ /* 0x000fe20000100800 */
[----:B------:R-:W-:-:S02]  /*17da0*/  @!P6 IMAD.IADD R43, R43, 0x1, -R5 ;  /* 0x000000012b2be824 */ /* 0x000fc400078e0a05 */
[----:B------:R-:W-:Y:S01]  /*17db0*/  IMAD.MOV.U32 R31, RZ, RZ, R34 ;  /* 0x000000ffff1f7224 */ /* 0x000fe200078e0022 */
[----:B------:R1:W-:Y:S01]  /*17dc0*/  STL [R1+0x188], R11 ;  /* 0x0001880b01007387 */ /* 0x0003e20000100800 */
[----:B------:R-:W-:Y:S01]  /*17dd0*/  IMAD.MOV.U32 R34, RZ, RZ, R35 ;  /* 0x000000ffff227224 */ /* 0x000fe200078e0023 */
[----:B------:R-:W-:Y:S01]  /*17de0*/  ISETP.GT.U32.AND P6, PT, R5, R43, PT ;  /* 0x0000002b0500720c */ /* 0x000fe20003fc4070 */
[----:B------:R-:W-:Y:S01]  /*17df0*/  IMAD.MOV.U32 R35, RZ, RZ, R39 ;  /* 0x000000ffff237224 */ /* 0x000fe200078e0027 */
[----:B------:R-:W-:Y:S01]  /*17e00*/  IABS R39, R11 ;  /* 0x0000000b00277213 */ /* 0x000fe20000000000 */
[----:B------:R-:W-:Y:S02]  /*17e10*/  IMAD.MOV.U32 R96, RZ, RZ, R97 ;  /* 0x000000ffff607224 */ /* 0x000fe400078e0061 */
[----:B------:R-:W-:Y:S02]  /*17e20*/  IMAD.MOV.U32 R97, RZ, RZ, R37 ;  /* 0x000000ffff617224 */ /* 0x000fe400078e0025 */
[----:B------:R-:W-:Y:S01]  /*17e30*/  IMAD.MOV.U32 R37, RZ, RZ, R40 ;  /* 0x000000ffff257224 */ /* 0x000fe200078e0028 */
[----:B------:R-:W-:Y:S01]  /*17e40*/  IABS R40, R21 ;  /* 0x0000001500287213 */ /* 0x000fe20000000000 */
[----:B-1----:R-:W-:-:S04]  /*17e50*/  IMAD.HI.U32 R11, R9, R41, RZ ;  /* 0x00000029090b7227 */ /* 0x002fc800078e00ff */
[----:B------:R-:W-:Y:S02]  /*17e60*/  IMAD.MOV R11, RZ, RZ, -R11 ;  /* 0x000000ffff0b7224 */ /* 0x000fe400078e0a0b */
[----:B------:R-:W-:-:S04]  /*17e70*/  IMAD.HI.U32 R14, R9, R40, RZ ;  /* 0x00000028090e7227 */ /* 0x000fc800078e00ff */
[----:B------:R-:W-:Y:S02]  /*17e80*/  IMAD R41, R5, R11, R41 ;  /* 0x0000000b05297224 */ /* 0x000fe400078e0229 */
[----:B------:R-:W-:Y:S02]  /*17e90*/  @!P6 IMAD.IADD R43, R43, 0x1, -R5 ;  /* 0x000000012b2be824 */ /* 0x000fe400078e0a05 */
[----:B------:R-:W-:Y:S01]  /*17ea0*/  IMAD.HI.U32 R20, R9, R39, RZ ;  /* 0x0000002709147227 */ /* 0x000fe200078e00ff */
[----:B------:R-:W-:-:S03]  /*17eb0*/  ISETP.GT.U32.AND P6, PT, R5, R41, PT ;  /* 0x000000290500720c */ /* 0x000fc60003fc4070 */
[----:B------:R-:W-:Y:S02]  /*17ec0*/  IMAD.MOV.U32 R94, RZ, RZ, R34 ;  /* 0x000000ffff5e7224 */ /* 0x000fe400078e0022 */
[----:B------:R-:W-:Y:S02]  /*17ed0*/  IMAD.MOV R11, RZ, RZ, -R14 ;  /* 0x000000ffff0b7224 */ /* 0x000fe400078e0a0e */
[----:B------:R-:W-:Y:S02]  /*17ee0*/  IMAD.MOV R14, RZ, RZ, -R20 ;  /* 0x000000ffff0e7224 */ /* 0x000fe400078e0a14 */
[C---:B------:R-:W-:Y:S02]  /*17ef0*/  VIADD R22, R0.reuse, 0x1e5 ;  /* 0x000001e500167836 */ /* 0x040fe40000000000 */
[----:B------:R-:W-:Y:S01]  /*17f00*/  IMAD R40, R5, R11, R40 ;  /* 0x0000000b05287224 */ /* 0x000fe200078e0228 */
[C---:B------:R-:W-:Y:S01]  /*17f10*/  IADD3 R11, PT, PT, R0.reuse, 0x1e7, RZ ;  /* 0x000001e7000b7810 */ /* 0x040fe20007ffe0ff */
[----:B------:R-:W-:Y:S01]  /*17f20*/  VIADD R21, R0, 0x1e6 ;  /* 0x000001e600157836 */ /* 0x000fe20000000000 */
[----:B------:R-:W-:Y:S01]  /*17f30*/  STL [R1+0x170], R22 ;  /* 0x0001701601007387 */ /* 0x000fe20000100800 */
[----:B------:R-:W-:-:S02]  /*17f40*/  IMAD.MOV.U32 R93, RZ, RZ, R94 ;  /* 0x000000ffff5d7224 */ /* 0x000fc400078e005e */
[----:B------:R-:W-:Y:S01]  /*17f50*/  IMAD.MOV.U32 R94, RZ, RZ, R96 ;  /* 0x000000ffff5e7224 */ /* 0x000fe200078e0060 */
[----:B------:R-:W-:Y:S01]  /*17f60*/  STL [R1+0x16c], R21 ;  /* 0x00016c1501007387 */ /* 0x000fe20000100800 */
[----:B------:R-:W-:Y:S02]  /*17f70*/  IMAD R39, R5, R14, R39 ;  /* 0x0000000e05277224 */ /* 0x000fe400078e0227 */
[----:B------:R-:W-:Y:S01]  /*17f80*/  IMAD.MOV.U32 R96, RZ, RZ, R32 ;  /* 0x000000ffff607224 */ /* 0x000fe200078e0020 */
[----:B------:R1:W-:Y:S01]  /*17f90*/  STL [R1+0x168], R11 ;  /* 0x0001680b01007387 */ /* 0x0003e20000100800 */
[----:B------:R-:W-:Y:S02]  /*17fa0*/  IMAD.MOV.U32 R32, RZ, RZ, R98 ;  /* 0x000000ffff207224 */ /* 0x000fe400078e0062 */
[----:B------:R-:W-:Y:S02]  /*17fb0*/  IMAD.MOV.U32 R98, RZ, RZ, R33 ;  /* 0x000000ffff627224 */ /* 0x000fe400078e0021 */
[----:B------:R-:W-:Y:S01]  /*17fc0*/  IMAD.MOV.U32 R33, RZ, RZ, R36 ;  /* 0x000000ffff217224 */ /* 0x000fe200078e0024 */
[----:B------:R-:W-:Y:S01]  /*17fd0*/  IABS R36, R11 ;  /* 0x0000000b00247213 */ /* 0x000fe20000000000 */
[----:B------:R-:W-:Y:S01]  /*17fe0*/  @!P6 IMAD.IADD R41, R41, 0x1, -R5 ;  /* 0x000000012929e824 */ /* 0x000fe200078e0a05 */
[----:B------:R-:W-:Y:S01]  /*17ff0*/  ISETP.GT.U32.AND P6, PT, R5, R39, PT ;  /* 0x000000270500720c */ /* 0x000fe20003fc4070 */
[----:B------:R-:W-:Y:S01]  /*18000*/  IMAD.MOV.U32 R34, RZ, RZ, R38 ;  /* 0x000000ffff227224 */ /* 0x000fe200078e0026 */
[----:B------:R-:W-:Y:S01]  /*18010*/  IABS R38, R22 ;  /* 0x0000001600267213 */ /* 0x000fe20000000000 */
[----:B-1----:R-:W-:-:S02]  /*18020*/  IMAD.MOV.U32 R11, RZ, RZ, R10 ;  /* 0x000000ffff0b7224 */ /* 0x002fc400078e000a */
[----:B------:R-:W-:Y:S02]  /*18030*/  IMAD.MOV.U32 R95, RZ, RZ, R31 ;  /* 0x000000ffff5f7224 */ /* 0x000fe400078e001f */
[----:B------:R-:W-:Y:S01]  /*18040*/  @!P4 IMAD.MOV R11, RZ, RZ, -R11 ;  /* 0x000000ffff0bc224 */ /* 0x000fe200078e0a0b */
[----:B------:R-:W-:Y:S01]  /*18050*/  ISETP.GT.U32.AND P4, PT, R5, R41, PT ;  /* 0x000000290500720c */ /* 0x000fe20003f84070 */
[----:B------:R-:W-:-:S03]  /*18060*/  IMAD.HI.U32 R10, R9, R38, RZ ;  /* 0x00000026090a7227 */ /* 0x000fc600078e00ff */
[----:B------:R1:W-:Y:S01]  /*18070*/  STL [R1+0x7c], R11 ;  /* 0x00007c0b01007387 */ /* 0x0003e20000100800 */
[----:B------:R-:W-:Y:S02]  /*18080*/  IMAD.MOV R10, RZ, RZ, -R10 ;  /* 0x000000ffff0a7224 */ /* 0x000fe400078e0a0a */
[----:B------:R-:W-:Y:S01]  /*18090*/  IMAD.MOV.U32 R31, RZ, RZ, R37 ;  /* 0x000000ffff1f7224 */ /* 0x000fe200078e0025 */
[----:B------:R-:W-:Y:S01]  /*180a0*/  IABS R37, R21 ;  /* 0x0000001500257213 */ /* 0x000fe20000000000 */
[--C-:B------:R-:W-:Y:S02]  /*180b0*/  @!P6 IMAD.IADD R39, R39, 0x1, -R5.reuse ;  /* 0x000000012727e824 */ /* 0x100fe400078e0a05 */
[----:B------:R-:W-:Y:S02]  /*180c0*/  IMAD R38, R5, R10, R38 ;  /* 0x0000000a05267224 */ /* 0x000fe400078e0226 */
[----:B------:R-:W-:Y:S01]  /*180d0*/  @!P4 IMAD.IADD R41, R41, 0x1, -R5 ;  /* 0x000000012929c824 */ /* 0x000fe200078e0a05 */
[----:B------:R-:W-:Y:S01]  /*180e0*/  ISETP.GT.U32.AND P6, PT, R5, R39, PT ;  /* 0x000000270500720c */ /* 0x000fe20003fc4070 */
[----:B-1----:R-:W-:Y:S01]  /*180f0*/  IMAD.HI.U32 R11, R9, R37, RZ ;  /* 0x00000025090b7227 */ /* 0x002fe200078e00ff */
[----:B------:R-:W-:-:S03]  /*18100*/  ISETP.GT.U32.AND P4, PT, R5, R38, PT ;  /* 0x000000260500720c */ /* 0x000fc60003f84070 */
[----:B------:R-:W-:Y:S02]  /*18110*/  IMAD.MOV R10, RZ, RZ, -R11 ;  /* 0x000000ffff0a7224 */ /* 0x000fe400078e0a0b */
[----:B------:R-:W-:-:S04]  /*18120*/  IMAD.HI.U32 R14, R9, R36, RZ ;  /* 0x00000024090e7227 */ /* 0x000fc800078e00ff */
[----:B------:R-:W-:Y:S02]  /*18130*/  IMAD R37, R5, R10, R37 ;  /* 0x0000000a05257224 */ /* 0x000fe400078e0225 */
[--C-:B------:R-:W-:Y:S02]  /*18140*/  @!P6 IMAD.IADD R39, R39, 0x1, -R5.reuse ;  /* 0x000000012727e824 */ /* 0x100fe400078e0a05 */
[----:B------:R-:W-:Y:S01]  /*18150*/  @!P4 IMAD.IADD R38, R38, 0x1, -R5 ;  /* 0x000000012626c824 */ /* 0x000fe200078e0a05 */
[C---:B------:R-:W-:Y:S01]  /*18160*/  ISETP.GT.U32.AND P6, PT, R5.reuse, R37, PT ;  /* 0x000000250500720c */ /* 0x040fe20003fc4070 */
[C---:B------:R-:W-:Y:S02]  /*18170*/  VIADD R23, R0.reuse, 0x1e8 ;  /* 0x000001e800177836 */ /* 0x040fe40000000000 */
[----:B------:R-:W-:Y:S01]  /*18180*/  IMAD.MOV R11, RZ, RZ, -R14 ;  /* 0x000000ffff0b7224 */ /* 0x000fe200078e0a0e */
[----:B------:R-:W-:Y:S01]  /*18190*/  ISETP.GT.U32.AND P4, PT, R5, R38, PT ;  /* 0x000000260500720c */ /* 0x000fe20003f84070 */
[----:B------:R-:W-:Y:S01]  /*181a0*/  VIADD R22, R0, 0x1e9 ;  /* 0x000001e900167836 */ /* 0x000fe20000000000 */
[----:B------:R-:W-:Y:S01]  /*181b0*/  STL [R1+0x15c], R23 ;  /* 0x00015c1701007387 */ /* 0x000fe20000100800 */
[----:B------:R-:W-:-:S02]  /*181c0*/  IMAD.MOV.U32 R28, RZ, RZ, R98 ;  /* 0x000000ffff1c7224 */ /* 0x000fc400078e0062 */
[----:B------:R-:W-:Y:S01]  /*181d0*/  IMAD.MOV.U32 R98, RZ, RZ, R35 ;  /* 0x000000ffff627224 */ /* 0x000fe200078e0023 */
[----:B------:R-:W-:Y:S01]  /*181e0*/  IABS R35, R23 ;  /* 0x0000001700237213 */ /* 0x000fe20000000000 */
[----:B------:R-:W-:Y:S01]  /*181f0*/  IMAD.MOV.U32 R29, RZ, RZ, R34 ;  /* 0x000000ffff1d7224 */ /* 0x000fe200078e0022 */
[----:B------:R-:W-:Y:S01]  /*18200*/  IABS R34, R22 ;  /* 0x0000001600227213 */ /* 0x000fe20000000000 */
[--C-:B------:R-:W-:Y:S01]  /*18210*/  @!P6 IMAD.IADD R37, R37, 0x1, -R5.reuse ;  /* 0x000000012525e824 */ /* 0x100fe200078e0a05 */
[----:B------:R-:W-:Y:S01]  /*18220*/  STL [R1+0x158], R22 ;  /* 0x0001581601007387 */ /* 0x000fe20000100800 */
[C---:B------:R-:W-:Y:S02]  /*18230*/  IMAD R36, R5.reuse, R11, R36 ;  /* 0x0000000b05247224 */ /* 0x040fe400078e0224 */
[----:B------:R-:W-:Y:S01]  /*18240*/  @!P4 IMAD.IADD R38, R38, 0x1, -R5 ;  /* 0x000000012626c824 */ /* 0x000fe200078e0a05 */
[----:B------:R-:W-:Y:S01]  /*18250*/  ISETP.GT.U32.AND P6, PT, R5, R37, PT ;  /* 0x000000250500720c */ /* 0x000fe20003fc4070 */
[----:B------:R-:W-:Y:S01]  /*18260*/  IMAD.HI.U32 R10, R9, R35, RZ ;  /* 0x00000023090a7227 */ /* 0x000fe200078e00ff */
[----:B------:R-:W-:-:S03]  /*18270*/  ISETP.GT.U32.AND P4, PT, R5, R36, PT ;  /* 0x000000240500720c */ /* 0x000fc60003f84070 */
[----:B------:R-:W-:-:S04]  /*18280*/  IMAD.HI.U32 R11, R9, R34, RZ ;  /* 0x00000022090b7227 */ /* 0x000fc800078e00ff */
[----:B------:R-:W-:Y:S02]  /*18290*/  IMAD.MOV R10, RZ, RZ, -R10 ;  /* 0x000000ffff0a7224 */ /* 0x000fe400078e0a0a */
[----:B------:R-:W-:Y:S02]  /*182a0*/  IMAD.MOV R11, RZ, RZ, -R11 ;  /* 0x000000ffff0b7224 */ /* 0x000fe400078e0a0b */
[----:B------:R-:W-:Y:S02]  /*182b0*/  VIADD R21, R0, 0x1ea ;  /* 0x000001ea00157836 */ /* 0x000fe40000000000 */
[C---:B------:R-:W-:Y:S02]  /*182c0*/  IMAD R35, R5.reuse, R10, R35 ;  /* 0x0000000a05237224 */ /* 0x040fe400078e0223 */
[----:B------:R-:W-:Y:S01]  /*182d0*/  IMAD R34, R5, R11, R34 ;  /* 0x0000000b05227224 */ /* 0x000fe200078e0222 */
[----:B------:R1:W-:Y:S01]  /*182e0*/  STL [R1+0x154], R21 ;  /* 0x0001541501007387 */ /* 0x0003e20000100800 */
[----:B------:R-:W-:-:S02]  /*182f0*/  IMAD.MOV.U32 R92, RZ, RZ, R96 ;  /* 0x000000ffff5c7224 */ /* 0x000fc400078e0060 */
[----:B------:R-:W-:Y:S01]  /*18300*/  IMAD.MOV.U32 R96, RZ, RZ, R33 ;  /* 0x000000ffff607224 */ /* 0x000fe200078e0021 */
[----:B------:R-:W-:Y:S01]  /*18310*/  IABS R33, R21 ;  /* 0x0000001500217213 */ /* 0x000fe20000000000 */
[--C-:B------:R-:W-:Y:S01]  /*18320*/  @!P6 IMAD.IADD R37, R37, 0x1, -R5.reuse ;  /* 0x000000012525e824 */ /* 0x100fe200078e0a05 */
[C---:B------:R-:W-:Y:S01]  /*18330*/  ISETP.GT.U32.AND P6, PT, R5.reuse, R35, PT ;  /* 0x000000230500720c */ /* 0x040fe20003fc4070 */
[--C-:B------:R-:W-:Y:S01]  /*18340*/  @!P4 IMAD.IADD R36, R36, 0x1, -R5.reuse ;  /* 0x000000012424c824 */ /* 0x100fe200078e0a05 */
[----:B------:R-:W-:Y:S01]  /*18350*/  ISETP.GT.U32.AND P4, PT, R5, R34, PT ;  /* 0x000000220500720c */ /* 0x000fe20003f84070 */
[----:B------:R-:W-:Y:S02]  /*18360*/  VIADD R20, R0, 0x1eb ;  /* 0x000001eb00147836 */ /* 0x000fe40000000000 */
[----:B------:R-:W-:Y:S02]  /*18370*/  @!P1 IMAD.IADD R44, R44, 0x1, -R5 ;  /* 0x000000012c2c9824 */ /* 0x000fe400078e0a05 */
[----:B------:R-:W-:Y:S01]  /*18380*/  IMAD.MOV.U32 R30, RZ, RZ, R93 ;  /* 0x000000ffff1e7224 */ /* 0x000fe200078e005d */
[----:B------:R2:W-:Y:S01]  /*18390*/  STL [R1+0x150], R20 ;  /* 0x0001501401007387 */ /* 0x0005e20000100800 */
[----:B------:R-:W-:Y:S01]  /*183a0*/  IMAD.MOV.U32 R93, RZ, RZ, R32 ;  /* 0x000000ffff5d7224 */ /* 0x000fe200078e0020 */
[----:B------:R-:W-:Y:S01]  /*183b0*/  IABS R32, R20 ;  /* 0x0000001400207213 */ /* 0x000fe20000000000 */
[----:B------:R-:W-:Y:S01]  /*183c0*/  IMAD.HI.U32 R14, R9, R33, RZ ;  /* 0x00000021090e7227 */ /* 0x000fe200078e00ff */
[----:B------:R-:W-:-:S03]  /*183d0*/  ISETP.GT.U32.AND P1, PT, R5, R44, PT ;  /* 0x0000002c0500720c */ /* 0x000fc60003f24070 */
[----:B------:R-:W-:Y:S02]  /*183e0*/  IMAD.MOV R14, RZ, RZ, -R14 ;  /* 0x000000ffff0e7224 */ /* 0x000fe400078e0a0e */
[----:B-1----:R-:W-:Y:S02]  /*183f0*/  VIADD R21, R0, 0x1ec ;  /* 0x000001ec00157836 */ /* 0x002fe40000000000 */
[----:B------:R-:W-:-:S03]  /*18400*/  IMAD.HI.U32 R10, R9, R32, RZ ;  /* 0x00000020090a7227 */ /* 0x000fc600078e00ff */
[----:B------:R-:W-:Y:S01]  /*18410*/  STL [R1+0x140], R21 ;  /* 0x0001401501007387 */ /* 0x000fe20000100800 */
[----:B------:R-:W-:Y:S02]  /*18420*/  IMAD.MOV.U32 R90, RZ, RZ, R28 ;  /* 0x000000ffff5a7224 */ /* 0x000fe400078e001c */
[----:B------:R-:W-:Y:S02]  /*18430*/  IMAD R33, R5, R14, R33 ;  /* 0x0000000e05217224 */ /* 0x000fe400078e0221 */
[----:B------:R-:W-:Y:S01]  /*18440*/  @!P6 IMAD.IADD R35, R35, 0x1, -R5 ;  /* 0x000000012323e824 */ /* 0x000fe200078e0a05 */
[C---:B------:R-:W-:Y:S01]  /*18450*/  ISETP.GT.U32.AND P6, PT, R5.reuse, R36, PT ;  /* 0x000000240500720c */ /* 0x040fe20003fc4070 */
[----:B------:R-:W-:Y:S01]  /*18460*/  IMAD.MOV.U32 R28, RZ, RZ, R31 ;  /* 0x000000ffff1c7224 */ /* 0x000fe200078e001f */
[----:B------:R-:W-:Y:S01]  /*18470*/  IABS R31, R21 ;  /* 0x00000015001f7213 */ /* 0x000fe20000000000 */
[----:B------:R-:W-:Y:S02]  /*18480*/  IMAD.MOV.U32 R14, RZ, RZ, R6 ;  /* 0x000000ffff0e7224 */ /* 0x000fe400078e0006 */
[----:B------:R-:W-:Y:S01]  /*18490*/  @!P4 IMAD.IADD R34, R34, 0x1, -R5 ;  /* 0x000000012222c824 */ /* 0x000fe200078e0a05 */
[----:B------:R-:W-:Y:S01]  /*184a0*/  ISETP.GT.U32.AND P4, PT, R5, R35, PT ;  /* 0x000000230500720c */ /* 0x000fe20003f84070 */
[----:B------:R-:W-:-:S02]  /*184b0*/  IMAD.MOV R10, RZ, RZ, -R10 ;  /* 0x000000ffff0a7224 */ /* 0x000fc400078e0a0a */
[----:B------:R-:W-:Y:S01]  /*184c0*/  @!P3 IMAD.MOV R14, RZ, RZ, -R14 ;  /* 0x000000ffff0eb224 */ /* 0x000fe200078e0a0e */
[C---:B------:R-:W-:Y:S01]  /*184d0*/  ISETP.GT.U32.AND P3, PT, R5.reuse, R34, PT ;  /* 0x000000220500720c */ /* 0x040fe20003f64070 */
[----:B--2---:R-:W-:Y:S02]  /*184e0*/  VIADD R20, R0, 0x1ed ;  /* 0x000001ed00147836 */ /* 0x004fe40000000000 */
[----:B------:R-:W-:Y:S02]  /*184f0*/  IMAD R32, R5, R10, R32 ;  /* 0x0000000a05207224 */ /* 0x000fe400078e0220 */
[----:B------:R-:W-:Y:S01]  /*18500*/  IMAD.HI.U32 R10, R9, R31, RZ ;  /* 0x0000001f090a7227 */ /* 0x000fe200078e00ff */
[----:B------:R-:W-:Y:S03]  /*18510*/  STL [R1+0x13c], R20 ;  /* 0x00013c1401007387 */ /* 0x000fe60000100800 */
[----:B------:R-:W-:Y:S01]  /*18520*/  @!P1 IMAD.IADD R44, R44, 0x1, -R5 ;  /* 0x000000012c2c9824 */ /* 0x000fe200078e0a05 */
[----:B------:R-:W-:Y:S01]  /*18530*/  ISETP.GT.U32.AND P1, PT, R5, R42, PT ;  /* 0x0000002a0500720c */ /* 0x000fe20003f24070 */
[----:B------:R-:W-:Y:S01]  /*18540*/  IMAD.MOV.U32 R91, RZ, RZ, R30 ;  /* 0x000000ffff5b7224 */ /* 0x000fe200078e001e */
[----:B------:R-:W-:Y:S01]  /*18550*/  IABS R30, R20 ;  /* 0x00000014001e7213 */ /* 0x000fe20000000000 */
[----:B------:R-:W-:-:S02]  /*18560*/  IMAD.MOV R10, RZ, RZ, -R10 ;  /* 0x000000ffff0a7224 */ /* 0x000fc400078e0a0a */
[----:B------:R-:W-:Y:S01]  /*18570*/  @!P6 IMAD.IADD R36, R36, 0x1, -R5 ;  /* 0x000000012424e824 */ /* 0x000fe200078e0a05 */
[C---:B------:R-:W-:Y:S01]  /*18580*/  ISETP.GT.U32.AND P6, PT, R5.reuse, R33, PT ;  /* 0x000000210500720c */ /* 0x040fe20003fc4070 */
[----:B------:R-:W-:Y:S02]  /*18590*/  IMAD R31, R5, R10, R31 ;  /* 0x0000000a051f7224 */ /* 0x000fe400078e021f */
[----:B------:R-:W-:-:S04]  /*185a0*/  IMAD.HI.U32 R6, R9, R30, RZ ;  /* 0x0000001e09067227 */ /* 0x000fc800078e00ff */
[--C-:B------:R-:W-:Y:S01]  /*185b0*/  @!P3 IMAD.IADD R34, R34, 0x1, -R5.reuse ;  /* 0x000000012222b824 */ /* 0x100fe200078e0a05 */
[C---:B------:R-:W-:Y:S01]  /*185c0*/  ISETP.GT.U32.AND P3, PT, R5.reuse, R31, PT ;  /* 0x0000001f0500720c */ /* 0x040fe20003f64070 */
[----:B------:R-:W-:Y:S02]  /*185d0*/  IMAD.MOV R6, RZ, RZ, -R6 ;  /* 0x000000ffff067224 */ /* 0x000fe400078e0a06 */
[--C-:B------:R-:W-:Y:S02]  /*185e0*/  @!P1 IMAD.IADD R42, R42, 0x1, -R5.reuse ;  /* 0x000000012a2a9824 */ /* 0x100fe400078e0a05 */
[----:B------:R-:W-:Y:S02]  /*185f0*/  VIADD R11, R0, 0x1ee ;  /* 0x000001ee000b7836 */ /* 0x000fe40000000000 */
[C---:B------:R-:W-:Y:S01]  /*18600*/  IMAD R30, R5.reuse, R6, R30 ;  /* 0x00000006051e7224 */ /* 0x040fe200078e021e */
[----:B------:R-:W-:Y:S01]  /*18610*/  ISETP.GT.U32.AND P1, PT, R5, R42, PT ;  /* 0x0000002a0500720c */ /* 0x000fe20003f24070 */
[----:B------:R-:W-:Y:S01]  /*18620*/  @!P6 IMAD.IADD R33, R33, 0x1, -R5 ;  /* 0x000000012121e824 */ /* 0x000fe200078e0a05 */
[----:B------:R-:W-:Y:S01]  /*18630*/  STL [R1+0x138], R11 ;  /* 0x0001380b01007387 */ /* 0x000fe20000100800 */
[----:B------:R-:W-:Y:S01]  /*18640*/  IMAD.MOV.U32 R27, RZ, RZ, R90 ;  /* 0x000000ffff1b7224 */ /* 0x000fe200078e005a */
[----:B------:R-:W-:Y:S01]  /*18650*/  ISETP.GT.U32.AND P6, PT, R5, R30, PT ;  /* 0x0000001e0500720c */ /* 0x000fe20003fc4070 */
[----:B------:R-:W-:Y:S01]  /*18660*/  IMAD.MOV.U32 R88, RZ, RZ, R91 ;  /* 0x000000ffff587224 */ /* 0x000fe200078e005b */
[----:B------:R1:W-:Y:S01]  /*18670*/  STL [R1+0x68], R14 ;  /* 0x0000680e01007387 */ /* 0x0003e20000100800 */
[----:B------:R-:W-:Y:S01]  /*18680*/  @!P4 IMAD.IADD R35, R35, 0x1, -R5 ;  /* 0x000000012323c824 */ /* 0x000fe200078e0a05 */
[----:B------:R-:W-:Y:S01]  /*18690*/  ISETP.GT.U32.AND P4, PT, R5, R32, PT ;  /* 0x000000200500720c */ /* 0x000fe20003f84070 */
[----:B------:R-:W-:Y:S01]  /*186a0*/  IMAD.MOV.U32 R90, RZ, RZ, R29 ;  /* 0x000000ffff5a7224 */ /* 0x000fe200078e001d */
[----:B------:R-:W-:Y:S01]  /*186b0*/  IABS R29, R11 ;  /* 0x0000000b001d7213 */ /* 0x000fe20000000000 */
[----:B------:R-:W-:-:S02]  /*186c0*/  IMAD.MOV.U32 R91, RZ, RZ, R28 ;  /* 0x000000ffff5b7224 */ /* 0x000fc400078e001c */
[----:B------:R-:W-:Y:S02]  /*186d0*/  @!P3 IMAD.IADD R31, R31, 0x1, -R5 ;  /* 0x000000011f1fb824 */ /* 0x000fe400078e0a05 */
[----:B------:R-:W-:Y:S01]  /*186e0*/  IMAD.MOV.U32 R10, RZ, RZ, R4 ;  /* 0x000000ffff0a7224 */ /* 0x000fe200078e0004 */
[C---:B-1----:R-:W-:Y:S01]  /*186f0*/  IADD3 R14, PT, PT, R0.reuse, 0x1ef, RZ ;  /* 0x000001ef000e7810 */ /* 0x042fe20007ffe0ff */
[----:B------:R-:W-:Y:S02]  /*18700*/  VIADD R11, R0, 0x1f0 ;  /* 0x000001f0000b7836 */ /* 0x000fe40000000000 */
[----:B------:R-:W-:Y:S01]  /*18710*/  @!P0 IMAD.MOV R10, RZ, RZ, -R10 ;  /* 0x000000ffff0a8224 */ /* 0x000fe200078e0a0a */
[----:B------:R-:W-:Y:S01]  /*18720*/  IABS R28, R14 ;  /* 0x0000000e001c7213 */ /* 0x000fe20000000000 */
[----:B------:R-:W-:Y:S01]  /*18730*/  IMAD.HI.U32 R6, R9, R29, RZ ;  /* 0x0000001d09067227 */ /* 0x000fe200078e00ff */
[----:B------:R-:W-:Y:S01]  /*18740*/  ISETP.GT.U32.AND P0, PT, R5, R31, PT ;  /* 0x0000001f0500720c */ /* 0x000fe20003f04070 */
[----:B------:R-:W-:Y:S02]  /*18750*/  STL [R1+0x130], R14 ;  /* 0x0001300e01007387 */ /* 0x000fe40000100800 */
[----:B------:R-:W-:-:S02]  /*18760*/  IMAD.HI.U32 R4, R9, R28, RZ ;  /* 0x0000001c09047227 */ /* 0x000fc400078e00ff */
[----:B------:R1:W-:Y:S02]  /*18770*/  STL [R1+0x12c], R11 ;  /* 0x00012c0b01007387 */ /* 0x0003e40000100800 */
[----:B------:R-:W-:Y:S01]  /*18780*/  @!P1 IMAD.IADD R42, R42, 0x1, -R5 ;  /* 0x000000012a2a9824 */ /* 0x000fe200078e0a05 */
[C---:B------:R-:W-:Y:S01]  /*18790*/  ISETP.GT.U32.AND P1, PT, R5.reuse, R40, PT ;  /* 0x000000280500720c */ /* 0x040fe20003f24070 */
[----:B------:R-:W-:Y:S01]  /*187a0*/  IMAD.MOV.U32 R89, RZ, RZ, R27 ;  /* 0x000000ffff597224 */ /* 0x000fe200078e001b */
[----:B------:R-:W-:Y:S01]  /*187b0*/  IABS R27, R11 ;  /* 0x0000000b001b7213 */ /* 0x000fe20000000000 */
[--C-:B------:R-:W-:Y:S01]  /*187c0*/  @!P6 IMAD.IADD R30, R30, 0x1, -R5.reuse ;  /* 0x000000011e1ee824 */ /* 0x100fe200078e0a05 */
[----:B------:R2:W-:Y:S01]  /*187d0*/  STL [R1+0x4c], R10 ;  /* 0x00004c0a01007387 */ /* 0x0005e20000100800 */
[----:B------:R-:W-:Y:S02]  /*187e0*/  IMAD.MOV R6, RZ, RZ, -R6 ;  /* 0x000000ffff067224 */ /* 0x000fe400078e0a06 */
[----:B------:R-:W-:Y:S01]  /*187f0*/  IMAD.MOV R4, RZ, RZ, -R4 ;  /* 0x000000ffff047224 */ /* 0x000fe200078e0a04 */
[C---:B------:R-:W-:Y:S01]  /*18800*/  ISETP.GT.U32.AND P6, PT, R5.reuse, R30, PT ;  /* 0x0000001e0500720c */ /* 0x040fe20003fc4070 */
[----:B------:R-:W-:Y:S01]  /*18810*/  @!P4 IMAD.IADD R32, R32, 0x1, -R5 ;  /* 0x000000012020c824 */ /* 0x000fe200078e0a05 */
[C---:B------:R-:W-:Y:S01]  /*18820*/  ISETP.GT.U32.AND P4, PT, R5.reuse, R33, PT ;  /* 0x000000210500720c */ /* 0x040fe20003f84070 */
[----:B------:R-:W-:-:S02]  /*18830*/  IMAD R29, R5, R6, R29 ;  /* 0x00000006051d7224 */ /* 0x000fc400078e021d */
[C---:B------:R-:W-:Y:S01]  /*18840*/  IMAD R28, R5.reuse, R4, R28 ;  /* 0x00000004051c7224 */ /* 0x040fe200078e021c */
[----:B------:R-:W-:Y:S01]  /*18850*/  ISETP.GT.U32.AND P3, PT, R5, R32, PT ;  /* 0x000000200500720c */ /* 0x000fe20003f64070 */
[----:B------:R-:W-:-:S04]  /*18860*/  IMAD.HI.U32 R6, R9, R27, RZ ;  /* 0x0000001b09067227 */ /* 0x000fc800078e00ff */
[--C-:B------:R-:W-:Y:S01]  /*18870*/  @!P0 IMAD.IADD R31, R31, 0x1, -R5.reuse ;  /* 0x000000011f1f8824 */ /* 0x100fe200078e0a05 */
[C---:B------:R-:W-:Y:S01]  /*18880*/  ISETP.GT.U32.AND P0, PT, R5.reuse, R28, PT ;  /* 0x0000001c0500720c */ /* 0x040fe20003f04070 */
[----:B------:R-:W-:Y:S02]  /*18890*/  IMAD.MOV R6, RZ, RZ, -R6 ;  /* 0x000000ffff067224 */ /* 0x000fe400078e0a06 */
[----:B------:R-:W-:Y:S02]  /*188a0*/  @!P1 IMAD.IADD R40, R40, 0x1, -R5 ;  /* 0x0000000128289824 */ /* 0x000fe400078e0a05 */
[C---:B------:R-:W-:Y:S02]  /*188b0*/  IMAD R27, R5.reuse, R6, R27 ;  /* 0x00000006051b7224 */ /* 0x040fe400078e021b */
[--C-:B------:R-:W-:Y:S01]  /*188c0*/  @!P6 IMAD.IADD R30, R30, 0x1, -R5.reuse ;  /* 0x000000011e1ee824 */ /* 0x100fe200078e0a05 */
[C---:B------:R-:W-:Y:S01]  /*188d0*/  ISETP.GT.U32.AND P1, PT, R5.reuse, R40, PT ;  /* 0x000000280500720c */ /* 0x040fe20003f24070 */
[----:B-1----:R-:W-:Y:S01]  /*188e0*/  VIADD R11, R0, 0x1f1 ;  /* 0x000001f1000b7836 */ /* 0x002fe20000000000 */
[----:B------:R-:W-:Y:S01]  /*188f0*/  ISETP.GT.U32.AND P6, PT, R5, R27, PT ;  /* 0x0000001b0500720c */ /* 0x000fe20003fc4070 */
[--C-:B------:R-:W-:Y:S01]  /*18900*/  @!P3 IMAD.IADD R32, R32, 0x1, -R5.reuse ;  /* 0x000000012020b824 */ /* 0x100fe200078e0a05 */
[----:B------:R-:W-:Y:S01]  /*18910*/  ISETP.GE.AND P3, PT, R26, RZ, PT ;  /* 0x000000ff1a00720c */ /* 0x000fe20003f66270 */
[C---:B--2---:R-:W-:Y:S01]  /*18920*/  VIADD R10, R0.reuse, 0x1f2 ;  /* 0x000001f2000a7836 */ /* 0x044fe20000000000 */
[----:B------:R-:W-:Y:S01]  /*18930*/  IABS R26, R11 ;  /* 0x0000000b001a7213 */ /* 0x000fe20000000000 */
[----:B------:R-:W-:Y:S01]  /*18940*/  VIADD R4, R0, 0x1f3 ;  /* 0x000001f300047836 */ /* 0x000fe20000000000 */
[----:B------:R-:W-:Y:S01]  /*18950*/  STL [R1+0x128], R11 ;  /* 0x0001280b01007387 */ /* 0x000fe20000100800 */
[----:B------:R-:W-:-:S02]  /*18960*/  @!P0 IMAD.IADD R28, R28, 0x1, -R5 ;  /* 0x000000011c1c8824 */ /* 0x000fc400078e0a05 */
[--C-:B------:R-:W-:Y:S01]  /*18970*/  @!P4 IMAD.IADD R33, R33, 0x1, -R5.reuse ;  /* 0x000000012121c824 */ /* 0x100fe200078e0a05 */
[----:B------:R1:W-:Y:S01]  /*18980*/  STL [R1+0x124], R10 ;  /* 0x0001240a01007387 */ /* 0x0003e20000100800 */
[----:B------:R-:W-:Y:S01]  /*18990*/  IABS R24, R4 ;  /* 0x0000000400187213 */ /* 0x000fe20000000000 */
[--C-:B------:R-:W-:Y:S01]  /*189a0*/  @!P1 IMAD.IADD R40, R40, 0x1, -R5.reuse ;  /* 0x0000000128289824 */ /* 0x100fe200078e0a05 */
[----:B------:R-:W-:Y:S01]  /*189b0*/  ISETP.GT.U32.AND P0, PT, R5, R28, PT ;  /* 0x0000001c0500720c */ /* 0x000fe20003f04070 */
[----:B------:R2:W-:Y:S01]  /*189c0*/  STL [R1+0x120], R4 ;  /* 0x0001200401007387 */ /* 0x0005e20000100800 */
[----:B------:R-:W-:Y:S01]  /*189d0*/  ISETP.GE.AND P1, PT, R25, RZ, PT ;  /* 0x000000ff1900720c */ /* 0x000fe20003f26270 */
[----:B------:R-:W-:Y:S01]  /*189e0*/  @!P6 IMAD.IADD R27, R27, 0x1, -R5 ;  /* 0x000000011b1be824 */ /* 0x000fe200078e0a05 */
[----:B------:R-:W-:Y:S01]  /*189f0*/  IABS R25, R10 ;  /* 0x0000000a00197213 */ /* 0x000fe20000000000 */
[----:B------:R-:W-:Y:S01]  /*18a00*/  IMAD.HI.U32 R6, R9, R24, RZ ;  /* 0x0000001809067227 */ /* 0x000fe200078e00ff */
[----:B------:R-:W-:-:S02]  /*18a10*/  ISETP.GT.U32.AND P4, PT, R5, R29, PT ;  /* 0x0000001d0500720c */ /* 0x000fc40003f84070 */
[----:B------:R-:W-:Y:S01]  /*18a20*/  ISETP.GT.U32.AND P6, PT, R5, R27, PT ;  /* 0x0000001b0500720c */ /* 0x000fe20003fc4070 */
[----:B-1----:R-:W-:-:S04]  /*18a30*/  IMAD.HI.U32 R10, R9, R25, RZ ;  /* 0x00000019090a7227 */ /* 0x002fc800078e00ff */
[----:B--2---:R-:W-:-:S04]  /*18a40*/  IMAD.HI.U32 R4, R9, R26, RZ ;  /* 0x0000001a09047227 */ /* 0x004fc800078e00ff */
[----:B------:R-:W-:Y:S02]  /*18a50*/  IMAD.MOV R4, RZ, RZ, -R4 ;  /* 0x000000ffff047224 */ /* 0x000fe400078e0a04 */
[--C-:B------:R-:W-:Y:S02]  /*18a60*/  @!P0 IMAD.IADD R28, R28, 0x1, -R5.reuse ;  /* 0x000000011c1c8824 */ /* 0x100fe400078e0a05 */
[----:B------:R-:W-:Y:S02]  /*18a70*/  IMAD R26, R5, R4, R26 ;  /* 0x00000004051a7224 */ /* 0x000fe400078e021a */
[----:B------:R-:W-:Y:S02]  /*18a80*/  IMAD.MOV R4, RZ, RZ, -R10 ;  /* 0x000000ffff047224 */ /* 0x000fe400078e0a0a */
[----:B------:R-:W-:Y:S01]  /*18a90*/  @!P6 IMAD.IADD R27, R27, 0x1, -R5 ;  /* 0x000000011b1be824 */ /* 0x000fe200078e0a05 */
[C---:B------:R-:W-:Y:S01]  /*18aa0*/  ISETP.GT.U32.AND P0, PT, R5.reuse, R26, PT ;  /* 0x0000001a0500720c */ /* 0x040fe20003f04070 */
[----:B------:R-:W-:-:S02]  /*18ab0*/  IMAD R25, R5, R4, R25 ;  /* 0x0000000405197224 */ /* 0x000fc400078e0219 */
[----:B------:R-:W-:Y:S02]  /*18ac0*/  IMAD.MOV R6, RZ, RZ, -R6 ;  /* 0x000000ffff067224 */ /* 0x000fe400078e0a06 */
[C---:B------:R-:W-:Y:S01]  /*18ad0*/  VIADD R11, R0.reuse, 0x1f4 ;  /* 0x000001f4000b7836 */ /* 0x040fe20000000000 */
[C---:B------:R-:W-:Y:S01]  /*18ae0*/  ISETP.GT.U32.AND P6, PT, R5.reuse, R25, PT ;  /* 0x000000190500720c */ /* 0x040fe20003fc4070 */
[C---:B------:R-:W-:Y:S02]  /*18af0*/  IMAD R24, R5.reuse, R6, R24 ;  /* 0x0000000605187224 */ /* 0x040fe400078e0218 */
[C---:B------:R-:W-:Y:S01]  /*18b00*/  VIADD R10, R0.reuse, 0x1f5 ;  /* 0x000001f5000a7836 */ /* 0x040fe20000000000 */
[----:B------:R-:W-:Y:S01]  /*18b10*/  IABS R23, R11 ;  /* 0x0000000b00177213 */ /* 0x000fe20000000000 */
[----:B------:R-:W-:Y:S01]  /*18b20*/  VIADD R6, R0, 0x1f6 ;  /* 0x000001f600067836 */ /* 0x000fe20000000000 */
[----:B------:R-:W-:Y:S01]  /*18b30*/  STL [R1+0x118], R11 ;  /* 0x0001180b01007387 */ /* 0x000fe20000100800 */
[--C-:B------:R-:W-:Y:S01]  /*18b40*/  @!P0 IMAD.IADD R26, R26, 0x1, -R5.reuse ;  /* 0x000000011a1a8824 */ /* 0x100fe200078e0a05 */
[----:B------:R-:W-:Y:S01]  /*18b50*/  IABS R22, R10 ;  /* 0x0000000a00167213 */ /* 0x000fe20000000000 */
[C---:B------:R-:W-:Y:S01]  /*18b60*/  VIADD R4, R0.reuse, 0x1f7 ;  /* 0x000001f700047836 */ /* 0x040fe20000000000 */
[----:B------:R1:W-:Y:S01]  /*18b70*/  STL [R1+0x108], R10 ;  /* 0x0001080a01007387 */ /* 0x0003e20000100800 */
[----:B------:R-:W-:Y:S01]  /*18b80*/  IABS R21, R6 ;  /* 0x0000000600157213 */ /* 0x000fe20000000000 */
[C---:B------:R-:W-:Y:S01]  /*18b90*/  VIADD R46, R0.reuse, 0x1f8 ;  /* 0x000001f8002e7836 */ /* 0x040fe20000000000 */
[----:B------:R-:W-:Y:S01]  /*18ba0*/  ISETP.GT.U32.AND P0, PT, R5, R26, PT ;  /* 0x0000001a0500720c */ /* 0x000fe20003f04070 */
[----:B------:R-:W-:Y:S01]  /*18bb0*/  @!P6 IMAD.IADD R25, R25, 0x1, -R5 ;  /* 0x000000011919e824 */ /* 0x000fe200078e0a05 */
[----:B------:R2:W-:Y:S01]  /*18bc0*/  STL [R1+0x104], R6 ;  /* 0x0001040601007387 */ /* 0x0005e20000100800 */
[----:B------:R-:W-:Y:S01]  /*18bd0*/  IABS R20, R4 ;  /* 0x0000000400147213 */ /* 0x000fe20000000000 */
[----:B------:R-:W-:-:S02]  /*18be0*/  VIADD R14, R0, 0x1f9 ;  /* 0x000001f9000e7836 */ /* 0x000fc40000000000 */
[----:B------:R3:W-:Y:S01]  /*18bf0*/  STL [R1+0x100], R4 ;  /* 0x0001000401007387 */ /* 0x0007e20000100800 */
[----:B------:R-:W-:Y:S01]  /*18c00*/  ISETP.GT.U32.AND P6, PT, R5, R25, PT ;  /* 0x000000190500720c */ /* 0x000fe20003fc4070 */
[C---:B-1----:R-:W-:Y:S02]  /*18c10*/  IMAD.HI.U32 R10, R9.reuse, R21, RZ ;  /* 0x00000015090a7227 */ /* 0x042fe400078e00ff */
[----:B------:R-:W-:Y:S02]  /*18c20*/  STL [R1+0xfc], R46 ;  /* 0x0000fc2e01007387 */ /* 0x000fe40000100800 */
[C---:B--2---:R-:W-:Y:S02]  /*18c30*/  IMAD.HI.U32 R6, R9.reuse, R22, RZ ;  /* 0x0000001609067227 */ /* 0x044fe400078e00ff */
[----:B------:R1:W-:Y:S02]  /*18c40*/  STL [R1+0xf8], R14 ;  /* 0x0000f80e01007387 */ /* 0x0003e40000100800 */
[----:B---3--:R-:W-:-:S04]  /*18c50*/  IMAD.HI.U32 R4, R9, R23, RZ ;  /* 0x0000001709047227 */ /* 0x008fc800078e00ff */
[--C-:B------:R-:W-:Y:S01]  /*18c60*/  @!P0 IMAD.IADD R26, R26, 0x1, -R5.reuse ;  /* 0x000000011a1a8824 */ /* 0x100fe200078e0a05 */
[----:B------:R-:W-:Y:S01]  /*18c70*/  ISETP.GT.U32.AND P0, PT, R5, R24, PT ;  /* 0x000000180500720c */ /* 0x000fe20003f04070 */
[----:B------:R-:W-:Y:S02]  /*18c80*/  IMAD.MOV R4, RZ, RZ, -R4 ;  /* 0x000000ffff047224 */ /* 0x000fe400078e0a04 */
[----:B------:R-:W-:Y:S01]  /*18c90*/  @!P6 IMAD.IADD R25, R25, 0x1, -R5 ;  /* 0x000000011919e824 */ /* 0x000fe200078e0a05 */
[----:B-1----:R-:W-:Y:S01]  /*18ca0*/  IABS R14, R14 ;  /* 0x0000000e000e7213 */ /* 0x002fe20000000000 */
[C---:B------:R-:W-:Y:S02]  /*18cb0*/  IMAD R23, R5.reuse, R4, R23 ;  /* 0x0000000405177224 */ /* 0x040fe400078e0217 */
[----:B------:R-:W-:Y:S02]  /*18cc0*/  IMAD.MOV R4, RZ, RZ, -R6 ;  /* 0x000000ffff047224 */ /* 0x000fe400078e0a06 */
[----:B------:R-:W-:Y:S01]  /*18cd0*/  IMAD.MOV R10, RZ, RZ, -R10 ;  /* 0x000000ffff0a7224 */ /* 0x000fe200078e0a0a */
[C---:B------:R-:W-:Y:S01]  /*18ce0*/  ISETP.GT.U32.AND P6, PT, R5.reuse, R23, PT ;  /* 0x000000170500720c */ /* 0x040fe20003fc4070 */
[----:B------:R-:W-:-:S02]  /*18cf0*/  IMAD R22, R5, R4, R22 ;  /* 0x0000000405167224 */ /* 0x000fc400078e0216 */
[----:B------:R-:W-:Y:S02]  /*18d00*/  @!P0 IMAD.IADD R24, R24, 0x1, -R5 ;  /* 0x0000000118188824 */ /* 0x000fe400078e0a05 */
[----:B------:R-:W-:Y:S01]  /*18d10*/  IMAD.HI.U32 R6, R9, R20, RZ ;  /* 0x0000001409067227 */ /* 0x000fe200078e00ff */
[----:B------:R-:W-:-:S03]  /*18d20*/  ISETP.GT.U32.AND P0, PT, R5, R22, PT ;  /* 0x000000160500720c */ /* 0x000fc60003f04070 */
[----:B------:R-:W-:Y:S02]  /*18d30*/  IMAD R21, R5, R10, R21 ;  /* 0x0000000a05157224 */ /* 0x000fe400078e0215 */
[C---:B------:R-:W-:Y:S02]  /*18d40*/  VIADD R11, R0.reuse, 0x1fa ;  /* 0x000001fa000b7836 */ /* 0x040fe40000000000 */
[----:B------:R-:W-:Y:S01]  /*18d50*/  @!P6 IMAD.IADD R23, R23, 0x1, -R5 ;  /* 0x000000011717e824 */ /* 0x000fe200078e0a05 */
[C---:B------:R-:W-:Y:S01]  /*18d60*/  ISETP.GT.U32.AND P6, PT, R5.reuse, R24, PT ;  /* 0x000000180500720c */ /* 0x040fe20003fc4070 */
[----:B------:R-:W-:Y:S01]  /*18d70*/  VIADD R10, R0, 0x1fb ;  /* 0x000001fb000a7836 */ /* 0x000fe20000000000 */
[----:B------:R1:W-:Y:S01]  /*18d80*/  STL [R1+0xf4], R11 ;  /* 0x0000f40b01007387 */ /* 0x0003e20000100800 */
[----:B------:R-:W-:Y:S01]  /*18d90*/  @!P5 IMAD.MOV R3, RZ, RZ, -R3 ;  /* 0x000000ffff03d224 */ /* 0x000fe200078e0a03 */
[----:B------:R-:W-:Y:S01]  /*18da0*/  ISETP.GT.U32.AND P5, PT, R5, R23, PT ;  /* 0x000000170500720c */ /* 0x000fe20003fa4070 */
[----:B------:R-:W-:Y:S01]  /*18db0*/  IMAD.MOV R4, RZ, RZ, -R6 ;  /* 0x000000ffff047224 */ /* 0x000fe200078e0a06 */
[----:B------:R-:W-:Y:S01]  /*18dc0*/  IABS R6, R46 ;  /* 0x0000002e00067213 */ /* 0x000fe20000000000 */
[--C-:B------:R-:W-:Y:S01]  /*18dd0*/  @!P0 IMAD.IADD R22, R22, 0x1, -R5.reuse ;  /* 0x0000000116168824 */ /* 0x100fe200078e0a05 */
[----:B------:R-:W-:Y:S01]  /*18de0*/  STL [R1+0xf0], R10 ;  /* 0x0000f00a01007387 */ /* 0x000fe20000100800 */
[----:B------:R-:W-:-:S02]  /*18df0*/  @!P4 IMAD.IADD R29, R29, 0x1, -R5 ;  /* 0x000000011d1dc824 */ /* 0x000fc400078e0a05 */
[C---:B------:R-:W-:Y:S01]  /*18e00*/  IMAD R20, R5.reuse, R4, R20 ;  /* 0x0000000405147224 */ /* 0x040fe200078e0214 */
[----:B------:R2:W-:Y:S01]  /*18e10*/  STL [R1+0x40], R3 ;  /* 0x0000400301007387 */ /* 0x0005e20000100800 */
[C---:B------:R-:W-:Y:S01]  /*18e20*/  ISETP.GT.U32.AND P0, PT, R5.reuse, R22, PT ;  /* 0x000000160500720c */ /* 0x040fe20003f04070 */
[C---:B------:R-:W-:Y:S01]  /*18e30*/  VIADD R87, R0.reuse, 0x198 ;  /* 0x0000019800577836 */ /* 0x040fe20000000000 */
[----:B------:R-:W-:Y:S01]  /*18e40*/  ISETP.GT.U32.AND P4, PT, R5, R29, PT ;  /* 0x0000001d0500720c */ /* 0x000fe20003f84070 */
[C---:B------:R-:W-:Y:S01]  /*18e50*/  VIADD R47, R0.reuse, 0x1fc ;  /* 0x000001fc002f7836 */ /* 0x040fe20000000000 */
[----:B------:R-:W-:Y:S01]  /*18e60*/  IABS R4, R11 ;  /* 0x0000000b00047213 */ /* 0x000fe20000000000 */
[----:B------:R-:W-:Y:S01]  /*18e70*/  @!P5 IMAD.IADD R23, R23, 0x1, -R5 ;  /* 0x000000011717d824 */ /* 0x000fe200078e0a05 */
[----:B------:R-:W-:Y:S01]  /*18e80*/  ISETP.GT.U32.AND P5, PT, R5, R20, PT ;  /* 0x000000140500720c */ /* 0x000fe20003fa4070 */
[----:B------:R-:W-:Y:S01]  /*18e90*/  VIADD R46, R0, 0x1fd ;  /* 0x000001fd002e7836 */ /* 0x000fe20000000000 */
[----:B-1----:R-:W-:Y:S01]  /*18ea0*/  IABS R11, R10 ;  /* 0x0000000a000b7213 */ /* 0x002fe20000000000 */
[----:B--2---:R-:W-:Y:S01]  /*18eb0*/  IMAD.HI.U32 R3, R9, R6, RZ ;  /* 0x0000000609037227 */ /* 0x004fe200078e00ff */
[----:B------:R-:W-:Y:S03]  /*18ec0*/  STL [R1+0xe4], R47 ;  /* 0x0000e42f01007387 */ /* 0x000fe60000100800 */
[----:B------:R-:W-:Y:S01]  /*18ed0*/  IMAD.MOV R3, RZ, RZ, -R3 ;  /* 0x000000ffff037224 */ /* 0x000fe200078e0a03 */
[----:B------:R1:W-:Y:S01]  /*18ee0*/  STL [R1+0xec], R46 ;  /* 0x0000ec2e01007387 */ /* 0x0003e20000100800 */
[----:B------:R-:W-:-:S02]  /*18ef0*/  @!P0 IMAD.IADD R22, R22, 0x1, -R5 ;  /* 0x0000000116168824 */ /* 0x000fc400078e0a05 */
[----:B------:R-:W-:Y:S01]  /*18f00*/  IMAD R6, R5, R3, R6 ;  /* 0x0000000305067224 */ /* 0x000fe200078e0206 */
[----:B------:R2:W-:Y:S01]  /*18f10*/  STL [R1+0x1bd0], R0 ;  /* 0x001bd00001007387 */ /* 0x0005e20000100800 */
[----:B------:R-:W-:-:S03]  /*18f20*/  IMAD.HI.U32 R3, R9, R4, RZ ;  /* 0x0000000409037227 */ /* 0x000fc600078e00ff */
[----:B------:R-:W-:Y:S01]  /*18f30*/  ISETP.GT.U32.AND P0, PT, R5, R6, PT ;  /* 0x000000060500720c */ /* 0x000fe20003f04070 */
[----:B------:R-:W-:Y:S01]  /*18f40*/  IMAD.HI.U32 R10, R9, R14, RZ ;  /* 0x0000000e090a7227 */ /* 0x000fe200078e00ff */
[----:B-1----:R-:W-:-:S03]  /*18f50*/  IABS R46, R46 ;  /* 0x0000002e002e7213 */ /* 0x002fc60000000000 */
[----:B------:R-:W-:Y:S01]  /*18f60*/  @!P4 IMAD.IADD R29, R29, 0x1, -R5 ;  /* 0x000000011d1dc824 */ /* 0x000fe200078e0a05 */
[----:B------:R-:W-:Y:S01]  /*18f70*/  ISETP.GE.AND P4, PT, R87, RZ, PT ;  /* 0x000000ff5700720c */ /* 0x000fe20003f86270 */
[----:B------:R-:W-:Y:S02]  /*18f80*/  IMAD.MOV R3, RZ, RZ, -R3 ;  /* 0x000000ffff037224 */ /* 0x000fe400078e0a03 */
[----:B------:R-:W-:Y:S02]  /*18f90*/  VIADD R87, R0, 0x199 ;  /* 0x0000019900577836 */ /* 0x000fe40000000000 */
[----:B------:R-:W-:Y:S02]  /*18fa0*/  IMAD.MOV R10, RZ, RZ, -R10 ;  /* 0x000000ffff0a7224 */ /* 0x000fe400078e0a0a */
[----:B------:R-:W-:Y:S01]  /*18fb0*/  @!P5 IMAD.IADD R20, R20, 0x1, -R5 ;  /* 0x000000011414d824 */ /* 0x000fe200078e0a05 */
[----:B------:R-:W-:Y:S01]  /*18fc0*/  ISETP.GE.AND P5, PT, R87, RZ, PT ;  /* 0x000000ff5700720c */ /* 0x000fe20003fa6270 */
[----:B------:R-:W-:-:S02]  /*18fd0*/  IMAD R4, R5, R3, R4 ;  /* 0x0000000305047224 */ /* 0x000fc400078e0204 */
[----:B------:R-:W-:Y:S02]  /*18fe0*/  IMAD R14, R5, R10, R14 ;  /* 0x0000000a050e7224 */ /* 0x000fe400078e020e */
[----:B------:R-:W-:Y:S02]  /*18ff0*/  VIADD R3, R0, 0x105 ;  /* 0x0000010500037836 */ /* 0x000fe40000000000 */
[----:B------:R-:W-:-:S04]  /*19000*/  IMAD.HI.U32 R10, R9, R11, RZ ;  /* 0x0000000b090a7227 */ /* 0x000fc800078e00ff */
[----:B------:R-:W-:Y:S02]  /*19010*/  IMAD.MOV.U32 R87, RZ, RZ, R90 ;  /* 0x000000ffff577224 */ /* 0x000fe400078e005a */
[----:B------:R-:W-:Y:S02]  /*19020*/  VIADD R90, R0, 0x19b ;  /* 0x0000019b005a7836 */ /* 0x000fe40000000000 */
[----:B------:R-:W-:Y:S02]  /*19030*/  IMAD.MOV.U32 R85, RZ, RZ, R88 ;  /* 0x000000ffff557224 */ /* 0x000fe400078e0058 */
[----:B------:R-:W-:Y:S01]  /*19040*/  @!P0 IMAD.IADD R6, R6, 0x1, -R5 ;  /* 0x0000000106068824 */ /* 0x000fe200078e0a05 */
[----:B------:R-:W-:Y:S01]  /*19050*/  ISETP.GE.AND P0, PT, R3, RZ, PT ;  /* 0x000000ff0300720c */ /* 0x000fe20003f06270 */
[----:B------:R-:W-:Y:S01]  /*19060*/  VIADD R88, R0, 0x19a ;  /* 0x0000019a00587836 */ /* 0x000fe20000000000 */
[----:B------:R-:W-:Y:S01]  /*19070*/  IABS R3, R3 ;  /* 0x0000000300037213 */ /* 0x000fe20000000000 */
[----:B------:R-:W-:-:S02]  /*19080*/  IMAD.MOV R10, RZ, RZ, -R10 ;  /* 0x000000ffff0a7224 */ /* 0x000fc400078e0a0a */
[----:B------:R-:W-:Y:S02]  /*19090*/  IMAD.MOV.U32 R83, RZ, RZ, R90 ;  /* 0x000000ffff537224 */ /* 0x000fe400078e005a */
[----:B------:R-:W-:Y:S02]  /*190a0*/  VIADD R90, R0, 0x19d ;  /* 0x0000019d005a7836 */ /* 0x000fe40000000000 */
[----:B------:R-:W-:Y:S02]  /*190b0*/  IMAD.MOV.U32 R82, RZ, RZ, R88 ;  /* 0x000000ffff527224 */ /* 0x000fe400078e0058 */
[----:B------:R-:W-:Y:S01]  /*190c0*/  IMAD R11, R5, R10, R11 ;  /* 0x0000000a050b7224 */ /* 0x000fe200078e020b */
[----:B------:R-:W-:Y:S01]  /*190d0*/  IABS R10, R47 ;  /* 0x0000002f000a7213 */ /* 0x000fe20000000000 */
[----:B------:R-:W-:Y:S02]  /*190e0*/  IMAD.MOV.U32 R88, RZ, RZ, R12 ;  /* 0x000000ffff587224 */ /* 0x000fe400078e000c */
[----:B------:R-:W-:-:S02]  /*190f0*/  IMAD.MOV.U32 R48, RZ, RZ, R46 ;  /* 0x000000ffff307224 */ /* 0x000fc400078e002e */
[----:B------:R-:W-:Y:S02]  /*19100*/  VIADD R12, R0, 0x1fe ;  /* 0x000001fe000c7836 */ /* 0x000fe40000000000 */
[----:B------:R-:W-:Y:S02]  /*19110*/  IMAD.MOV.U32 R86, RZ, RZ, R89 ;  /* 0x000000ffff567224 */ /* 0x000fe400078e0059 */
[----:B------:R-:W-:Y:S01]  /*19120*/  IMAD.MOV.U32 R84, RZ, RZ, R90 ;  /* 0x000000ffff547224 */ /* 0x000fe200078e005a */
[----:B------:R-:W-:Y:S01]  /*19130*/  IABS R46, R12 ;  /* 0x0000000c002e7213 */ /* 0x000fe20000000000 */
[----:B------:R-:W-:-:S04]  /*19140*/  IMAD.HI.U32 R47, R9, R3, RZ ;  /* 0x00000003092f7227 */ /* 0x000fc800078e00ff */
[C---:B------:R-:W-:Y:S02]  /*19150*/  VIADD R89, R0.reuse, 0x19c ;  /* 0x0000019c00597836 */ /* 0x040fe40000000000 */
[----:B------:R-:W-:Y:S02]  /*19160*/  VIADD R90, R0, 0x19e ;  /* 0x0000019e005a7836 */ /* 0x000fe40000000000 */
[----:B--2---:R-:W-:-:S04]  /*19170*/  IMAD.HI.U32 R0, R9, R48, RZ ;  /* 0x0000003009007227 */ /* 0x004fc800078e00ff */
[----:B------:R-:W-:Y:S02]  /*19180*/  IMAD.MOV R47, RZ, RZ, -R47 ;  /* 0x000000ffff2f7224 */ /* 0x000fe400078e0a2f */
[----:B------:R-:W-:Y:S02]  /*19190*/  IMAD.MOV R0, RZ, RZ, -R0 ;  /* 0x000000ffff007224 */ /* 0x000fe400078e0a00 */
[----:B------:R-:W-:Y:S02]  /*191a0*/  IMAD R3, R5, R47, R3 ;  /* 0x0000002f05037224 */ /* 0x000fe400078e0203 */
[----:B------:R-:W-:-:S04]  /*191b0*/  IMAD.HI.U32 R49, R9, R10, RZ ;  /* 0x0000000a09317227 */ /* 0x000fc800078e00ff */
[----:B------:R-:W-:-:S04]  /*191c0*/  IMAD.HI.U32 R47, R9, R46, RZ ;  /* 0x0000002e092f7227 */ /* 0x000fc800078e00ff */
[----:B------:R-:W-:Y:S02]  /*191d0*/  IMAD R9, R5, R0, R48 ;  /* 0x0000000005097224 */ /* 0x000fe400078e0230 */
[----:B------:R-:W-:Y:S02]  /*191e0*/  IMAD.MOV.U32 R0, RZ, RZ, R13 ;  /* 0x000000ffff007224 */ /* 0x000fe400078e000d */
[----:B------:R-:W-:Y:S02]  /*191f0*/  IMAD.MOV.U32 R81, RZ, RZ, R82 ;  /* 0x000000ffff517224 */ /* 0x000fe400078e0052 */
[----:B------:R-:W-:Y:S02]  /*19200*/  IMAD.MOV.U32 R82, RZ, RZ, R83 ;  /* 0x000000ffff527224 */ /* 0x000fe400078e0053 */
[----:B------:R-:W-:Y:S02]  /*19210*/  IMAD.MOV.U32 R83, RZ, RZ, R89 ;  /* 0x000000ffff537224 */ /* 0x000fe400078e0059 */
[----:B------:R-:W-:-:S02]  /*19220*/  @!P2 IMAD.MOV R0, RZ, RZ, -R0 ;  /* 0x000000ffff00a224 */ /* 0x000fc400078e0a00 */
[----:B------:R-:W-:Y:S02]  /*19230*/  IMAD.MOV.U32 R80, RZ, RZ, R81 ;  /* 0x000000ffff507224 */ /* 0x000fe400078e0051 */
[----:B------:R-:W-:Y:S01]  /*19240*/  IMAD.MOV.U32 R81, RZ, RZ, R82 ;  /* 0x000000ffff517224 */ /* 0x000fe200078e0052 */
[----:B------:R1:W-:Y:S01]  /*19250*/  STL [R1+0xc], R0 ;  /* 0x00000c0001007387 */ /* 0x0003e20000100800 */
[----:B------:R-:W-:Y:S02]  /*19260*/  IMAD.MOV.U32 R82, RZ, RZ, R83 ;  /* 0x000000ffff527224 */ /* 0x000fe400078e0053 */
[----:B------:R-:W-:Y:S02]  /*19270*/  IMAD.MOV.U32 R83, RZ, RZ, R84 ;  /* 0x000000ffff537224 */ /* 0x000fe400078e0054 */
[----:B------:R-:W-:Y:S02]  /*19280*/  IMAD.MOV.U32 R84, RZ, RZ, R90 ;  /* 0x000000ffff547224 */ /* 0x000fe400078e005a */
[----:B------:R-:W-:-:S02]  /*19290*/  IMAD.MOV.U32 R90, RZ, RZ, R105 ;  /* 0x000000ffff5a7224 */ /* 0x000fc400078e0069 */
[----:B------:R-:W2:Y:S01]  /*192a0*/  LDL.LU R105, [R1+0x30] ;  /* 0x0000300001697983 */ /* 0x000ea20000300800 */
[----:B------:R-:W-:Y:S01]  /*192b0*/  @!P6 IMAD.IADD R24, R24, 0x1, -R5 ;  /* 0x000000011818e824 */ /* 0x000fe200078e0a05 */
[C---:B------:R-:W-:Y:S01]  /*192c0*/  ISETP.GT.U32.AND P6, PT, R5.reuse, R21, PT ;  /* 0x000000150500720c */ /* 0x040fe20003fc4070 */
[----:B------:R-:W-:Y:S02]  /*192d0*/  IMAD.MOV.U32 R89, RZ, RZ, R2 ;  /* 0x000000ffff597224 */ /* 0x000fe400078e0002 */
[----:B------:R-:W-:Y:S02]  /*192e0*/  IMAD.MOV.U32 R2, RZ, RZ, R8 ;  /* 0x000000ffff027224 */ /* 0x000fe400078e0008 */
[----:B------:R-:W-:Y:S02]  /*192f0*/  IMAD.MOV R49, RZ, RZ, -R49 ;  /* 0x000000ffff317224 */ /* 0x000fe400078e0a31 */
[----:B------:R-:W-:Y:S01]  /*19300*/  @!P1 IMAD.MOV R2, RZ, RZ, -R2 ;  /* 0x000000ffff029224 */ /* 0x000fe200078e0a02 */
[----:B------:R-:W-:Y:S01]  /*19310*/  ISETP.GT.U32.AND P1, PT, R5, R20, PT ;  /* 0x000000140500720c */ /* 0x000fe20003f24070 */
[----:B-1----:R-:W-:-:S02]  /*19320*/  IMAD.MOV.U32 R0, RZ, RZ, R7 ;  /* 0x000000ffff007224 */ /* 0x002fc400078e0007 */
[----:B------:R-:W-:Y:S02]  /*19330*/  IMAD R10, R5, R49, R10 ;  /* 0x00000031050a7224 */ /* 0x000fe400078e020a */
[----:B------:R-:W-:Y:S01]  /*19340*/  @!P6 IADD3 R21, PT, PT, R21, -R5, RZ ;  /* 0x800000051515e210 */ /* 0x000fe20007ffe0ff */
[----:B------:R-:W-:Y:S01]  /*19350*/  @!P4 IMAD.MOV R15, RZ, RZ, -R15 ;  /* 0x000000ffff0fc224 */ /* 0x000fe200078e0a0f */
[C---:B------:R-:W-:Y:S01]  /*19360*/  ISETP.GT.U32.AND P6, PT, R5.reuse, R14, PT ;  /* 0x0000000e0500720c */ /* 0x040fe20003fc4070 */
[----:B------:R-:W-:Y:S01]  /*19370*/  @!P3 IMAD.MOV R0, RZ, RZ, -R0 ;  /* 0x000000ffff00b224 */ /* 0x000fe200078e0a00 */
[C---:B------:R-:W-:Y:S01]  /*19380*/  ISETP.GT.U32.AND P2, PT, R5.reuse, R21, PT ;  /* 0x000000150500720c */ /* 0x040fe20003f44070 */
[----:B------:R-:W-:Y:S01]  /*19390*/  IMAD.MOV R13, RZ, RZ, -R47 ;  /* 0x000000ffff0d7224 */ /* 0x000fe200078e0a2f */
[----:B------:R-:W-:Y:S01]  /*193a0*/  ISETP.GT.U32.AND P3, PT, R5, R6, PT ;  /* 0x000000060500720c */ /* 0x000fe20003f64070 */
[----:B------:R-:W-:Y:S02]  /*193b0*/  @!P5 IMAD.MOV R16, RZ, RZ, -R16 ;  /* 0x000000ffff10d224 */ /* 0x000fe400078e0a10 */
[----:B------:R-:W-:-:S06]  /*193c0*/  @!P1 IMAD.IADD R20, R20, 0x1, -R5 ;  /* 0x0000000114149824 */ /* 0x000fcc00078e0a05 */
[--C-:B------:R-:W-:Y:S01]  /*193d0*/  @!P6 IMAD.IADD R14, R14, 0x1, -R5.reuse ;  /* 0x000000010e0ee824 */ /* 0x100fe200078e0a05 */
[----:B------:R-:W-:Y:S01]  /*193e0*/  ISETP.GT.U32.AND P6, PT, R5, R4, PT ;  /* 0x000000040500720c */ /* 0x000fe20003fc4070 */
[----:B------:R-:W-:Y:S01]  /*193f0*/  @!P2 IMAD.IADD R21, R21, 0x1, -R5 ;  /* 0x000000011515a824 */ /* 0x000fe200078e0a05 */
[C---:B------:R-:W-:Y:S01]  /*19400*/  ISETP.GT.U32.AND P1, PT, R5.reuse, R9, PT ;  /* 0x000000090500720c */ /* 0x040fe20003f24070 */
[C---:B------:R-:W-:Y:S01]  /*19410*/  IMAD R8, R5.reuse, R13, R46 ;  /* 0x0000000d05087224 */ /* 0x040fe200078e022e */
[----:B------:R-:W-:-:S09]  /*19420*/  ISETP.GT.U32.AND P4, PT, R5, R14, PT ;  /* 0x0000000e0500720c */ /* 0x000fd20003f84070 */
[--C-:B------:R-:W-:Y:S01]  /*19430*/  @!P6 IMAD.IADD R4, R4, 0x1, -R5.reuse ;  /* 0x000000010404e824 */ /* 0x100fe200078e0a05 */
[----:B------:R-:W-:Y:S01]  /*19440*/  ISETP.GT.U32.AND P6, PT, R5, R11, PT ;  /* 0x0000000b0500720c */ /* 0x000fe20003fc4070 */
[--C-:B------:R-:W-:Y:S01]  /*19450*/  @!P1 IMAD.IADD R9, R9, 0x1, -R5.reuse ;  /* 0x0000000109099824 */ /* 0x100fe200078e0a05 */
[----:B------:R-:W-:Y:S01]  /*19460*/  ISETP.GE.AND P1, PT, R83, RZ, PT ;  /* 0x000000ff5300720c */ /* 0x000fe20003f26270 */
[----:B------:R-:W-:Y:S01]  /*19470*/  IMAD.MOV.U32 R83, RZ, RZ, R84 ;  /* 0x000000ffff537224 */ /* 0x000fe200078e0054 */
[C---:B------:R-:W-:Y:S01]  /*19480*/  ISETP.GT.U32.AND P2, PT, R5.reuse, R10, PT ;  /* 0x0000000a0500720c */ /* 0x040fe20003f44070 */
[----:B------:R-:W1:Y:S01]  /*19490*/  S2R R84, SR_TID.X ;  /* 0x0000000000547919 */ /* 0x000e620000002100 */
[----:B------:R-:W-:Y:S01]  /*194a0*/  @!P4 IMAD.IADD R14, R14, 0x1, -R5 ;  /* 0x000000010e0ec824 */ /* 0x000fe200078e0a05 */
[----:B------:R-:W-:-:S06]  /*194b0*/  ISETP.GT.U32.AND P5, PT, R5, R4, PT ;  /* 0x000000040500720c */ /* 0x000fcc0003fa4070 */
[----:B------:R-:W-:-:S05]  /*194c0*/  @!P6 IMAD.IADD R11, R11, 0x1, -R5 ;  /* 0x000000010b0be824 */ /* 0x000fca00078e0a05 */
[C---:B------:R-:W-:Y:S02]  /*194d0*/  ISETP.GT.U32.AND P6, PT, R5.reuse, R11, PT ;  /* 0x0000000b0500720c */ /* 0x040fe40003fc4070 */
[C---:B------:R-:W-:Y:S01]  /*194e0*/  ISETP.GT.U32.AND P4, PT, R5.reuse, R3, PT ;  /* 0x000000030500720c */ /* 0x040fe20003f84070 */
[--C-:B------:R-:W-:Y:S01]  /*194f0*/  @!P3 IMAD.IADD R6, R6, 0x1, -R5.reuse ;  /* 0x000000010606b824 */ /* 0x100fe200078e0a05 */
[----:B------:R-:W-:Y:S01]  /*19500*/  ISETP.GT.U32.AND P3, PT, R5, R8, PT ;  /* 0x000000080500720c */ /* 0x000fe20003f64070 */
[----:B------:R-:W-:Y:S01]  /*19510*/  @!P2 IMAD.IADD R10, R10, 0x1, -R5 ;  /* 0x000000010a0aa824 */ /* 0x000fe200078e0a05 */
[----:B------:R-:W-:-:S07]  /*19520*/  ISETP.GE.AND P2, PT, R82, RZ, PT ;  /* 0x000000ff5200720c */ /* 0x000fce0003f46270 */
[--C-:B------:R-:W-:Y:S01]  /*19530*/  @!P6 IMAD.IADD R11, R11, 0x1, -R5.reuse ;  /* 0x000000010b0be824 */ /* 0x100fe200078e0a05 */
[----:B------:R-:W-:Y:S01]  /*19540*/  ISETP.GE.AND P6, PT, R81, RZ, PT ;  /* 0x000000ff5100720c */ /* 0x000fe20003fc6270 */
[--C-:B------:R-:W-:Y:S01]  /*19550*/  @!P4 IMAD.IADD R3, R3, 0x1, -R5.reuse ;  /* 0x000000010303c824 */ /* 0x100fe200078e0a05 */
[C---:B------:R-:W-:Y:S01]  /*19560*/  ISETP.GT.U32.AND P4, PT, R5.reuse, R9, PT ;  /* 0x000000090500720c */ /* 0x040fe20003f84070 */
[----:B------:R-:W-:Y:S01]  /*19570*/  @!P3 IMAD.IADD R8, R8, 0x1, -R5 ;  /* 0x000000010808b824 */ /* 0x000fe200078e0a05 */
[----:B-1----:R-:W-:Y:S01]  /*19580*/  LOP3.LUT R7, R84, 0x7f, RZ, 0xc0, !PT ;  /* 0x0000007f54077812 */ /* 0x002fe200078ec0ff */
[----:B------:R-:W-:Y:S01]  /*19590*/  IMAD.MOV.U32 R84, RZ, RZ, R86 ;  /* 0x000000ffff547224 */ /* 0x000fe200078e0056 */
[----:B------:R-:W-:Y:S01]  /*195a0*/  ISETP.GT.U32.AND P3, PT, R5, R10, PT ;  /* 0x0000000a0500720c */ /* 0x000fe20003f64070 */
[----:B------:R-:W-:-:S06]  /*195b0*/  @!P2 IMAD.MOV R19, RZ, RZ, -R19 ;  /* 0x000000ffff13a224 */ /* 0x000fcc00078e0a13 */
[----:B------:R-:W-:Y:S02]  /*195c0*/  @!P6 IADD3 R18, PT, PT, -R18, RZ, RZ ;  /* 0x000000ff1212e210 */ /* 0x000fe40007ffe1ff */
[----:B------:R-:W-:Y:S01]  /*195d0*/  ISETP.GE.AND P6, PT, R83, RZ, PT ;  /* 0x000000ff5300720c */ /* 0x000fe20003fc6270 */
[----:B------:R-:W-:Y:S01]  /*195e0*/  IMAD.MOV.U32 R83, RZ, RZ, R85 ;  /* 0x000000ffff537224 */ /* 0x000fe200078e0055 */
[----:B------:R-:W-:Y:S01]  /*195f0*/  ISETP.GT.U32.AND P2, PT, R5, R3, PT ;  /* 0x000000030500720c */ /* 0x000fe20003f44070 */
[----:B------:R-:W-:Y:S02]  /*19600*/  IMAD.MOV.U32 R85, RZ, RZ, R87 ;  /* 0x000000ffff557224 */ /* 0x000fe400078e0057 */
[----:B------:R-:W-:Y:S02]  /*19610*/  IMAD.MOV.U32 R86, RZ, RZ, R88 ;  /* 0x000000ffff567224 */ /* 0x000fe400078e0058 */
[----:B------:R-:W-:Y:S02]  /*19620*/  IMAD.MOV.U32 R87, RZ, RZ, R89 ;  /* 0x000000ffff577224 */ /* 0x000fe400078e0059 */
[----:B------:R-:W-:-:S02]  /*19630*/  IMAD.MOV.U32 R82, RZ, RZ, R83 ;  /* 0x000000ffff527224 */ /* 0x000fc400078e0053 */
[----:B------:R-:W-:Y:S02]  /*19640*/  IMAD.MOV.U32 R88, RZ, RZ, R90 ;  /* 0x000000ffff587224 */ /* 0x000fe400078e005a */
[----:B------:R-:W-:Y:S02]  /*19650*/  IMAD.MOV.U32 R83, RZ, RZ, R84 ;  /* 0x000000ffff537224 */ /* 0x000fe400078e0054 */
        /* <DEDUP_REMOVED lines=15> */
[----:B------:R-:W-:Y:S01]  /*19750*/  IMAD.MOV.U32 R92, RZ, RZ, R93 ;  /* 0x000000ffff5c7224 */ /* 0x000fe200078e005d */
[----:B------:R-:W-:Y:S01]  /*19760*/  LOP3.LUT R13, RZ, UR68, RZ, 0x33, !PT ;  /* 0x00000044ff0d7c12 */ /* 0x000fe2000f8e33ff */
[--C-:B------:R-:W-:Y:S01]  /*19770*/  @!P5 IMAD.IADD R4, R4, 0x1, -R5.reuse ;  /* 0x000000010404d824 */ /* 0x100fe200078e0a05 */
[----:B------:R-:W-:Y:S01]  /*19780*/  ISETP.GE.AND P5, PT, R80, RZ, PT ;  /* 0x000000ff5000720c */ /* 0x000fe20003fa6270 */
[--C-:B------:R-:W-:Y:S01]  /*19790*/  @!P3 IMAD.IADD R10, R10, 0x1, -R5.reuse ;  /* 0x000000010a0ab824 */ /* 0x100fe200078e0a05 */
[----:B------:R-:W-:Y:S01]  /*197a0*/  ISETP.NE.AND P3, PT, RZ, UR68, PT ;  /* 0x00000044ff007c0c */ /* 0x000fe2000bf65270 */
[--C-:B------:R-:W-:Y:S01]  /*197b0*/  @!P4 IMAD.IADD R9, R9, 0x1, -R5.reuse ;  /* 0x000000010909c824 */ /* 0x100fe200078e0a05 */
[----:B------:R-:W-:Y:S01]  /*197c0*/  ISETP.GE.AND P4, PT, R113, RZ, PT ;  /* 0x000000ff7100720c */ /* 0x000fe20003f86270 */
[----:B------:R-:W-:Y:S01]  /*197d0*/  IMAD.MOV.U32 R93, RZ, RZ, R94 ;  /* 0x000000ffff5d7224 */ /* 0x000fe200078e005e */
[----:B------:R-:W3:Y:S01]  /*197e0*/  LDL.LU R113, [R1+0x1e24] ;  /* 0x001e240001717983 */ /* 0x000ee20000300800 */
[----:B------:R-:W-:Y:S01]  /*197f0*/  @!P2 IMAD.IADD R3, R3, 0x1, -R5 ;  /* 0x000000010303a824 */ /* 0x000fe200078e0a05 */
[----:B------:R-:W-:Y:S01]  /*19800*/  ISETP.GE.AND P2, PT, R112, RZ, PT ;  /* 0x000000ff7000720c */ /* 0x000fe20003f46270 */
[----:B------:R-:W-:Y:S01]  /*19810*/  IMAD.MOV.U32 R94, RZ, RZ, R100 ;  /* 0x000000ffff5e7224 */ /* 0x000fe200078e0064 */
[----:B------:R-:W3:Y:S01]  /*19820*/  LDL.LU R112, [R1+0x1e20] ;  /* 0x001e200001707983 */ /* 0x000ee20000300800 */
[----:B------:R-:W-:-:S02]  /*19830*/  IMAD.MOV.U32 R77, RZ, RZ, R82 ;  /* 0x000000ffff4d7224 */ /* 0x000fc400078e0052 */
[----:B------:R-:W-:Y:S01]  /*19840*/  IMAD.MOV.U32 R78, RZ, RZ, R83 ;  /* 0x000000ffff4e7224 */ /* 0x000fe200078e0053 */
[----:B------:R-:W3:Y:S01]  /*19850*/  LDL.LU R101, [R1+0xd4] ;  /* 0x0000d40001657983 */ /* 0x000ee20000300800 */
[----:B------:R-:W-:Y:S01]  /*19860*/  IMAD.MOV.U32 R79, RZ, RZ, R84 ;  /* 0x000000ffff4f7224 */ /* 0x000fe200078e0054 */
[----:B------:R-:W1:Y:S01]  /*19870*/  LDCU UR68, c[0x0][0x3b0] ;  /* 0x00007600ff4477ac */ /* 0x000e620008000800 */
[----:B------:R-:W-:Y:S01]  /*19880*/  IMAD.MOV.U32 R80, RZ, RZ, R85 ;  /* 0x000000ffff507224 */ /* 0x000fe200078e0055 */
[----:B------:R-:W4:Y:S01]  /*19890*/  LDL.LU R102, [R1+0xd0] ;  /* 0x0000d00001667983 */ /* 0x000f220000300800 */
[----:B------:R-:W-:Y:S02]  /*198a0*/  IMAD.MOV.U32 R81, RZ, RZ, R86 ;  /* 0x000000ffff517224 */ /* 0x000fe400078e0056 */
[----:B------:R-:W-:Y:S02]  /*198b0*/  IMAD.MOV.U32 R83, RZ, RZ, R88 ;  /* 0x000000ffff537224 */ /* 0x000fe400078e0058 */
[----:B------:R-:W-:Y:S01]  /*198c0*/  IMAD.MOV.U32 R84, RZ, RZ, R89 ;  /* 0x000000ffff547224 */ /* 0x000fe200078e0059 */
[----:B------:R-:W-:Y:S01]  /*198d0*/  SEL R100, R13, R111, !P3 ;  /* 0x0000006f0d647207 */ /* 0x000fe20005800000 */
[----:B------:R-:W-:Y:S01]  /*198e0*/  IMAD.MOV.U32 R82, RZ, RZ, R87 ;  /* 0x000000ffff527224 */ /* 0x000fe200078e0057 */
[----:B------:R-:W4:Y:S01]  /*198f0*/  LDL.LU R111, [R1+0x1e1c] ;  /* 0x001e1c00016f7983 */ /* 0x000f220000300800 */
[----:B------:R-:W-:-:S02]  /*19900*/  IMAD.MOV.U32 R86, RZ, RZ, R91 ;  /* 0x000000ffff567224 */ /* 0x000fc400078e005b */
[----:B------:R-:W-:Y:S02]  /*19910*/  IMAD.MOV.U32 R85, RZ, RZ, R90 ;  /* 0x000000ffff557224 */ /* 0x000fe400078e005a */
[----:B------:R-:W-:Y:S02]  /*19920*/  IMAD.MOV.U32 R87, RZ, RZ, R92 ;  /* 0x000000ffff577224 */ /* 0x000fe400078e005c */
[----:B------:R-:W-:Y:S02]  /*19930*/  IMAD.MOV.U32 R89, RZ, RZ, R94 ;  /* 0x000000ffff597224 */ /* 0x000fe400078e005e */
[----:B------:R-:W-:Y:S02]  /*19940*/  IMAD.MOV.U32 R74, RZ, RZ, R77 ;  /* 0x000000ffff4a7224 */ /* 0x000fe400078e004d */
[----:B------:R-:W-:Y:S02]  /*19950*/  IMAD.MOV.U32 R88, RZ, RZ, R93 ;  /* 0x000000ffff587224 */ /* 0x000fe400078e005d */
[----:B------:R-:W-:-:S02]  /*19960*/  IMAD.MOV.U32 R90, RZ, RZ, R103 ;  /* 0x000000ffff5a7224 */ /* 0x000fc400078e0067 */
[----:B------:R-:W-:Y:S01]  /*19970*/  IMAD.MOV.U32 R75, RZ, RZ, R78 ;  /* 0x000000ffff4b7224 */ /* 0x000fe200078e004e */
[----:B------:R-:W4:Y:S01]  /*19980*/  LDL.LU R103, [R1+0xcc] ;  /* 0x0000cc0001677983 */ /* 0x000f220000300800 */
[----:B------:R-:W-:Y:S02]  /*19990*/  IMAD.MOV.U32 R77, RZ, RZ, R80 ;  /* 0x000000ffff4d7224 */ /* 0x000fe400078e0050 */
[----:B------:R-:W-:Y:S02]  /*199a0*/  IMAD.MOV.U32 R91, RZ, RZ, R104 ;  /* 0x000000ffff5b7224 */ /* 0x000fe400078e0068 */
[----:B------:R-:W-:Y:S01]  /*199b0*/  IMAD.MOV.U32 R93, RZ, RZ, R106 ;  /* 0x000000ffff5d7224 */ /* 0x000fe200078e006a */
[----:B------:R-:W4:Y:S01]  /*199c0*/  LDL.LU R104, [R1+0xc8] ;  /* 0x0000c80001687983 */ /* 0x000f220000300800 */
[----:B------:R-:W-:Y:S01]  /*199d0*/  IMAD.MOV.U32 R78, RZ, RZ, R81 ;  /* 0x000000ffff4e7224 */ /* 0x000fe200078e0051 */
[----:B------:R-:W-:Y:S01]  /*199e0*/  MOV R81, R84 ;  /* 0x0000005400517202 */ /* 0x000fe20000000f00 */
        /* <DEDUP_REMOVED lines=46> */
[----:B--2---:R-:W-:Y:S02]  /*19cd0*/  IMAD.MOV.U32 R92, RZ, RZ, R105 ;  /* 0x000000ffff5c7224 */ /* 0x004fe400078e0069 */
[----:B------:R-:W2:Y:S02]  /*19ce0*/  LDL.LU R105, [R1+0xc4] ;  /* 0x0000c40001697983 */ /* 0x000ea40000300800 */
[----:B------:R-:W-:-:S02]  /*19cf0*/  IMAD.MOV.U32 R89, RZ, RZ, R92 ;  /* 0x000000ffff597224 */ /* 0x000fc400078e005c */
[----:B------:R-:W2:Y:S01]  /*19d00*/  LDL.LU R106, [R1+0xc0] ;  /* 0x0000c000016a7983 */ /* 0x000ea20000300800 */
[----:B------:R-:W-:-:S03]  /*19d10*/  IMAD.MOV.U32 R92, RZ, RZ, R108 ;  /* 0x000000ffff5c7224 */ /* 0x000fc600078e006c */
[----:B------:R-:W2:Y:S04]  /*19d20*/  LDL.LU R107, [R1+0xbc] ;  /* 0x0000bc00016b7983 */ /* 0x000ea80000300800 */
[----:B------:R-:W2:Y:S04]  /*19d30*/  LDL.LU R108, [R1+0xb8] ;  /* 0x0000b800016c7983 */ /* 0x000ea80000300800 */
[----:B------:R-:W2:Y:S04]  /*19d40*/  LDL.LU R109, [R1+0xb4] ;  /* 0x0000b400016d7983 */ /* 0x000ea80000300800 */
[----:B------:R-:W2:Y:S04]  /*19d50*/  LDL.LU R73, [R1+0xb0] ;  /* 0x0000b00001497983 */ /* 0x000ea80000300800 */
[----:B------:R-:W2:Y:S04]  /*19d60*/  LDL.LU R72, [R1+0xac] ;  /* 0x0000ac0001487983 */ /* 0x000ea80000300800 */
[----:B------:R-:W2:Y:S04]  /*19d70*/  LDL.LU R94, [R1+0xa8] ;  /* 0x0000a800015e7983 */ /* 0x000ea80000300800 */
[----:B------:R-:W2:Y:S01]  /*19d80*/  LDL.LU R84, [R1+0xa4] ;  /* 0x0000a40001547983 */ /* 0x000ea20000300800 */
[----:B------:R-:W-:-:S03]  /*19d90*/  IMAD.MOV.U32 R79, RZ, RZ, R89 ;  /* 0x000000ffff4f7224 */ /* 0x000fc600078e0059 */
[----:B------:R-:W2:Y:S04]  /*19da0*/  LDL.LU R85, [R1+0xa0] ;  /* 0x0000a00001557983 */ /* 0x000ea80000300800 */
[----:B------:R-:W2:Y:S04]  /*19db0*/  LDL.LU R86, [R1+0x9c] ;  /* 0x00009c0001567983 */ /* 0x000ea80000300800 */
[----:B------:R-:W2:Y:S01]  /*19dc0*/  LDL.LU R87, [R1+0x98] ;  /* 0x0000980001577983 */ /* 0x000ea20000300800 */
[----:B------:R-:W-:-:S03]  /*19dd0*/  IMAD.MOV.U32 R78, RZ, RZ, R83 ;  /* 0x000000ffff4e7224 */ /* 0x000fc600078e0053 */
[----:B------:R-:W2:Y:S01]  /*19de0*/  LDL.LU R88, [R1+0x94] ;  /* 0x0000940001587983 */ /* 0x000ea20000300800 */
[----:B------:R-:W-:-:S03]  /*19df0*/  IMAD.MOV.U32 R82, RZ, RZ, R92 ;  /* 0x000000ffff527224 */ /* 0x000fc600078e005c */
[----:B------:R-:W2:Y:S01]  /*19e00*/  LDL.LU R89, [R1+0x90] ;  /* 0x0000900001597983 */ /* 0x000ea20000300800 */
[----:B------:R-:W-:Y:S02]  /*19e10*/  IMAD.MOV.U32 R58, RZ, RZ, R63 ;  /* 0x000000ffff3a7224 */ /* 0x000fe400078e003f */
[----:B------:R-:W-:Y:S01]  /*19e20*/  IMAD.MOV.U32 R62, RZ, RZ, R67 ;  /* 0x000000ffff3e7224 */ /* 0x000fe200078e0043 */
[----:B------:R-:W2:Y:S01]  /*19e30*/  LDL.LU R90, [R1+0x8c] ;  /* 0x00008c00015a7983 */ /* 0x000ea20000300800 */
[----:B------:R-:W-:Y:S02]  /*19e40*/  IMAD.MOV.U32 R83, RZ, RZ, R93 ;  /* 0x000000ffff537224 */ /* 0x000fe400078e005d */
[----:B------:R-:W-:Y:S01]  /*19e50*/  IMAD.MOV.U32 R59, RZ, RZ, R64 ;  /* 0x000000ffff3b7224 */ /* 0x000fe200078e0040 */
[----:B------:R-:W2:Y:S01]  /*19e60*/  LDL.LU R91, [R1+0x88] ;  /* 0x00008800015b7983 */ /* 0x000ea20000300800 */
[----:B------:R-:W-:Y:S02]  /*19e70*/  IMAD.MOV.U32 R63, RZ, RZ, R68 ;  /* 0x000000ffff3f7224 */ /* 0x000fe400078e0044 */
[----:B------:R-:W-:Y:S01]  /*19e80*/  IMAD.MOV.U32 R67, RZ, RZ, R74 ;  /* 0x000000ffff437224 */ /* 0x000fe200078e004a */
[----:B------:R-:W2:Y:S01]  /*19e90*/  LDL.LU R92, [R1+0x84] ;  /* 0x00008400015c7983 */ /* 0x000ea20000300800 */
[----:B------:R-:W-:-:S02]  /*19ea0*/  IMAD.MOV.U32 R60, RZ, RZ, R65 ;  /* 0x000000ffff3c7224 */ /* 0x000fc400078e0041 */
[----:B------:R-:W-:Y:S01]  /*19eb0*/  IMAD.MOV.U32 R64, RZ, RZ, R69 ;  /* 0x000000ffff407224 */ /* 0x000fe200078e0045 */
[----:B------:R-:W2:Y:S01]  /*19ec0*/  LDL.LU R93, [R1+0x80] ;  /* 0x00008000015d7983 */ /* 0x000ea20000300800 */
[----:B------:R-:W-:Y:S02]  /*19ed0*/  IMAD.MOV.U32 R68, RZ, RZ, R75 ;  /* 0x000000ffff447224 */ /* 0x000fe400078e004b */
[----:B------:R-:W-:Y:S02]  /*19ee0*/  IMAD.MOV.U32 R74, RZ, RZ, R79 ;  /* 0x000000ffff4a7224 */ /* 0x000fe400078e004f */
[----:B------:R-:W-:Y:S01]  /*19ef0*/  IMAD.MOV.U32 R61, RZ, RZ, R66 ;  /* 0x000000ffff3d7224 */ /* 0x000fe200078e0042 */
[----:B------:R-:W2:Y:S01]  /*19f00*/  LDL.LU R79, [R1+0x1c] ;  /* 0x00001c00014f7983 */ /* 0x000ea20000300800 */
[----:B------:R-:W-:Y:S01]  /*19f10*/  IMAD.MOV.U32 R65, RZ, RZ, R70 ;  /* 0x000000ffff417224 */ /* 0x000fe200078e0046 */
[----:B------:R-:W-:Y:S01]  /*19f20*/  MOV R66, R71 ;  /* 0x0000004700427202 */ /* 0x000fe20000000f00 */
[----:B------:R-:W-:-:S02]  /*19f30*/  IMAD.MOV.U32 R69, RZ, RZ, R76 ;  /* 0x000000ffff457224 */ /* 0x000fc400078e004c */
        /* <DEDUP_REMOVED lines=8> */
[----:B------:R-:W2:Y:S04]  /*19fc0*/  LDL.LU R82, [R1+0x10] ;  /* 0x0000100001527983 */ /* 0x000ea80000300800 */
[----:B------:R-:W2:Y:S01]  /*19fd0*/  LDL.LU R83, [R1+0x8] ;  /* 0x0000080001537983 */ /* 0x000ea20000300800 */
[----:B------:R-:W-:Y:S01]  /*19fe0*/  @!P5 IMAD.MOV R17, RZ, RZ, -R17 ;  /* 0x000000ffff11d224 */ /* 0x000fe200078e0a11 */
[----:B------:R-:W-:-:S02]  /*19ff0*/  ISETP.GT.U32.AND P5, PT, R5, R8, PT ;  /* 0x000000080500720c */ /* 0x000fc40003fa4070 */
[C---:B------:R-:W-:Y:S02]  /*1a000*/  SEL R49, R13.reuse, R60, !P3 ;  /* 0x0000003c0d317207 */ /* 0x040fe40005800000 */
[----:B------:R-:W-:Y:S01]  /*1a010*/  SEL R60, R13, R71, !P3 ;  /* 0x000000470d3c7207 */ /* 0x000fe20005800000 */
[----:B------:R-:W-:Y:S01]  /*1a020*/  IMAD R46, R7, UR15, RZ ;  /* 0x0000000f072e7c24 */ /* 0x000fe2000f8e02ff */
[C---:B------:R-:W-:Y:S02]  /*1a030*/  SEL R47, R13.reuse, R58, !P3 ;  /* 0x0000003a0d2f7207 */ /* 0x040fe40005800000 */
[C---:B------:R-:W-:Y:S02]  /*1a040*/  SEL R48, R13.reuse, R59, !P3 ;  /* 0x0000003b0d307207 */ /* 0x040fe40005800000 */
[C---:B------:R-:W-:Y:S02]  /*1a050*/  SEL R58, R13.reuse, R69, !P3 ;  /* 0x000000450d3a7207 */ /* 0x040fe40005800000 */
[----:B------:R-:W-:-:S02]  /*1a060*/  SEL R52, R13, R63, !P3 ;  /* 0x0000003f0d347207 */ /* 0x000fc40005800000 */
[C---:B------:R-:W-:Y:S01]  /*1a070*/  SEL R59, R13.reuse, R70, !P3 ;  /* 0x000000460d3b7207 */ /* 0x040fe20005800000 */
[----:B------:R-:W-:Y:S01]  /*1a080*/  @!P5 IMAD.IADD R8, R8, 0x1, -R5 ;  /* 0x000000010808d824 */ /* 0x000fe200078e0a05 */
[C---:B------:R-:W-:Y:S02]  /*1a090*/  SEL R53, R13.reuse, R64, !P3 ;  /* 0x000000400d357207 */ /* 0x040fe40005800000 */
[C---:B------:R-:W-:Y:S02]  /*1a0a0*/  SEL R63, R13.reuse, R76, !P3 ;  /* 0x0000004c0d3f7207 */ /* 0x040fe40005800000 */
[C---:B------:R-:W-:Y:S02]  /*1a0b0*/  SEL R54, R13.reuse, R65, !P3 ;  /* 0x000000410d367207 */ /* 0x040fe40005800000 */
[C---:B------:R-:W-:Y:S02]  /*1a0c0*/  SEL R64, R13.reuse, R77, !P3 ;  /* 0x0000004d0d407207 */ /* 0x040fe40005800000 */
[----:B------:R-:W-:-:S02]  /*1a0d0*/  SEL R76, R13, R116, !P3 ;  /* 0x000000740d4c7207 */ /* 0x000fc40005800000 */
[----:B------:R-:W-:Y:S02]  /*1a0e0*/  LEA R7, P5, R46, UR18, 0x2 ;  /* 0x000000122e077c11 */ /* 0x000fe4000f8a10ff */
[C---:B------:R-:W-:Y:S02]  /*1a0f0*/  SEL R50, R13.reuse, R61, !P3 ;  /* 0x0000003d0d327207 */ /* 0x040fe40005800000 */
[C---:B------:R-:W-:Y:S02]  /*1a100*/  SEL R55, R13.reuse, R66, !P3 ;  /* 0x000000420d377207 */ /* 0x040fe40005800000 */
[C---:B------:R-:W-:Y:S02]  /*1a110*/  SEL R65, R13.reuse, R78, !P3 ;  /* 0x0000004e0d417207 */ /* 0x040fe40005800000 */
[C---:B------:R-:W-:Y:S02]  /*1a120*/  SEL R77, R13.reuse, R117, !P3 ;  /* 0x000000750d4d7207 */ /* 0x040fe40005800000 */
[----:B------:R-:W-:-:S02]  /*1a130*/  SEL R51, R13, R62, !P3 ;  /* 0x0000003e0d337207 */ /* 0x000fc40005800000 */
[----:B------:R-:W-:Y:S01]  /*1a140*/  SEL R56, R13, R67, !P3 ;  /* 0x000000430d387207 */ /* 0x000fe20005800000 */
[----:B------:R-:W-:Y:S01]  /*1a150*/  IMAD R47, R47, UR67, RZ ;  /* 0x000000432f2f7c24 */ /* 0x000fe2000f8e02ff */
[C---:B------:R-:W-:Y:S02]  /*1a160*/  SEL R61, R13.reuse, R74, !P3 ;  /* 0x0000004a0d3d7207 */ /* 0x040fe40005800000 */
[C---:B---3--:R-:W-:Y:S02]  /*1a170*/  SEL R101, R13.reuse, R101, !P3 ;  /* 0x000000650d657207 */ /* 0x048fe40005800000 */
[C---:B----4-:R-:W-:Y:S02]  /*1a180*/  SEL R102, R13.reuse, R102, !P3 ;  /* 0x000000660d667207 */ /* 0x050fe40005800000 */
[C---:B------:R-:W-:Y:S01]  /*1a190*/  SEL R71, R13.reuse, R111, !P3 ;  /* 0x0000006f0d477207 */ /* 0x040fe20005800000 */
[----:B------:R-:W-:Y:S01]  /*1a1a0*/  IMAD R48, R48, UR67, RZ ;  /* 0x0000004330307c24 */ /* 0x000fe2000f8e02ff */
[----:B------:R-:W-:-:S02]  /*1a1b0*/  SEL R78, R13, R118, !P3 ;  /* 0x000000760d4e7207 */ /* 0x000fc40005800000 */
[C---:B------:R-:W-:Y:S02]  /*1a1c0*/  SEL R103, R13.reuse, R103, !P3 ;  /* 0x000000670d677207 */ /* 0x040fe40005800000 */
[----:B------:R-:W-:Y:S01]  /*1a1d0*/  SEL R104, R13, R104, !P3 ;  /* 0x000000680d687207 */ /* 0x000fe20005800000 */
[----:B------:R-:W-:Y:S01]  /*1a1e0*/  IMAD R49, R49, UR67, RZ ;  /* 0x0000004331317c24 */ /* 0x000fe2000f8e02ff */
[C---:B------:R-:W-:Y:S01]  /*1a1f0*/  SEL R62, R13.reuse, R75, !P3 ;  /* 0x0000004b0d3e7207 */ /* 0x040fe20005800000 */
[----:B------:R-:W-:Y:S01]  /*1a200*/  IMAD R52, R52, UR67, RZ ;  /* 0x0000004334347c24 */ /* 0x000fe2000f8e02ff */
[----:B------:R-:W-:Y:S01]  /*1a210*/  SEL R74, R13, R114, !P3 ;  /* 0x000000720d4a7207 */ /* 0x000fe20005800000 */
[----:B------:R-:W-:Y:S01]  /*1a220*/  IMAD R53, R53, UR67, RZ ;  /* 0x0000004335357c24 */ /* 0x000fe2000f8e02ff */
[C---:B------:R-:W-:Y:S01]  /*1a230*/  SEL R75, R13.reuse, R115, !P3 ;  /* 0x000000730d4b7207 */ /* 0x040fe20005800000 */
[----:B------:R-:W-:Y:S01]  /*1a240*/  IMAD R54, R54, UR67, RZ ;  /* 0x0000004336367c24 */ /* 0x000fe2000f8e02ff */
[----:B------:R-:W-:Y:S01]  /*1a250*/  LEA.HI.X.SX32 R5, R46, UR19, 0x2, P5 ;  /* 0x000000132e057c11 */ /* 0x000fe2000a8f16ff */
[----:B------:R-:W-:Y:S01]  /*1a260*/  IMAD R50, R50, UR67, RZ ;  /* 0x0000004332327c24 */ /* 0x000fe2000f8e02ff */
[----:B------:R-:W-:Y:S01]  /*1a270*/  SEL R46, R13, R57, !P3 ;  /* 0x000000390d2e7207 */ /* 0x000fe20005800000 */
[----:B------:R-:W-:Y:S01]  /*1a280*/  IMAD R51, R51, UR67, RZ ;  /* 0x0000004333337c24 */ /* 0x000fe2000f8e02ff */
[----:B------:R-:W-:Y:S01]  /*1a290*/  SEL R57, R13, R68, !P3 ;  /* 0x000000440d397207 */ /* 0x000fe20005800000 */
[----:B------:R-:W-:Y:S01]  /*1a2a0*/  IMAD R55, R55, UR67, RZ ;  /* 0x0000004337377c24 */ /* 0x000fe2000f8e02ff */
[C---:B------:R-:W-:Y:S01]  /*1a2b0*/  SEL R151, R13.reuse, R151, !P3 ;  /* 0x000000970d977207 */ /* 0x040fe20005800000 */
[----:B------:R-:W-:Y:S01]  /*1a2c0*/  IMAD R46, R46, UR67, RZ ;  /* 0x000000432e2e7c24 */ /* 0x000fe2000f8e02ff */
[C---:B------:R-:W-:Y:S01]  /*1a2d0*/  SEL R152, R13.reuse, R152, !P3 ;  /* 0x000000980d987207 */ /* 0x040fe20005800000 */
[----:B------:R-:W-:Y:S01]  /*1a2e0*/  IMAD R56, R56, UR67, RZ ;  /* 0x0000004338387c24 */ /* 0x000fe2000f8e02ff */
        /* <DEDUP_REMOVED lines=26> */
[----:B------:R-:W-:-:S02]  /*1a490*/  SEL R166, R13, R166, !P3 ;  /* 0x000000a60da67207 */ /* 0x000fc40005800000 */
[C---:B--2---:R-:W-:Y:S02]  /*1a4a0*/  SEL R105, R13.reuse, R105, !P3 ;  /* 0x000000690d697207 */ /* 0x044fe40005800000 */
[C---:B------:R-:W-:Y:S02]  /*1a4b0*/  SEL R106, R13.reuse, R106, !P3 ;  /* 0x0000006a0d6a7207 */ /* 0x040fe40005800000 */
[C---:B------:R-:W-:Y:S02]  /*1a4c0*/  SEL R167, R13.reuse, R167, !P3 ;  /* 0x000000a70da77207 */ /* 0x040fe40005800000 */
[C---:B------:R-:W-:Y:S02]  /*1a4d0*/  SEL R168, R13.reuse, R168, !P3 ;  /* 0x000000a80da87207 */ /* 0x040fe40005800000 */
[C---:B------:R-:W-:Y:S02]  /*1a4e0*/  SEL R169, R13.reuse, R169, !P3 ;  /* 0x000000a90da97207 */ /* 0x040fe40005800000 */
[----:B------:R-:W-:-:S02]  /*1a4f0*/  SEL R170, R13, R170, !P3 ;  /* 0x000000aa0daa7207 */ /* 0x000fc40005800000 */
[C---:B------:R-:W-:Y:S02]  /*1a500*/  SEL R171, R13.reuse, R171, !P3 ;  /* 0x000000ab0dab7207 */ /* 0x040fe40005800000 */
        /* <DEDUP_REMOVED lines=45> */
[C---:B------:R-:W-:Y:S01]  /*1a7e0*/  SEL R252, R13.reuse, R252, !P3 ;  /* 0x000000fc0dfc7207 */ /* 0x040fe20005800000 */
[----:B------:R-:W-:Y:S01]  /*1a7f0*/  @!P0 IMAD.MOV R3, RZ, RZ, -R3 ;  /* 0x000000ffff038224 */ /* 0x000fe200078e0a03 */
[C---:B------:R-:W-:Y:S01]  /*1a800*/  SEL R72, R13.reuse, R72, !P3 ;  /* 0x000000480d487207 */ /* 0x040fe20005800000 */
[----:B------:R-:W2:Y:S01]  /*1a810*/  LDCU UR18, c[0x0][0x3b0] ;  /* 0x00007600ff1277ac */ /* 0x000ea20008000800 */
[----:B------:R-:W-:-:S02]  /*1a820*/  SEL R73, R13, R73, !P3 ;  /* 0x000000490d497207 */ /* 0x000fc40005800000 */
[C---:B------:R-:W-:Y:S01]  /*1a830*/  SEL R88, R13.reuse, R88, !P3 ;  /* 0x000000580d587207 */ /* 0x040fe20005800000 */
[----:B------:R-:W-:Y:S01]  /*1a840*/  IMAD.MOV.U32 R111, RZ, RZ, R72 ;  /* 0x000000ffff6f7224 */ /* 0x000fe200078e0048 */
        /* <DEDUP_REMOVED lines=16> */
[----:B------:R-:W-:Y:S01]  /*1a950*/  SEL R109, R13, R109, !P3 ;  /* 0x0000006d0d6d7207 */ /* 0x000fe20005800000 */
[----:B------:R-:W-:Y:S01]  /*1a960*/  IMAD R77, R77, UR67, RZ ;  /* 0x000000434d4d7c24 */ /* 0x000fe2000f8e02ff */
[C---:B------:R-:W-:Y:S01]  /*1a970*/  SEL R72, R13.reuse, R112, !P3 ;  /* 0x000000700d487207 */ /* 0x040fe20005800000 */
[----:B------:R-:W-:Y:S01]  /*1a980*/  IMAD.MOV.U32 R112, RZ, RZ, R73 ;  /* 0x000000ffff707224 */ /* 0x000fe200078e0049 */
        /* <DEDUP_REMOVED lines=30> */
[----:B------:R-:W3:Y:S01]  /*1ab70*/  LDL.LU R140, [R1+0x1a4] ;  /* 0x0001a400018c7983 */ /* 0x000ee20000300800 */
        /* <DEDUP_REMOVED lines=9> */
[----:B------:R-:W4:Y:S01]  /*1ac10*/  LDL.LU R141, [R1+0x1bc] ;  /* 0x0001bc00018d7983 */ /* 0x000f220000300800 */
[----:B------:R-:W-:Y:S01]  /*1ac20*/  IMAD.MOV.U32 R124, RZ, RZ, R95 ;  /* 0x000000ffff7c7224 */ /* 0x000fe200078e005f */
[C---:B------:R-:W-:Y:S01]  /*1ac30*/  SEL R98, R13.reuse, R138, !P3 ;  /* 0x0000008a0d627207 */ /* 0x040fe20005800000 */
[----:B------:R-:W-:Y:S01]  /*1ac40*/  IMAD.MOV.U32 R139, RZ, RZ, R128 ;  /* 0x000000ffff8b7224 */ /* 0x000fe200078e0080 */
[C---:B------:R-:W-:Y:S01]  /*1ac50*/  SEL R103, R13.reuse, R143, !P3 ;  /* 0x0000008f0d677207 */ /* 0x040fe20005800000 */
[----:B------:R-:W-:Y:S01]  /*1ac60*/  IMAD.MOV.U32 R129, RZ, RZ, R104 ;  /* 0x000000ffff817224 */ /* 0x000fe200078e0068 */
[----:B------:R-:W2:Y:S01]  /*1ac70*/  LDL.LU R142, [R1+0x1cc] ;  /* 0x0001cc00018e7983 */ /* 0x000ea20000300800 */
        /* <DEDUP_REMOVED lines=9> */
[C---:B------:R-:W-:Y:S01]  /*1ad10*/  SEL R105, R13.reuse, R145, !P3 ;  /* 0x000000910d697207 */ /* 0x040fe20005800000 */
[----:B------:R-:W2:Y:S01]  /*1ad20*/  LDL.LU R144, [R1+0x1d8] ;  /* 0x0001d80001907983 */ /* 0x000ea20000300800 */
[C---:B------:R-:W-:Y:S01]  /*1ad30*/  SEL R81, R13.reuse, R121, !P3 ;  /* 0x000000790d517207 */ /* 0x040fe20005800000 */
[----:B------:R-:W-:Y:S01]  /*1ad40*/  IMAD.MOV.U32 R136, RZ, RZ, R125 ;  /* 0x000000ffff887224 */ /* 0x000fe200078e007d */
[C---:B------:R-:W-:Y:S01]  /*1ad50*/  SEL R95, R13.reuse, R135, !P3 ;  /* 0x000000870d5f7207 */ /* 0x040fe20005800000 */
[----:B------:R-:W-:Y:S01]  /*1ad60*/  IMAD.MOV.U32 R126, RZ, RZ, R107 ;  /* 0x000000ffff7e7224 */ /* 0x000fe200078e006b */
[C---:B------:R-:W-:Y:S01]  /*1ad70*/  SEL R106, R13.reuse, R146, !P3 ;  /* 0x000000920d6a7207 */ /* 0x040fe20005800000 */
[----:B------:R-:W2:Y:S01]  /*1ad80*/  LDL.LU R145, [R1+0x1e4] ;  /* 0x0001e40001917983 */ /* 0x000ea20000300800 */
[----:B------:R-:W-:Y:S01]  /*1ad90*/  IMAD.MOV.U32 R121, RZ, RZ, R94 ;  /* 0x000000ffff797224 */ /* 0x000fe200078e005e */
[C---:B------:R-:W-:Y:S01]  /*1ada0*/  SEL R107, R13.reuse, R147, !P3 ;  /* 0x000000930d6b7207 */ /* 0x040fe20005800000 */
[----:B------:R-:W-:Y:S01]  /*1adb0*/  IMAD.MOV.U32 R135, RZ, RZ, R124 ;  /* 0x000000ffff877224 */ /* 0x000fe200078e007c */
[----:B------:R-:W2:Y:S01]  /*1adc0*/  LDL.LU R146, [R1+0x1f0] ;  /* 0x0001f00001927983 */ /* 0x000ea20000300800 */
[----:B------:R-:W-:Y:S01]  /*1add0*/  IMAD.MOV.U32 R125, RZ, RZ, R108 ;  /* 0x000000ffff7d7224 */ /* 0x000fe200078e006c */
[C---:B------:R-:W-:Y:S01]  /*1ade0*/  SEL R94, R13.reuse, R134, !P3 ;  /* 0x000000860d5e7207 */ /* 0x040fe20005800000 */
[----:B------:R-:W-:Y:S01]  /*1adf0*/  IMAD.MOV.U32 R124, RZ, RZ, R109 ;  /* 0x000000ffff7c7224 */ /* 0x000fe200078e006d */
[C---:B------:R-:W-:Y:S01]  /*1ae00*/  SEL R108, R13.reuse, R148, !P3 ;  /* 0x000000940d6c7207 */ /* 0x040fe20005800000 */
[----:B------:R-:W2:Y:S01]  /*1ae10*/  LDL.LU R147, [R1+0x1f4] ;  /* 0x0001f40001937983 */ /* 0x000ea20000300800 */
[----:B------:R-:W-:Y:S01]  /*1ae20*/  IMAD.MOV.U32 R134, RZ, RZ, R110 ;  /* 0x000000ffff867224 */ /* 0x000fe200078e006e */
[C---:B------:R-:W-:Y:S01]  /*1ae30*/  SEL R109, R13.reuse, R149, !P3 ;  /* 0x000000950d6d7207 */ /* 0x040fe20005800000 */
[----:B------:R-:W-:Y:S01]  /*1ae40*/  IMAD R78, R78, UR67, RZ ;  /* 0x000000434e4e7c24 */ /* 0x000fe2000f8e02ff */
[----:B------:R-:W2:Y:S01]  /*1ae50*/  LDL.LU R148, [R1+0x200] ;  /* 0x0002000001947983 */ /* 0x000ea20000300800 */
[----:B------:R-:W-:Y:S01]  /*1ae60*/  SEL R110, R13, R150, !P3 ;  /* 0x000000960d6e7207 */ /* 0x000fe20005800000 */
[----:B------:R-:W1:Y:S02]  /*1ae70*/  LDCU UR19, c[0x0][0x3b0] ;  /* 0x00007600ff1377ac */ /* 0x000e640008000800 */
[----:B------:R-:W2:Y:S04]  /*1ae80*/  LDL.LU R149, [R1+0x204] ;  /* 0x0002040001957983 */ /* 0x000ea80000300800 */
[----:B------:R-:W2:Y:S04]  /*1ae90*/  LDL.LU R150, [R1+0x20c] ;  /* 0x00020c0001967983 */ /* 0x000ea80000300800 */
[----:B------:R1:W-:Y:S04]  /*1aea0*/  STL [R1+0x114], R46 ;  /* 0x0001142e01007387 */ /* 0x0003e80000100800 */
[----:B-1----:R-:W2:Y:S04]  /*1aeb0*/  LDL.LU R46, [R1+0x1e18] ;  /* 0x001e1800012e7983 */ /* 0x002ea80000300800 */
        /* <DEDUP_REMOVED lines=24> */
[----:B------:R1:W-:Y:S01]  /*1b040*/  STL [R1+0x1f4], R59 ;  /* 0x0001f43b01007387 */ /* 0x0003e20000100800 */
[----:B------:R-:W-:-:S03]  /*1b050*/  IMAD R66, R66, UR67, RZ ;  /* 0x0000004342427c24 */ /* 0x000fc6000f8e02ff */
        /* <DEDUP_REMOVED lines=144> */
[----:B------:R3:W-:Y:S01]  /*1b960*/  STL [R1+0x678], R152 ;  /* 0x0006789801007387 */ /* 0x0007e20000100800 */
[----:B-1----:R-:W-:-:S02]  /*1b970*/  IMAD R151, R153, UR67, RZ ;  /* 0x0000004399977c24 */ /* 0x002fc4000f8e02ff */
[----:B------:R-:W-:Y:S02]  /*1b980*/  IMAD R153, R154, UR67, RZ ;  /* 0x000000439a997c24 */ /* 0x000fe4000f8e02ff */
[----:B---3--:R-:W-:Y:S01]  /*1b990*/  IMAD R152, R155, UR67, RZ ;  /* 0x000000439b987c24 */ /* 0x008fe2000f8e02ff */
[----:B------:R1:W-:Y:S04]  /*1b9a0*/  STL [R1+0x67c], R151 ;  /* 0x00067c9701007387 */ /* 0x0003e80000100800 */
[----:B------:R3:W-:Y:S01]  /*1b9b0*/  STL [R1+0x680], R153 ;  /* 0x0006809901007387 */ /* 0x0007e20000100800 */
[----:B-1----:R-:W-:-:S03]  /*1b9c0*/  IMAD R151, R156, UR67, RZ ;  /* 0x000000439c977c24 */ /* 0x002fc6000f8e02ff */
[----:B------:R1:W-:Y:S01]  /*1b9d0*/  STL [R1+0x684], R152 ;  /* 0x0006849801007387 */ /* 0x0003e20000100800 */
[----:B---3--:R-:W-:-:S03]  /*1b9e0*/  IMAD R153, R157, UR67, RZ ;  /* 0x000000439d997c24 */ /* 0x008fc6000f8e02ff */
[----:B------:R3:W-:Y:S01]  /*1b9f0*/  STL [R1+0x688], R151 ;  /* 0x0006889701007387 */ /* 0x0007e20000100800 */
[----:B-1----:R-:W-:-:S03]  /*1ba00*/  IMAD R152, R158, UR67, RZ ;  /* 0x000000439e987c24 */ /* 0x002fc6000f8e02ff */
[----:B------:R1:W-:Y:S01]  /*1ba10*/  STL [R1+0x68c], R153 ;  /* 0x00068c9901007387 */ /* 0x0003e20000100800 */
[----:B---3--:R-:W-:-:S03]  /*1ba20*/  IMAD R151, R159, UR67, RZ ;  /* 0x000000439f977c24 */ /* 0x008fc6000f8e02ff */
[----:B------:R3:W-:Y:S04]  /*1ba30*/  STL [R1+0x690], R152 ;  /* 0x0006909801007387 */ /* 0x0007e80000100800 */
[----:B------:R4:W-:Y:S01]  /*1ba40*/  STL [R1+0x694], R151 ;  /* 0x0006949701007387 */ /* 0x0009e20000100800 */
[----:B-1----:R-:W-:Y:S02]  /*1ba50*/  IMAD R153, R160, UR67, RZ ;  /* 0x00000043a0997c24 */ /* 0x002fe4000f8e02ff */
[----:B---3--:R-:W-:-:S03]  /*1ba60*/  IMAD R152, R161, UR67, RZ ;  /* 0x00000043a1987c24 */ /* 0x008fc6000f8e02ff */
[----:B------:R1:W-:Y:S01]  /*1ba70*/  STL [R1+0x698], R153 ;  /* 0x0006989901007387 */ /* 0x0003e20000100800 */
[----:B----4-:R-:W-:-:S03]  /*1ba80*/  IMAD R151, R162, UR67, RZ ;  /* 0x00000043a2977c24 */ /* 0x010fc6000f8e02ff */
        /* <DEDUP_REMOVED lines=16> */
[----:B------:R-:W-:Y:S01]  /*1bb90*/  STL [R1+0x6bc], R153 ;  /* 0x0006bc9901007387 */ /* 0x000fe20000100800 */
[----:B----4-:R-:W-:-:S03]  /*1bba0*/  IMAD R151, R171, UR67, RZ ;  /* 0x00000043ab977c24 */ /* 0x010fc6000f8e02ff */
[----:B------:R-:W-:Y:S04]  /*1bbb0*/  STL [R1+0x6c0], R152 ;  /* 0x0006c09801007387 */ /* 0x000fe80000100800 */
[----:B------:R1:W-:Y:S02]  /*1bbc0*/  STL [R1+0x6c4], R151 ;  /* 0x0006c49701007387 */ /* 0x0003e40000100800 */
[----:B-1----:R-:W-:Y:S02]  /*1bbd0*/  IMAD R151, R206, UR67, RZ ;  /* 0x00000043ce977c24 */ /* 0x002fe4000f8e02ff */
[----:B------:R-:W-:-:S03]  /*1bbe0*/  IMAD R152, R208, UR67, RZ ;  /* 0x00000043d0987c24 */ /* 0x000fc6000f8e02ff */
[----:B------:R1:W-:Y:S01]  /*1bbf0*/  STL [R1+0x6c8], R151 ;  /* 0x0006c89701007387 */ /* 0x0003e20000100800 */
[----:B------:R-:W-:-:S03]  /*1bc00*/  IMAD R153, R210, UR67, RZ ;  /* 0x00000043d2997c24 */ /* 0x000fc6000f8e02ff */
[----:B------:R3:W-:Y:S01]  /*1bc10*/  STL [R1+0x6d8], R152 ;  /* 0x0006d89801007387 */ /* 0x0007e20000100800 */
[----:B-1----:R-:W-:Y:S02]  /*1bc20*/  IMAD R151, R209, UR67, RZ ;  /* 0x00000043d1977c24 */ /* 0x002fe4000f8e02ff */
[----:B---3--:R-:W-:-:S03]  /*1bc30*/  IMAD R152, R211, UR67, RZ ;  /* 0x00000043d3987c24 */ /* 0x008fc6000f8e02ff */
        /* <DEDUP_REMOVED lines=75> */
[----:B------:R-:W3:Y:S04]  /*1c0f0*/  LDL.LU R159, [R1+0x2a0] ;  /* 0x0002a000019f7983 */ /* 0x000ee80000300800 */
[----:B------:R4:W-:Y:S01]  /*1c100*/  STL [R1+0x908], R152 ;  /* 0x0009089801007387 */ /* 0x0009e20000100800 */
[----:B-1----:R-:W-:-:S03]  /*1c110*/  IMAD R153, R249, UR67, RZ ;  /* 0x00000043f9997c24 */ /* 0x002fc6000f8e02ff */
[----:B------:R1:W-:Y:S01]  /*1c120*/  STL [R1+0x918], R151 ;  /* 0x0009189701007387 */ /* 0x0003e20000100800 */
[----:B------:R-:W-:Y:S01]  /*1c130*/  SEL R134, R13, R134, !P3 ;  /* 0x000000860d867207 */ /* 0x000fe20005800000 */
[----:B----4-:R-:W-:Y:S02]  /*1c140*/  IMAD R152, R250, UR67, RZ ;  /* 0x00000043fa987c24 */ /* 0x010fe4000f8e02ff */
[----:B------:R4:W-:Y:S01]  /*1c150*/  STL [R1+0x928], R153 ;  /* 0x0009289901007387 */ /* 0x0009e20000100800 */
[----:B-1----:R-:W-:-:S03]  /*1c160*/  IMAD R151, R251, UR67, RZ ;  /* 0x00000043fb977c24 */ /* 0x002fc6000f8e02ff */
[----:B------:R-:W3:Y:S01]  /*1c170*/  LDL.LU R154, [R1+0x438] ;  /* 0x00043800019a7983 */ /* 0x000ee20000300800 */
[----:B------:R-:W-:-:S03]  /*1c180*/  SEL R135, R13, R135, !P3 ;  /* 0x000000870d877207 */ /* 0x000fc60005800000 */
[----:B------:R1:W-:Y:S01]  /*1c190*/  STL [R1+0x938], R152 ;  /* 0x0009389801007387 */ /* 0x0003e20000100800 */
[----:B------:R-:W-:-:S03]  /*1c1a0*/  SEL R136, R13, R136, !P3 ;  /* 0x000000880d887207 */ /* 0x000fc60005800000 */
[----:B------:R2:W-:Y:S01]  /*1c1b0*/  STL [R1+0x948], R151 ;  /* 0x0009489701007387 */ /* 0x0005e20000100800 */
[----:B----4-:R-:W-:Y:S02]  /*1c1c0*/  IMAD R153, R252, UR67, RZ ;  /* 0x00000043fc997c24 */ /* 0x010fe4000f8e02ff */
[----:B------:R-:W-:Y:S02]  /*1c1d0*/  IMAD R136, R136, UR67, RZ ;  /* 0x0000004388887c24 */ /* 0x000fe4000f8e02ff */
[----:B-1----:R-:W-:Y:S01]  /*1c1e0*/  IMAD R152, R134, UR67, RZ ;  /* 0x0000004386987c24 */ /* 0x002fe2000f8e02ff */
[----:B--2---:R-:W2:Y:S01]  /*1c1f0*/  LDL.LU R151, [R1+0x29c] ;  /* 0x00029c0001977983 */ /* 0x004ea20000300800 */
[----:B------:R-:W-:-:S03]  /*1c200*/  IMAD R134, R135, UR67, RZ ;  /* 0x0000004387867c24 */ /* 0x000fc6000f8e02ff */
[----:B------:R-:W-:Y:S04]  /*1c210*/  STL [R1+0x958], R153 ;  /* 0x0009589901007387 */ /* 0x000fe80000100800 */
[----:B------:R-:W-:Y:S04]  /*1c220*/  STL [R1+0x968], R152 ;  /* 0x0009689801007387 */ /* 0x000fe80000100800 */
[----:B------:R1:W-:Y:S04]  /*1c230*/  STL [R1+0x978], R134 ;  /* 0x0009788601007387 */ /* 0x0003e80000100800 */
[----:B------:R4:W-:Y:S04]  /*1c240*/  STL [R1+0x988], R136 ;  /* 0x0009888801007387 */ /* 0x0009e80000100800 */
[----:B------:R-:W2:Y:S01]  /*1c250*/  LDL.LU R158, [R1+0x2ac] ;  /* 0x0002ac00019e7983 */ /* 0x000ea20000300800 */
[----:B------:R-:W-:-:S02]  /*1c260*/  SEL R137, R13, R137, !P3 ;  /* 0x000000890d897207 */ /* 0x000fc40005800000 */
[C---:B------:R-:W-:Y:S02]  /*1c270*/  SEL R138, R13.reuse, R138, !P3 ;  /* 0x0000008a0d8a7207 */ /* 0x040fe40005800000 */
[----:B------:R-:W-:Y:S01]  /*1c280*/  SEL R139, R13, R139, !P3 ;  /* 0x0000008b0d8b7207 */ /* 0x000fe20005800000 */
[----:B------:R-:W-:Y:S01]  /*1c290*/  IMAD R135, R137, UR67, RZ ;  /* 0x0000004389877c24 */ /* 0x000fe2000f8e02ff */
[C---:B------:R-:W-:Y:S01]  /*1c2a0*/  SEL R140, R13.reuse, R140, !P3 ;  /* 0x0000008c0d8c7207 */ /* 0x040fe20005800000 */
[----:B-1----:R-:W-:Y:S01]  /*1c2b0*/  IMAD R134, R138, UR67, RZ ;  /* 0x000000438a867c24 */ /* 0x002fe2000f8e02ff */
[----:B------:R-:W-:Y:S01]  /*1c2c0*/  SEL R141, R13, R141, !P3 ;  /* 0x0000008d0d8d7207 */ /* 0x000fe20005800000 */
[----:B----4-:R-:W-:Y:S01]  /*1c2d0*/  IMAD R136, R139, UR67, RZ ;  /* 0x000000438b887c24 */ /* 0x010fe2000f8e02ff */
[----:B------:R1:W-:Y:S01]  /*1c2e0*/  STL [R1+0x998], R135 ;  /* 0x0009988701007387 */ /* 0x0003e20000100800 */
[----:B------:R-:W-:-:S03]  /*1c2f0*/  SEL R142, R13, R142, !P3 ;  /* 0x0000008e0d8e7207 */ /* 0x000fc60005800000 */
[----:B------:R4:W-:Y:S01]  /*1c300*/  STL [R1+0x9a8], R134 ;  /* 0x0009a88601007387 */ /* 0x0009e20000100800 */
[----:B------:R-:W-:-:S03]  /*1c310*/  SEL R143, R13, R143, !P3 ;  /* 0x0000008f0d8f7207 */ /* 0x000fc60005800000 */
[----:B------:R-:W-:Y:S01]  /*1c320*/  STL [R1+0x9b8], R136 ;  /* 0x0009b88801007387 */ /* 0x000fe20000100800 */
[----:B-1----:R-:W-:-:S03]  /*1c330*/  IMAD R135, R141, UR67, RZ ;  /* 0x000000438d877c24 */ /* 0x002fc6000f8e02ff */
[----:B------:R-:W2:Y:S01]  /*1c340*/  LDL.LU R155, [R1+0x440] ;  /* 0x00044000019b7983 */ /* 0x000ea20000300800 */
[----:B----4-:R-:W-:Y:S01]  /*1c350*/  IMAD R134, R140, UR67, RZ ;  /* 0x000000438c867c24 */ /* 0x010fe2000f8e02ff */
[----:B------:R-:W-:-:S04]  /*1c360*/  SEL R144, R13, R144, !P3 ;  /* 0x000000900d907207 */ /* 0x000fc80005800000 */
[----:B------:R1:W-:Y:S01]  /*1c370*/  STL [R1+0x9c8], R134 ;  /* 0x0009c88601007387 */ /* 0x0003e20000100800 */
[----:B------:R-:W-:-:S03]  /*1c380*/  SEL R145, R13, R145, !P3 ;  /* 0x000000910d917207 */ /* 0x000fc60005800000 */
[----:B------:R4:W-:Y:S01]  /*1c390*/  STL [R1+0x9d8], R135 ;  /* 0x0009d88701007387 */ /* 0x0009e20000100800 */
[----:B------:R-:W-:-:S03]  /*1c3a0*/  SEL R146, R13, R146, !P3 ;  /* 0x000000920d927207 */ /* 0x000fc60005800000 */
[----:B------:R-:W2:Y:S01]  /*1c3b0*/  LDL.LU R152, [R1+0x298] ;  /* 0x0002980001987983 */ /* 0x000ea20000300800 */
[----:B-1----:R-:W-:Y:S02]  /*1c3c0*/  IMAD R134, R142, UR67, RZ ;  /* 0x000000438e867c24 */ /* 0x002fe4000f8e02ff */
[----:B----4-:R-:W-:-:S03]  /*1c3d0*/  IMAD R135, R143, UR67, RZ ;  /* 0x000000438f877c24 */ /* 0x010fc6000f8e02ff */
[----:B------:R1:W-:Y:S01]  /*1c3e0*/  STL [R1+0x9e8], R134 ;  /* 0x0009e88601007387 */ /* 0x0003e20000100800 */
[----:B------:R-:W-:Y:S01]  /*1c3f0*/  IMAD R136, R145, UR67, RZ ;  /* 0x0000004391887c24 */ /* 0x000fe2000f8e02ff */
[C---:B------:R-:W-:Y:S02]  /*1c400*/  SEL R147, R13.reuse, R147, !P3 ;  /* 0x000000930d937207 */ /* 0x040fe40005800000 */
[----:B------:R4:W-:Y:S01]  /*1c410*/  STL [R1+0x9f0], R135 ;  /* 0x0009f08701007387 */ /* 0x0009e20000100800 */
[----:B------:R-:W-:Y:S01]  /*1c420*/  SEL R148, R13, R148, !P3 ;  /* 0x000000940d947207 */ /* 0x000fe20005800000 */
[----:B-1----:R-:W-:Y:S02]  /*1c430*/  IMAD R134, R144, UR67, RZ ;  /* 0x0000004390867c24 */ /* 0x002fe4000f8e02ff */
[----:B----4-:R-:W-:-:S03]  /*1c440*/  IMAD R135, R146, UR67, RZ ;  /* 0x0000004392877c24 */ /* 0x010fc6000f8e02ff */
[----:B------:R1:W-:Y:S04]  /*1c450*/  STL [R1+0x9f8], R134 ;  /* 0x0009f88601007387 */ /* 0x0003e80000100800 */
[----:B------:R-:W-:Y:S04]  /*1c460*/  STL [R1+0xa00], R136 ;  /* 0x000a008801007387 */ /* 0x000fe80000100800 */
[----:B------:R-:W4:Y:S01]  /*1c470*/  LDL.LU R157, [R1+0x2cc] ;  /* 0x0002cc00019d7983 */ /* 0x000f220000300800 */
[----:B-1----:R-:W-:-:S03]  /*1c480*/  IMAD R134, R147, UR67, RZ ;  /* 0x0000004393867c24 */ /* 0x002fc6000f8e02ff */
[----:B------:R1:W-:Y:S01]  /*1c490*/  STL [R1+0xa08], R135 ;  /* 0x000a088701007387 */ /* 0x0003e20000100800 */
[----:B------:R-:W-:-:S03]  /*1c4a0*/  SEL R149, R13, R149, !P3 ;  /* 0x000000950d957207 */ /* 0x000fc60005800000 */
[----:B------:R1:W-:Y:S01]  /*1c4b0*/  STL [R1+0xa10], R134 ;  /* 0x000a108601007387 */ /* 0x0003e20000100800 */
[----:B------:R-:W-:-:S03]  /*1c4c0*/  SEL R150, R13, R150, !P3 ;  /* 0x000000960d967207 */ /* 0x000fc60005800000 */
[----:B------:R-:W4:Y:S01]  /*1c4d0*/  LDL.LU R156, [R1+0x448] ;  /* 0x00044800019c7983 */ /* 0x000f220000300800 */
[----:B-1----:R-:W-:-:S05]  /*1c4e0*/  IMAD R135, R148, UR67, RZ ;  /* 0x0000004394877c24 */ /* 0x002fca000f8e02ff */
[----:B------:R1:W-:Y:S04]  /*1c4f0*/  STL [R1+0xa18], R135 ;  /* 0x000a188701007387 */ /* 0x0003e80000100800 */
[----:B------:R-:W4:Y:S01]  /*1c500*/  LDL.LU R153, [R1+0x294] ;  /* 0x0002940001997983 */ /* 0x000f220000300800 */
[----:B------:R-:W-:Y:S02]  /*1c510*/  IMAD R134, R149, UR67, RZ ;  /* 0x0000004395867c24 */ /* 0x000fe4000f8e02ff */
[----:B-1----:R-:W-:-:S03]  /*1c520*/  IMAD R135, R150, UR66, RZ ;  /* 0x0000004296877c24 */ /* 0x002fc6000f8e02ff */
[----:B------:R3:W-:Y:S01]  /*1c530*/  STL [R1+0xa1c], R134 ;  /* 0x000a1c8601007387 */ /* 0x0007e20000100800 */
[----:B------:R-:W-:Y:S01]  /*1c540*/  @!P1 IMAD.MOV R110, RZ, RZ, -R110 ;  /* 0x000000ffff6e9224 */ /* 0x000fe200078e0a6e */
[C---:B------:R-:W-:Y:S01]  /*1c550*/  SEL R3, R13.reuse, R3, !P3 ;  /* 0x000000030d037207 */ /* 0x040fe20005800000 */
[----:B------:R-:W-:Y:S01]  /*1c560*/  @!P4 IMAD.MOV R108, RZ, RZ, -R108 ;  /* 0x000000ffff6cc224 */ /* 0x000fe200078e0a6c */
[----:B------:R2:W-:Y:S01]  /*1c570*/  STL [R1+0xa14], R135 ;  /* 0x000a148701007387 */ /* 0x0005e20000100800 */
[----:B------:R-:W-:Y:S01]  /*1c580*/  @!P2 IMAD.MOV R107, RZ, RZ, -R107 ;  /* 0x000000ffff6ba224 */ /* 0x000fe200078e0a6b */
        /* <DEDUP_REMOVED lines=34> */
[----:B------:R-:W-:Y:S01]  /*1c7b0*/  SEL R207, R13, R207, !P3 ;  /* 0x000000cf0dcf7207 */ /* 0x000fe20005800000 */
[----:B------:R-:W-:Y:S01]  /*1c7c0*/  IMAD R133, R133, UR67, RZ ;  /* 0x0000004385857c24 */ /* 0x000fe2000f8e02ff */
[----:B------:R-:W1:Y:S01]  /*1c7d0*/  LDCU UR66, c[0x0][0x3b0] ;  /* 0x00007600ff4277ac */ /* 0x000e620008000800 */
[----:B---3--:R-:W-:Y:S02]  /*1c7e0*/  SEL R134, R13, R159, !P3 ;  /* 0x0000009f0d867207 */ /* 0x008fe40005800000 */
[----:B------:R-:W3:Y:S03]  /*1c7f0*/  LDL.LU R159, [R1+0x290] ;  /* 0x00029000019f7983 */ /* 0x000ee60000300800 */
[----:B------:R-:W-:Y:S01]  /*1c800*/  IMAD R134, R134, UR65, RZ ;  /* 0x0000004186867c24 */ /* 0x000fe2000f8e02ff */
[----:B------:R-:W1:Y:S01]  /*1c810*/  LDCU UR65, c[0x0][0x3b0] ;  /* 0x00007600ff4177ac */ /* 0x000e620008000800 */
[----:B------:R-:W-:-:S02]  /*1c820*/  ISETP.GE.AND P1, PT, R154, RZ, PT ;  /* 0x000000ff9a00720c */ /* 0x000fc40003f26270 */
[----:B------:R-:W3:Y:S01]  /*1c830*/  LDL.LU R154, [R1+0x44c] ;  /* 0x00044c00019a7983 */ /* 0x000ee20000300800 */
[----:B--2---:R-:W-:-:S03]  /*1c840*/  SEL R135, R13, R151, !P3 ;  /* 0x000000970d877207 */ /* 0x004fc60005800000 */
[----:B------:R-:W2:Y:S02]  /*1c850*/  LDL.LU R151, [R1+0x28c] ;  /* 0x00028c0001977983 */ /* 0x000ea40000300800 */
[----:B------:R-:W-:Y:S02]  /*1c860*/  IMAD R135, R135, UR64, RZ ;  /* 0x0000004087877c24 */ /* 0x000fe4000f8e02ff */
[----:B------:R1:W-:Y:S01]  /*1c870*/  STL [R1+0xa0c], R134 ;  /* 0x000a0c8601007387 */ /* 0x0003e20000100800 */
[----:B------:R-:W-:-:S03]  /*1c880*/  ISETP.GE.AND P5, PT, R155, RZ, PT ;  /* 0x000000ff9b00720c */ /* 0x000fc60003fa6270 */
[----:B------:R4:W-:Y:S01]  /*1c890*/  STL [R1+0xa04], R135 ;  /* 0x000a048701007387 */ /* 0x0009e20000100800 */
[C---:B-1----:R-:W-:Y:S02]  /*1c8a0*/  SEL R134, R13.reuse, R158, !P3 ;  /* 0x0000009e0d867207 */ /* 0x042fe40005800000 */
[----:B----4-:R-:W-:Y:S01]  /*1c8b0*/  ISETP.GE.AND P4, PT, R156, RZ, PT ;  /* 0x000000ff9c00720c */ /* 0x010fe20003f86270 */
[----:B------:R-:W4:Y:S01]  /*1c8c0*/  LDL.LU R158, [R1+0x288] ;  /* 0x00028800019e7983 */ /* 0x000f220000300800 */
[----:B------:R-:W-:Y:S01]  /*1c8d0*/  SEL R135, R13, R152, !P3 ;  /* 0x000000980d877207 */ /* 0x000fe20005800000 */
[----:B------:R-:W-:Y:S01]  /*1c8e0*/  @!P1 IMAD.MOV R106, RZ, RZ, -R106 ;  /* 0x000000ffff6a9224 */ /* 0x000fe200078e0a6a */
[----:B------:R-:W1:Y:S01]  /*1c8f0*/  LDCU UR64, c[0x0][0x3b0] ;  /* 0x00007600ff4077ac */ /* 0x000e620008000800 */
[----:B------:R-:W2:Y:S01]  /*1c900*/  LDL.LU R155, [R1+0x424] ;  /* 0x00042400019b7983 */ /* 0x000ea20000300800 */
[----:B------:R-:W-:Y:S02]  /*1c910*/  IMAD R134, R134, UR63, RZ ;  /* 0x0000003f86867c24 */ /* 0x000fe4000f8e02ff */
[----:B------:R-:W-:Y:S01]  /*1c920*/  IMAD R135, R135, UR62, RZ ;  /* 0x0000003e87877c24 */ /* 0x000fe2000f8e02ff */
[----:B------:R-:W4:Y:S01]  /*1c930*/  LDL.LU R152, [R1+0x280] ;  /* 0x0002800001987983 */ /* 0x000f220000300800 */
[----:B---3--:R-:W-:-:S03]  /*1c940*/  ISETP.GE.AND P2, PT, R154, RZ, PT ;  /* 0x000000ff9a00720c */ /* 0x008fc60003f46270 */
[----:B------:R3:W-:Y:S01]  /*1c950*/  STL [R1+0x9fc], R134 ;  /* 0x0009fc8601007387 */ /* 0x0007e20000100800 */
[----:B------:R-:W-:Y:S01]  /*1c960*/  @!P5 IMAD.MOV R105, RZ, RZ, -R105 ;  /* 0x000000ffff69d224 */ /* 0x000fe200078e0a69 */
[----:B------:R-:W1:Y:S02]  /*1c970*/  LDCU UR63, c[0x0][0x3b0] ;  /* 0x00007600ff3f77ac */ /* 0x000e640008000800 */
[----:B------:R3:W-:Y:S01]  /*1c980*/  STL [R1+0x9f4], R135 ;  /* 0x0009f48701007387 */ /* 0x0007e20000100800 */
[----:B------:R-:W-:Y:S01]  /*1c990*/  @!P4 IMAD.MOV R104, RZ, RZ, -R104 ;  /* 0x000000ffff68c224 */ /* 0x000fe200078e0a68 */
[----:B------:R-:W1:Y:S01]  /*1c9a0*/  LDCU UR62, c[0x0][0x3b0] ;  /* 0x00007600ff3e77ac */ /* 0x000e620008000800 */
[C---:B---3--:R-:W-:Y:S02]  /*1c9b0*/  SEL R134, R13.reuse, R157, !P3 ;  /* 0x0000009d0d867207 */ /* 0x048fe40005800000 */
[----:B------:R-:W3:Y:S01]  /*1c9c0*/  LDL.LU R157, [R1+0x27c] ;  /* 0x00027c00019d7983 */ /* 0x000ee20000300800 */
[----:B------:R-:W-:-:S03]  /*1c9d0*/  SEL R135, R13, R153, !P3 ;  /* 0x000000990d877207 */ /* 0x000fc60005800000 */
[----:B------:R-:W3:Y:S04]  /*1c9e0*/  LDL.LU R156, [R1+0x420] ;  /* 0x00042000019c7983 */ /* 0x000ee80000300800 */
[----:B------:R-:W4:Y:S01]  /*1c9f0*/  LDL.LU R153, [R1+0x278] ;  /* 0x0002780001997983 */ /* 0x000f220000300800 */
[----:B------:R-:W-:Y:S01]  /*1ca00*/  IMAD R134, R134, UR61, RZ ;  /* 0x0000003d86867c24 */ /* 0x000fe2000f8e02ff */
[----:B------:R-:W1:Y:S01]  /*1ca10*/  LDCU UR61, c[0x0][0x3b0] ;  /* 0x00007600ff3d77ac */ /* 0x000e620008000800 */
[----:B------:R-:W-:-:S03]  /*1ca20*/  IMAD R135, R135, UR60, RZ ;  /* 0x0000003c87877c24 */ /* 0x000fc6000f8e02ff */
[----:B------:R1:W-:Y:S01]  /*1ca30*/  STL [R1+0x9ec], R134 ;  /* 0x0009ec8601007387 */ /* 0x0003e20000100800 */
[----:B--2---:R-:W-:-:S03]  /*1ca40*/  ISETP.GE.AND P1, PT, R155, RZ, PT ;  /* 0x000000ff9b00720c */ /* 0x004fc60003f26270 */
[----:B------:R2:W-:Y:S01]  /*1ca50*/  STL [R1+0x9e0], R135 ;  /* 0x0009e08701007387 */ /* 0x0005e20000100800 */
[C---:B-1----:R-:W-:Y:S01]  /*1ca60*/  SEL R134, R13.reuse, R159, !P3 ;  /* 0x0000009f0d867207 */ /* 0x042fe20005800000 */
[----:B------:R-:W-:Y:S01]  /*1ca70*/  @!P2 IMAD.MOV R103, RZ, RZ, -R103 ;  /* 0x000000ffff67a224 */ /* 0x000fe200078e0a67 */
[----:B------:R-:W1:Y:S01]  /*1ca80*/  LDCU UR60, c[0x0][0x3b0] ;  /* 0x00007600ff3c77ac */ /* 0x000e620008000800 */
[----:B------:R-:W4:Y:S04]  /*1ca90*/  LDL.LU R159, [R1+0x274] ;  /* 0x00027400019f7983 */ /* 0x000f280000300800 */
[----:B------:R-:W4:Y:S01]  /*1caa0*/  LDL.LU R154, [R1+0x428] ;  /* 0x00042800019a7983 */ /* 0x000f220000300800 */
[----:B--2---:R-:W-:-:S03]  /*1cab0*/  SEL R135, R13, R151, !P3 ;  /* 0x000000970d877207 */ /* 0x004fc60005800000 */
[----:B------:R-:W2:Y:S01]  /*1cac0*/  LDL.LU R151, [R1+0x270] ;  /* 0x0002700001977983 */ /* 0x000ea20000300800 */
[----:B------:R-:W-:Y:S01]  /*1cad0*/  IMAD R134, R134, UR59, RZ ;  /* 0x0000003b86867c24 */ /* 0x000fe2000f8e02ff */
[----:B------:R-:W1:Y:S01]  /*1cae0*/  LDCU UR59, c[0x0][0x3b0] ;  /* 0x00007600ff3b77ac */ /* 0x000e620008000800 */
[----:B------:R-:W-:-:S03]  /*1caf0*/  IMAD R135, R135, UR58, RZ ;  /* 0x0000003a87877c24 */ /* 0x000fc6000f8e02ff */
[----:B------:R4:W-:Y:S01]  /*1cb00*/  STL [R1+0x9d0], R134 ;  /* 0x0009d08601007387 */ /* 0x0009e20000100800 */
[----:B---3--:R-:W-:-:S03]  /*1cb10*/  ISETP.GE.AND P5, PT, R156, RZ, PT ;  /* 0x000000ff9c00720c */ /* 0x008fc60003fa6270 */
[----:B------:R3:W-:Y:S01]  /*1cb20*/  STL [R1+0x9c0], R135 ;  /* 0x0009c08701007387 */ /* 0x0007e20000100800 */
[C---:B----4-:R-:W-:Y:S01]  /*1cb30*/  SEL R134, R13.reuse, R158, !P3 ;  /* 0x0000009e0d867207 */ /* 0x050fe20005800000 */
[----:B------:R-:W-:Y:S01]  /*1cb40*/  @!P1 IMAD.MOV R102, RZ, RZ, -R102 ;  /* 0x000000ffff669224 */ /* 0x000fe200078e0a66 */
[----:B------:R-:W4:Y:S01]  /*1cb50*/  LDCU UR58, c[0x0][0x3b0] ;  /* 0x00007600ff3a77ac */ /* 0x000f220008000800 */
[----:B------:R-:W2:Y:S04]  /*1cb60*/  LDL.LU R158, [R1+0x26c] ;  /* 0x00026c00019e7983 */ /* 0x000ea80000300800 */
[----:B------:R-:W2:Y:S01]  /*1cb70*/  LDL.LU R155, [R1+0x430] ;  /* 0x00043000019b7983 */ /* 0x000ea20000300800 */
[----:B---3--:R-:W-:-:S03]  /*1cb80*/  SEL R135, R13, R152, !P3 ;  /* 0x000000980d877207 */ /* 0x008fc60005800000 */
[----:B------:R-:W3:Y:S01]  /*1cb90*/  LDL.LU R152, [R1+0x268] ;  /* 0x0002680001987983 */ /* 0x000ee20000300800 */
[----:B------:R-:W-:Y:S01]  /*1cba0*/  IMAD R134, R134, UR57, RZ ;  /* 0x0000003986867c24 */ /* 0x000fe2000f8e02ff */
[----:B------:R-:W1:Y:S01]  /*1cbb0*/  LDCU UR57, c[0x0][0x3b0] ;  /* 0x00007600ff3977ac */ /* 0x000e620008000800 */
[----:B------:R-:W-:-:S03]  /*1cbc0*/  IMAD R135, R135, UR56, RZ ;  /* 0x0000003887877c24 */ /* 0x000fc6000f8e02ff */
[----:B------:R1:W-:Y:S01]  /*1cbd0*/  STL [R1+0x9b0], R134 ;  /* 0x0009b08601007387 */ /* 0x0003e20000100800 */
[----:B------:R-:W-:-:S03]  /*1cbe0*/  ISETP.GE.AND P4, PT, R154, RZ, PT ;  /* 0x000000ff9a00720c */ /* 0x000fc60003f86270 */
[----:B------:R4:W-:Y:S01]  /*1cbf0*/  STL [R1+0x9a0], R135 ;  /* 0x0009a08701007387 */ /* 0x0009e20000100800 */
[C---:B-1----:R-:W-:Y:S01]  /*1cc00*/  SEL R134, R13.reuse, R157, !P3 ;  /* 0x0000009d0d867207 */ /* 0x042fe20005800000 */
[----:B------:R-:W-:Y:S01]  /*1cc10*/  @!P5 IMAD.MOV R101, RZ, RZ, -R101 ;  /* 0x000000ffff65d224 */ /* 0x000fe200078e0a65 */
[----:B------:R-:W1:Y:S01]  /*1cc20*/  LDCU UR56, c[0x0][0x3b0] ;  /* 0x00007600ff3877ac */ /* 0x000e620008000800 */
[----:B------:R-:W3:Y:S04]  /*1cc30*/  LDL.LU R157, [R1+0x264] ;  /* 0x00026400019d7983 */ /* 0x000ee80000300800 */
[----:B------:R-:W3:Y:S01]  /*1cc40*/  LDL.LU R156, [R1+0x414] ;  /* 0x00041400019c7983 */ /* 0x000ee20000300800 */
[----:B----4-:R-:W-:-:S03]  /*1cc50*/  SEL R135, R13, R153, !P3 ;  /* 0x000000990d877207 */ /* 0x010fc60005800000 */
[----:B------:R-:W4:Y:S01]  /*1cc60*/  LDL.LU R153, [R1+0x260] ;  /* 0x0002600001997983 */ /* 0x000f220000300800 */
[----:B------:R-:W-:Y:S01]  /*1cc70*/  IMAD R134, R134, UR55, RZ ;  /* 0x0000003786867c24 */ /* 0x000fe2000f8e02ff */
[----:B--2---:R-:W-:Y:S01]  /*1cc80*/  ISETP.GE.AND P2, PT, R155, RZ, PT ;  /* 0x000000ff9b00720c */ /* 0x004fe20003f46270 */
[----:B------:R-:W-:-:S03]  /*1cc90*/  IMAD R135, R135, UR54, RZ ;  /* 0x0000003687877c24 */ /* 0x000fc6000f8e02ff */
[----:B------:R2:W-:Y:S01]  /*1cca0*/  STL [R1+0x990], R134 ;  /* 0x0009908601007387 */ /* 0x0005e20000100800 */
[----:B------:R-:W-:Y:S01]  /*1ccb0*/  @!P4 IADD3 R100, PT, PT, -R100, RZ, RZ ;  /* 0x000000ff6464c210 */ /* 0x000fe20007ffe1ff */
[----:B------:R-:W-:Y:S01]  /*1ccc0*/  IMAD R3, R3, UR74, RZ ;  /* 0x0000004a03037c24 */ /* 0x000fe2000f8e02ff */
[----:B------:R-:W1:Y:S01]  /*1ccd0*/  LDCU UR55, c[0x0][0x3b0] ;  /* 0x00007600ff3777ac */ /* 0x000e620008000800 */
[----:B------:R1:W-:Y:S01]  /*1cce0*/  STL [R1+0x980], R135 ;  /* 0x0009808701007387 */ /* 0x0003e20000100800 */
[----:B------:R-:W-:Y:S02]  /*1ccf0*/  IMAD R132, R132, UR67, RZ ;  /* 0x0000004384847c24 */ /* 0x000fe4000f8e02ff */
[----:B------:R-:W-:Y:S01]  /*1cd00*/  IMAD R131, R131, UR67, RZ ;  /* 0x0000004383837c24 */ /* 0x000fe2000f8e02ff */
[----:B------:R-:W1:Y:S01]  /*1cd10*/  LDCU UR54, c[0x0][0x3b0] ;  /* 0x00007600ff3677ac */ /* 0x000e620008000800 */
[----:B--2---:R-:W-:Y:S02]  /*1cd20*/  SEL R134, R13, R159, !P3 ;  /* 0x0000009f0d867207 */ /* 0x004fe40005800000 */
[----:B------:R-:W2:Y:S01]  /*1cd30*/  LDL.LU R159, [R1+0x25c] ;  /* 0x00025c00019f7983 */ /* 0x000ea20000300800 */
[----:B---3--:R-:W-:-:S03]  /*1cd40*/  ISETP.GE.AND P1, PT, R156, RZ, PT ;  /* 0x000000ff9c00720c */ /* 0x008fc60003f26270 */
[----:B------:R-:W3:Y:S01]  /*1cd50*/  LDL.LU R154, [R1+0x418] ;  /* 0x00041800019a7983 */ /* 0x000ee20000300800 */
[----:B-1----:R-:W-:Y:S01]  /*1cd60*/  SEL R135, R13, R151, !P3 ;  /* 0x000000970d877207 */ /* 0x002fe20005800000 */
[----:B------:R-:W-:Y:S01]  /*1cd70*/  @!P2 IMAD.MOV R99, RZ, RZ, -R99 ;  /* 0x000000ffff63a224 */ /* 0x000fe200078e0a63 */
[----:B------:R-:W1:Y:S01]  /*1cd80*/  LDCU UR74, c[0x0][0x3b0] ;  /* 0x00007600ff4a77ac */ /* 0x000e620008000800 */
[----:B------:R-:W3:Y:S01]  /*1cd90*/  LDL.LU R151, [R1+0x258] ;  /* 0x0002580001977983 */ /* 0x000ee20000300800 */
[----:B------:R-:W-:Y:S02]  /*1cda0*/  IMAD R134, R134, UR53, RZ ;  /* 0x0000003586867c24 */ /* 0x000fe4000f8e02ff */
[----:B------:R-:W-:Y:S01]  /*1cdb0*/  IMAD R135, R135, UR52, RZ ;  /* 0x0000003487877c24 */ /* 0x000fe2000f8e02ff */
[----:B------:R-:W1:Y:S02]  /*1cdc0*/  LDCU UR53, c[0x0][0x3b0] ;  /* 0x00007600ff3577ac */ /* 0x000e640008000800 */
[----:B------:R4:W-:Y:S01]  /*1cdd0*/  STL [R1+0x970], R134 ;  /* 0x0009708601007387 */ /* 0x0009e20000100800 */
[----:B------:R-:W-:Y:S01]  /*1cde0*/  @!P1 IMAD.MOV R98, RZ, RZ, -R98 ;  /* 0x000000ffff629224 */ /* 0x000fe200078e0a62 */
[----:B------:R-:W1:Y:S02]  /*1cdf0*/  LDCU UR52, c[0x0][0x3b0] ;  /* 0x00007600ff3477ac */ /* 0x000e640008000800 */
[----:B------:R4:W-:Y:S02]  /*1ce00*/  STL [R1+0x960], R135 ;  /* 0x0009608701007387 */ /* 0x0009e40000100800 */
[----:B----4-:R-:W-:-:S02]  /*1ce10*/  SEL R134, R13, R158, !P3 ;  /* 0x0000009e0d867207 */ /* 0x010fc40005800000 */
[----:B------:R-:W4:Y:S01]  /*1ce20*/  LDL.LU R158, [R1+0x254] ;  /* 0x00025400019e7983 */ /* 0x000f220000300800 */
[----:B------:R-:W-:-:S03]  /*1ce30*/  SEL R135, R13, R152, !P3 ;  /* 0x000000980d877207 */ /* 0x000fc60005800000 */
[----:B------:R-:W4:Y:S01]  /*1ce40*/  LDL.LU R155, [R1+0x400] ;  /* 0x00040000019b7983 */ /* 0x000f220000300800 */
[----:B------:R-:W-:Y:S01]  /*1ce50*/  IMAD R134, R134, UR51, RZ ;  /* 0x0000003386867c24 */ /* 0x000fe2000f8e02ff */
[----:B------:R-:W1:Y:S02]  /*1ce60*/  LDCU UR51, c[0x0][0x3b0] ;  /* 0x00007600ff3377ac */ /* 0x000e640008000800 */
[----:B------:R-:W4:Y:S01]  /*1ce70*/  LDL.LU R152, [R1+0x250] ;  /* 0x0002500001987983 */ /* 0x000f220000300800 */
[----:B------:R-:W-:Y:S01]  /*1ce80*/  IMAD R135, R135, UR50, RZ ;  /* 0x0000003287877c24 */ /* 0x000fe2000f8e02ff */
[----:B------:R-:W1:Y:S02]  /*1ce90*/  LDCU UR50, c[0x0][0x3b0] ;  /* 0x00007600ff3277ac */ /* 0x000e640008000800 */
[----:B------:R1:W-:Y:S04]  /*1cea0*/  STL [R1+0x950], R134 ;  /* 0x0009508601007387 */ /* 0x0003e80000100800 */
[----:B------:R1:W-:Y:S02]  /*1ceb0*/  STL [R1+0x940], R135 ;  /* 0x0009408701007387 */ /* 0x0003e40000100800 */
[----:B-1----:R-:W-:-:S02]  /*1cec0*/  SEL R134, R13, R157, !P3 ;  /* 0x0000009d0d867207 */ /* 0x002fc40005800000 */
[----:B------:R-:W4:Y:S01]  /*1ced0*/  LDL.LU R157, [R1+0x3d0] ;  /* 0x0003d000019d7983 */ /* 0x000f220000300800 */
[----:B------:R-:W-:-:S03]  /*1cee0*/  SEL R135, R13, R153, !P3 ;  /* 0x000000990d877207 */ /* 0x000fc60005800000 */
[----:B------:R-:W4:Y:S04]  /*1cef0*/  LDL.LU R156, [R1+0x40c] ;  /* 0x00040c00019c7983 */ /* 0x000f280000300800 */
[----:B------:R-:W4:Y:S01]  /*1cf00*/  LDL.LU R153, [R1+0x35c] ;  /* 0x00035c0001997983 */ /* 0x000f220000300800 */
[----:B------:R-:W-:Y:S01]  /*1cf10*/  IMAD R134, R134, UR49, RZ ;  /* 0x0000003186867c24 */ /* 0x000fe2000f8e02ff */
[----:B------:R-:W1:Y:S01]  /*1cf20*/  LDCU UR49, c[0x0][0x3b0] ;  /* 0x00007600ff3177ac */ /* 0x000e620008000800 */
[----:B------:R-:W-:-:S03]  /*1cf30*/  IMAD R135, R135, UR48, RZ ;  /* 0x0000003087877c24 */ /* 0x000fc6000f8e02ff */
[----:B------:R2:W-:Y:S01]  /*1cf40*/  STL [R1+0x930], R134 ;  /* 0x0009308601007387 */ /* 0x0005e20000100800 */
[----:B------:R-:W-:Y:S01]  /*1cf50*/  IMAD R130, R130, UR67, RZ ;  /* 0x0000004382827c24 */ /* 0x000fe2000f8e02ff */
[----:B------:R-:W1:Y:S02]  /*1cf60*/  LDCU UR48, c[0x0][0x3b0] ;  /* 0x00007600ff3077ac */ /* 0x000e640008000800 */
[----:B------:R1:W-:Y:S01]  /*1cf70*/  STL [R1+0x920], R135 ;  /* 0x0009208701007387 */ /* 0x0003e20000100800 */
[----:B--2---:R-:W-:-:S03]  /*1cf80*/  SEL R134, R13, R159, !P3 ;  /* 0x0000009f0d867207 */ /* 0x004fc60005800000 */
[----:B------:R-:W2:Y:S02]  /*1cf90*/  LDL.LU R159, [R1+0x454] ;  /* 0x00045400019f7983 */ /* 0x000ea40000300800 */
[----:B------:R-:W-:Y:S01]  /*1cfa0*/  IMAD R134, R134, UR47, RZ ;  /* 0x0000002f86867c24 */ /* 0x000fe2000f8e02ff */
[----:B------:R-:W1:Y:S01]  /*1cfb0*/  LDCU UR47, c[0x0][0x3b0] ;  /* 0x00007600ff2f77ac */ /* 0x000e620008000800 */
[----:B---3--:R-:W-:Y:S02]  /*1cfc0*/  ISETP.GE.AND P5, PT, R154, RZ, PT ;  /* 0x000000ff9a00720c */ /* 0x008fe40003fa6270 */
[----:B------:R-:W3:Y:S01]  /*1cfd0*/  LDL.LU R154, [R1+0x410] ;  /* 0x00041000019a7983 */ /* 0x000ee20000300800 */
[----:B-1----:R-:W-:-:S03]  /*1cfe0*/  SEL R135, R13, R151, !P3 ;  /* 0x000000970d877207 */ /* 0x002fc60005800000 */
[----:B------:R-:W3:Y:S02]  /*1cff0*/  LDL.LU R151, [R1+0x550] ;  /* 0x0005500001977983 */ /* 0x000ee40000300800 */
[----:B------:R-:W-:Y:S02]  /*1d000*/  IMAD R135, R135, UR46, RZ ;  /* 0x0000002e87877c24 */ /* 0x000fe4000f8e02ff */
[----:B------:R4:W-:Y:S01]  /*1d010*/  STL [R1+0x910], R134 ;  /* 0x0009108601007387 */ /* 0x0009e20000100800 */
[----:B------:R-:W-:Y:S01]  /*1d020*/  IMAD R129, R129, UR67, RZ ;  /* 0x0000004381817c24 */ /* 0x000fe2000f8e02ff */
[----:B------:R-:W1:Y:S02]  /*1d030*/  LDCU UR46, c[0x0][0x3b0] ;  /* 0x00007600ff2e77ac */ /* 0x000e640008000800 */
[----:B------:R1:W-:Y:S01]  /*1d040*/  STL [R1+0x900], R135 ;  /* 0x0009008701007387 */ /* 0x0003e20000100800 */
[----:B----4-:R-:W-:-:S03]  /*1d050*/  SEL R134, R13, R158, !P3 ;  /* 0x0000009e0d867207 */ /* 0x010fc60005800000 */
[----:B------:R-:W4:Y:S01]  /*1d060*/  LDL.LU R158, [R1+0x584] ;  /* 0x00058400019e7983 */ /* 0x000f220000300800 */
[----:B------:R-:W-:-:S03]  /*1d070*/  ISETP.GE.AND P4, PT, R155, RZ, PT ;  /* 0x000000ff9b00720c */ /* 0x000fc60003f86270 */
[----:B------:R-:W4:Y:S01]  /*1d080*/  LDL.LU R155, [R1+0x408] ;  /* 0x00040800019b7983 */ /* 0x000f220000300800 */
[----:B-1----:R-:W-:Y:S01]  /*1d090*/  SEL R135, R13, R152, !P3 ;  /* 0x000000980d877207 */ /* 0x002fe20005800000 */
[----:B------:R-:W-:Y:S02]  /*1d0a0*/  IMAD R134, R134, UR45, RZ ;  /* 0x0000002d86867c24 */ /* 0x000fe4000f8e02ff */
[----:B------:R-:W4:Y:S01]  /*1d0b0*/  LDL.LU R152, [R1+0x59c] ;  /* 0x00059c0001987983 */ /* 0x000f220000300800 */
[----:B------:R-:W-:Y:S01]  /*1d0c0*/  ISETP.GE.AND P2, PT, R156, RZ, PT ;  /* 0x000000ff9c00720c */ /* 0x000fe20003f46270 */
[----:B------:R-:W-:Y:S02]  /*1d0d0*/  IMAD R135, R135, UR44, RZ ;  /* 0x0000002c87877c24 */ /* 0x000fe4000f8e02ff */
[----:B------:R1:W-:Y:S01]  /*1d0e0*/  STL [R1+0x8f0], R134 ;  /* 0x0008f08601007387 */ /* 0x0003e20000100800 */
[C---:B--2---:R-:W-:Y:S02]  /*1d0f0*/  SEL R136, R13.reuse, R159, !P3 ;  /* 0x0000009f0d887207 */ /* 0x044fe40005800000 */
[----:B---3--:R-:W-:Y:S01]  /*1d100*/  ISETP.GE.AND P1, PT, R154, RZ, PT ;  /* 0x000000ff9a00720c */ /* 0x008fe20003f26270 */
[----:B------:R-:W-:Y:S01]  /*1d110*/  @!P5 IMAD.MOV R97, RZ, RZ, -R97 ;  /* 0x000000ffff61d224 */ /* 0x000fe200078e0a61 */
[C---:B-1----:R-:W-:Y:S01]  /*1d120*/  SEL R134, R13.reuse, R157, !P3 ;  /* 0x0000009d0d867207 */ /* 0x042fe20005800000 */
[----:B------:R1:W-:Y:S01]  /*1d130*/  STL [R1+0x8e0], R135 ;  /* 0x0008e08701007387 */ /* 0x0003e20000100800 */
[----:B------:R-:W-:Y:S01]  /*1d140*/  @!P4 IMAD.MOV R96, RZ, RZ, -R96 ;  /* 0x000000ffff60c224 */ /* 0x000fe200078e0a60 */
[----:B------:R-:W2:Y:S02]  /*1d150*/  LDCU UR45, c[0x0][0x3b0] ;  /* 0x00007600ff2d77ac */ /* 0x000ea40008000800 */
[----:B------:R-:W3:Y:S01]  /*1d160*/  LDL.LU R157, [R1+0x638] ;  /* 0x00063800019d7983 */ /* 0x000ee20000300800 */
[----:B------:R-:W-:Y:S01]  /*1d170*/  IMAD R134, R134, UR43, RZ ;  /* 0x0000002b86867c24 */ /* 0x000fe2000f8e02ff */
[----:B------:R-:W2:Y:S02]  /*1d180*/  LDCU UR44, c[0x0][0x3b0] ;  /* 0x00007600ff2c77ac */ /* 0x000ea40008000800 */
[----:B------:R-:W2:Y:S01]  /*1d190*/  LDL.LU R156, [R1+0x3f0] ;  /* 0x0003f000019c7983 */ /* 0x000ea20000300800 */
[----:B-1----:R-:W-:Y:S01]  /*1d1a0*/  SEL R135, R13, R153, !P3 ;  /* 0x000000990d877207 */ /* 0x002fe20005800000 */
[----:B------:R-:W-:-:S02]  /*1d1b0*/  @!P2 IMAD.MOV R95, RZ, RZ, -R95 ;  /* 0x000000ffff5fa224 */ /* 0x000fc400078e0a5f */
[----:B------:R-:W3:Y:S01]  /*1d1c0*/  LDL.LU R153, [R1+0x624] ;  /* 0x0006240001997983 */ /* 0x000ee20000300800 */
[----:B------:R-:W-:Y:S01]  /*1d1d0*/  @!P1 IMAD.MOV R94, RZ, RZ, -R94 ;  /* 0x000000ffff5e9224 */ /* 0x000fe200078e0a5e */
[----:B------:R-:W1:Y:S02]  /*1d1e0*/  LDCU UR43, c[0x0][0x3b0] ;  /* 0x00007600ff2b77ac */ /* 0x000e640008000800 */
[----:B------:R4:W-:Y:S02]  /*1d1f0*/  STL [R1+0x8d0], R134 ;  /* 0x0008d08601007387 */ /* 0x0009e40000100800 */
[----:B----4-:R-:W-:Y:S01]  /*1d200*/  IMAD R134, R135, UR42, RZ ;  /* 0x0000002a87867c24 */ /* 0x010fe2000f8e02ff */
[----:B------:R-:W-:Y:S01]  /*1d210*/  ISETP.GE.AND P5, PT, R155, RZ, PT ;  /* 0x000000ff9b00720c */ /* 0x000fe20003fa6270 */
[----:B------:R-:W-:Y:S01]  /*1d220*/  IMAD R135, R136, UR41, RZ ;  /* 0x0000002988877c24 */ /* 0x000fe2000f8e02ff */
[----:B------:R-:W4:Y:S02]  /*1d230*/  LDCU UR42, c[0x0][0x3b0] ;  /* 0x00007600ff2a77ac */ /* 0x000f240008000800 */
[----:B------:R1:W-:Y:S01]  /*1d240*/  STL [R1+0x8c0], R134 ;  /* 0x0008c08601007387 */ /* 0x0003e20000100800 */
[----:B------:R-:W-:Y:S01]  /*1d250*/  IMAD R128, R128, UR67, RZ ;  /* 0x0000004380807c24 */ /* 0x000fe2000f8e02ff */
[----:B------:R-:W2:Y:S02]  /*1d260*/  LDCU UR41, c[0x0][0x3b0] ;  /* 0x00007600ff2977ac */ /* 0x000ea40008000800 */
[----:B------:R-:W3:Y:S04]  /*1d270*/  LDL.LU R159, [R1+0x62c] ;  /* 0x00062c00019f7983 */ /* 0x000ee80000300800 */
[----:B------:R-:W3:Y:S01]  /*1d280*/  LDL.LU R154, [R1+0x3fc] ;  /* 0x0003fc00019a7983 */ /* 0x000ee20000300800 */
[----:B-1----:R-:W-:-:S03]  /*1d290*/  SEL R134, R13, R151, !P3 ;  /* 0x000000970d867207 */ /* 0x002fc60005800000 */
[----:B------:R-:W4:Y:S02]  /*1d2a0*/  LDL.LU R151, [R1+0x630] ;  /* 0x0006300001977983 */ /* 0x000f240000300800 */
[----:B------:R-:W-:Y:S02]  /*1d2b0*/  IMAD R134, R134, UR40, RZ ;  /* 0x0000002886867c24 */ /* 0x000fe4000f8e02ff */
        /* <DEDUP_REMOVED lines=16> */
[C---:B-1----:R-:W-:Y:S01]  /*1d3c0*/  SEL R135, R13.reuse, R157, !P3 ;  /* 0x0000009d0d877207 */ /* 0x042fe20005800000 */
[----:B------:R-:W-:Y:S01]  /*1d3d0*/  @!P4 IMAD.MOV R92, RZ, RZ, -R92 ;  /* 0x000000ffff5cc224 */ /* 0x000fe200078e0a5c */
[----:B------:R-:W1:Y:S01]  /*1d3e0*/  LDCU UR38, c[0x0][0x3b0] ;  /* 0x00007600ff2677ac */ /* 0x000e620008000800 */
        /* <DEDUP_REMOVED lines=8> */
[----:B----4-:R-:W-:-:S03]  /*1d470*/  ISETP.GE.AND P1, PT, R155, RZ, PT ;  /* 0x000000ff9b00720c */ /* 0x010fc60003f26270 */
        /* <DEDUP_REMOVED lines=87> */
[----:B------:R-:W1:Y:S04]  /*1d9f0*/  LDCU UR23, c[0x0][0x3b0] ;  /* 0x00007600ff1777ac */ /* 0x000e680008000800 */
[----:B------:R2:W-:Y:S02]  /*1da00*/  STL [R1+0x634], R135 ;  /* 0x0006348701007387 */ /* 0x0005e40000100800 */
[----:B--2---:R-:W-:Y:S02]  /*1da10*/  SEL R135, R13, R158, !P3 ;  /* 0x0000009e0d877207 */ /* 0x004fe40005800000 */
[----:B------:R-:W2:Y:S01]  /*1da20*/  LDL.LU R158, [R1+0x5e8] ;  /* 0x0005e800019e7983 */ /* 0x000ea20000300800 */
[----:B------:R-:W-:Y:S01]  /*1da30*/  IMAD R134, R134, UR22, RZ ;  /* 0x0000001686867c24 */ /* 0x000fe2000f8e02ff */
[----:B------:R-:W-:Y:S01]  /*1da40*/  ISETP.GE.AND P2, PT, R156, RZ, PT ;  /* 0x000000ff9c00720c */ /* 0x000fe20003f46270 */
[----:B------:R-:W-:Y:S01]  /*1da50*/  IMAD R135, R135, UR21, RZ ;  /* 0x0000001587877c24 */ /* 0x000fe2000f8e02ff */
[----:B------:R-:W1:Y:S02]  /*1da60*/  LDCU UR22, c[0x0][0x3b0] ;  /* 0x00007600ff1677ac */ /* 0x000e640008000800 */
[----:B------:R1:W-:Y:S01]  /*1da70*/  STL [R1+0x7d0], R134 ;  /* 0x0007d08601007387 */ /* 0x0003e20000100800 */
[----:B------:R-:W-:Y:S01]  /*1da80*/  @!P4 IMAD.MOV R84, RZ, RZ, -R84 ;  /* 0x000000ffff54c224 */ /* 0x000fe200078e0a54 */
[----:B------:R-:W2:Y:S02]  /*1da90*/  LDCU UR21, c[0x0][0x3b0] ;  /* 0x00007600ff1577ac */ /* 0x000ea40008000800 */
[----:B------:R-:W2:Y:S01]  /*1daa0*/  LDL.LU R155, [R1+0x3c8] ;  /* 0x0003c800019b7983 */ /* 0x000ea20000300800 */
[----:B-1----:R-:W-:-:S03]  /*1dab0*/  SEL R134, R13, R152, !P3 ;  /* 0x000000980d867207 */ /* 0x002fc60005800000 */
[----:B------:R-:W4:Y:S02]  /*1dac0*/  LDL.LU R152, [R1+0x5e4] ;  /* 0x0005e40001987983 */ /* 0x000f240000300800 */
[----:B------:R-:W-:Y:S02]  /*1dad0*/  IMAD R134, R134, UR13, RZ ;  /* 0x0000000d86867c24 */ /* 0x000fe4000f8e02ff */
[----:B------:R1:W-:Y:S01]  /*1dae0*/  STL [R1+0x7c0], R135 ;  /* 0x0007c08701007387 */ /* 0x0003e20000100800 */
[----:B---3--:R-:W-:Y:S01]  /*1daf0*/  ISETP.GE.AND P1, PT, R154, RZ, PT ;  /* 0x000000ff9a00720c */ /* 0x008fe20003f26270 */
[----:B------:R-:W-:Y:S01]  /*1db00*/  @!P2 IMAD.MOV R83, RZ, RZ, -R83 ;  /* 0x000000ffff53a224 */ /* 0x000fe200078e0a53 */
[----:B-1----:R-:W-:Y:S01]  /*1db10*/  SEL R135, R13, R157, !P3 ;  /* 0x0000009d0d877207 */ /* 0x002fe20005800000 */
[----:B------:R-:W-:Y:S01]  /*1db20*/  IMAD R127, R127, UR67, RZ ;  /* 0x000000437f7f7c24 */ /* 0x000fe2000f8e02ff */
[----:B------:R-:W3:Y:S01]  /*1db30*/  LDL.LU R157, [R1+0x5e0] ;  /* 0x0005e000019d7983 */ /* 0x000ee20000300800 */
[----:B------:R-:W-:Y:S01]  /*1db40*/  IMAD R126, R126, UR67, RZ ;  /* 0x000000437e7e7c24 */ /* 0x000fe2000f8e02ff */
[----:B------:R-:W1:Y:S02]  /*1db50*/  LDCU UR13, c[0x0][0x3b0] ;  /* 0x00007600ff0d77ac */ /* 0x000e640008000800 */
[----:B------:R1:W-:Y:S04]  /*1db60*/  STL [R1+0x7b0], R134 ;  /* 0x0007b08601007387 */ /* 0x0003e80000100800 */
[----:B------:R-:W3:Y:S01]  /*1db70*/  LDL.LU R156, [R1+0x3a4] ;  /* 0x0003a400019c7983 */ /* 0x000ee20000300800 */
[----:B-1----:R-:W-:-:S03]  /*1db80*/  SEL R134, R13, R153, !P3 ;  /* 0x000000990d867207 */ /* 0x002fc60005800000 */
[----:B------:R-:W3:Y:S01]  /*1db90*/  LDL.LU R153, [R1+0x5d8] ;  /* 0x0005d80001997983 */ /* 0x000ee20000300800 */
[----:B------:R-:W-:Y:S01]  /*1dba0*/  IMAD R135, R135, UR12, RZ ;  /* 0x0000000c87877c24 */ /* 0x000fe2000f8e02ff */
[----:B------:R-:W1:Y:S01]  /*1dbb0*/  LDCU UR12, c[0x0][0x3b0] ;  /* 0x00007600ff0c77ac */ /* 0x000e620008000800 */
[----:B------:R-:W-:-:S03]  /*1dbc0*/  IMAD R134, R134, UR11, RZ ;  /* 0x0000000b86867c24 */ /* 0x000fc6000f8e02ff */
[----:B------:R1:W-:Y:S01]  /*1dbd0*/  STL [R1+0x7a0], R135 ;  /* 0x0007a08701007387 */ /* 0x0003e20000100800 */
[----:B--2---:R-:W-:-:S03]  /*1dbe0*/  ISETP.GE.AND P5, PT, R155, RZ, PT ;  /* 0x000000ff9b00720c */ /* 0x004fc60003fa6270 */
[----:B------:R4:W-:Y:S01]  /*1dbf0*/  STL [R1+0x790], R134 ;  /* 0x0007908601007387 */ /* 0x0009e20000100800 */
[----:B------:R-:W-:Y:S01]  /*1dc00*/  @!P1 IMAD.MOV R82, RZ, RZ, -R82 ;  /* 0x000000ffff529224 */ /* 0x000fe200078e0a52 */
[----:B------:R-:W2:Y:S01]  /*1dc10*/  LDCU UR11, c[0x0][0x3b0] ;  /* 0x00007600ff0b77ac */ /* 0x000ea20008000800 */
[C---:B-1----:R-:W-:Y:S01]  /*1dc20*/  SEL R135, R13.reuse, R159, !P3 ;  /* 0x0000009f0d877207 */ /* 0x042fe20005800000 */
[----:B------:R-:W2:Y:S01]  /*1dc30*/  LDL.LU R154, [R1+0x3a8] ;  /* 0x0003a800019a7983 */ /* 0x000ea20000300800 */
[----:B----4-:R-:W-:-:S03]  /*1dc40*/  SEL R134, R13, R151, !P3 ;  /* 0x000000970d867207 */ /* 0x010fc60005800000 */
[----:B------:R-:W4:Y:S01]  /*1dc50*/  LDL.LU R151, [R1+0x5d4] ;  /* 0x0005d40001977983 */ /* 0x000f220000300800 */
        /* <DEDUP_REMOVED lines=9> */
[----:B------:R-:W4:Y:S04]  /*1dcf0*/  LDL.LU R158, [R1+0x5d0] ;  /* 0x0005d000019e7983 */ /* 0x000f280000300800 */
[----:B------:R-:W4:Y:S01]  /*1dd00*/  LDL.LU R155, [R1+0x3a0] ;  /* 0x0003a000019b7983 */ /* 0x000f220000300800 */
[----:B---3--:R-:W-:-:S03]  /*1dd10*/  SEL R134, R13, R152, !P3 ;  /* 0x000000980d867207 */ /* 0x008fc60005800000 */
[----:B------:R-:W3:Y:S01]  /*1dd20*/  LDL.LU R152, [R1+0x5cc] ;  /* 0x0005cc0001987983 */ /* 0x000ee20000300800 */
[----:B------:R-:W-:Y:S01]  /*1dd30*/  IMAD R135, R135, UR77, RZ ;  /* 0x0000004d87877c24 */ /* 0x000fe2000f8e02ff */
[----:B------:R-:W1:Y:S01]  /*1dd40*/  LDCU UR77, c[0x0][0x3b0] ;  /* 0x00007600ff4d77ac */ /* 0x000e620008000800 */
[----:B------:R-:W-:-:S03]  /*1dd50*/  IMAD R134, R134, UR76, RZ ;  /* 0x0000004c86867c24 */ /* 0x000fc6000f8e02ff */
[----:B------:R1:W-:Y:S01]  /*1dd60*/  STL [R1+0x760], R135 ;  /* 0x0007608701007387 */ /* 0x0003e20000100800 */
[----:B--2---:R-:W-:-:S03]  /*1dd70*/  ISETP.GE.AND P4, PT, R154, RZ, PT ;  /* 0x000000ff9a00720c */ /* 0x004fc60003f86270 */
[----:B------:R2:W-:Y:S01]  /*1dd80*/  STL [R1+0x750], R134 ;  /* 0x0007508601007387 */ /* 0x0005e20000100800 */
[----:B------:R-:W-:Y:S01]  /*1dd90*/  IMAD R125, R125, UR67, RZ ;  /* 0x000000437d7d7c24 */ /* 0x000fe2000f8e02ff */
[----:B------:R-:W3:Y:S01]  /*1dda0*/  LDCU UR76, c[0x0][0x3b0] ;  /* 0x00007600ff4c77ac */ /* 0x000ee20008000800 */
[C---:B-1----:R-:W-:Y:S01]  /*1ddb0*/  SEL R135, R13.reuse, R157, !P3 ;  /* 0x0000009d0d877207 */ /* 0x042fe20005800000 */
[----:B------:R-:W3:Y:S04]  /*1ddc0*/  LDL.LU R159, [R1+0x5c8] ;  /* 0x0005c800019f7983 */ /* 0x000ee80000300800 */
[----:B------:R-:W3:Y:S01]  /*1ddd0*/  LDL.LU R156, [R1+0x390] ;  /* 0x00039000019c7983 */ /* 0x000ee20000300800 */
[----:B--2---:R-:W-:-:S03]  /*1dde0*/  SEL R134, R13, R153, !P3 ;  /* 0x000000990d867207 */ /* 0x004fc60005800000 */
[----:B------:R-:W2:Y:S01]  /*1ddf0*/  LDL.LU R153, [R1+0x5bc] ;  /* 0x0005bc0001997983 */ /* 0x000ea20000300800 */
[----:B------:R-:W-:Y:S02]  /*1de00*/  IMAD R135, R135, UR75, RZ ;  /* 0x0000004b87877c24 */ /* 0x000fe4000f8e02ff */
[----:B------:R-:W-:Y:S02]  /*1de10*/  IMAD R124, R124, UR67, RZ ;  /* 0x000000437c7c7c24 */ /* 0x000fe4000f8e02ff */
[----:B------:R-:W-:Y:S02]  /*1de20*/  IMAD R123, R123, UR67, RZ ;  /* 0x000000437b7b7c24 */ /* 0x000fe4000f8e02ff */
[----:B------:R-:W-:Y:S01]  /*1de30*/  IMAD R134, R134, UR6, RZ ;  /* 0x0000000686867c24 */ /* 0x000fe2000f8e02ff */
[----:B------:R-:W-:Y:S01]  /*1de40*/  STL [R1+0x740], R135 ;  /* 0x0007408701007387 */ /* 0x000fe20000100800 */
[----:B----4-:R-:W-:-:S03]  /*1de50*/  ISETP.GE.AND P2, PT, R155, RZ, PT ;  /* 0x000000ff9b00720c */ /* 0x010fc60003f46270 */
[----:B------:R1:W-:Y:S01]  /*1de60*/  STL [R1+0x730], R134 ;  /* 0x0007308601007387 */ /* 0x0003e20000100800 */
[----:B------:R-:W-:Y:S01]  /*1de70*/  IMAD R122, R122, UR67, RZ ;  /* 0x000000437a7a7c24 */ /* 0x000fe2000f8e02ff */
[----:B------:R-:W4:Y:S02]  /*1de80*/  LDCU UR6, c[0x0][0x3b0] ;  /* 0x00007600ff0677ac */ /* 0x000f240008000800 */
[----:B------:R-:W4:Y:S01]  /*1de90*/  LDL.LU R157, [R1+0x5c0] ;  /* 0x0005c000019d7983 */ /* 0x000f220000300800 */
[----:B------:R-:W-:Y:S02]  /*1dea0*/  IMAD R121, R121, UR67, RZ ;  /* 0x0000004379797c24 */ /* 0x000fe4000f8e02ff */
[----:B------:R-:W-:Y:S01]  /*1deb0*/  IMAD R120, R120, UR67, RZ ;  /* 0x0000004378787c24 */ /* 0x000fe2000f8e02ff */
[----:B------:R-:W4:Y:S01]  /*1dec0*/  LDL.LU R154, [R1+0x394] ;  /* 0x00039400019a7983 */ /* 0x000f220000300800 */
[----:B------:R-:W-:Y:S01]  /*1ded0*/  IMAD R119, R119, UR67, RZ ;  /* 0x0000004377777c24 */ /* 0x000fe2000f8e02ff */
[----:B-1----:R-:W-:Y:S01]  /*1dee0*/  SEL R134, R13, R151, !P3 ;  /* 0x000000970d867207 */ /* 0x002fe20005800000 */
[----:B------:R-:W-:Y:S01]  /*1def0*/  IMAD R118, R118, UR67, RZ ;  /* 0x0000004376767c24 */ /* 0x000fe2000f8e02ff */
[----:B------:R-:W4:Y:S01]  /*1df00*/  LDL.LU R151, [R1+0x5b8] ;  /* 0x0005b80001977983 */ /* 0x000f220000300800 */
[----:B------:R-:W-:-:S02]  /*1df10*/  IMAD R117, R117, UR67, RZ ;  /* 0x0000004375757c24 */ /* 0x000fc4000f8e02ff */
[----:B------:R-:W-:Y:S02]  /*1df20*/  IMAD R116, R116, UR67, RZ ;  /* 0x0000004374747c24 */ /* 0x000fe4000f8e02ff */
[----:B------:R-:W-:Y:S02]  /*1df30*/  IMAD R115, R115, UR67, RZ ;  /* 0x0000004373737c24 */ /* 0x000fe4000f8e02ff */
[----:B------:R-:W-:Y:S02]  /*1df40*/  IMAD R114, R114, UR67, RZ ;  /* 0x0000004372727c24 */ /* 0x000fe4000f8e02ff */
[----:B------:R-:W-:Y:S02]  /*1df50*/  IMAD R113, R113, UR67, RZ ;  /* 0x0000004371717c24 */ /* 0x000fe4000f8e02ff */
[----:B------:R-:W-:Y:S01]  /*1df60*/  IMAD R112, R112, UR67, RZ ;  /* 0x0000004370707c24 */ /* 0x000fe2000f8e02ff */
[----:B---3--:R-:W-:Y:S01]  /*1df70*/  ISETP.GE.AND P1, PT, R156, RZ, PT ;  /* 0x000000ff9c00720c */ /* 0x008fe20003f26270 */
[----:B------:R-:W-:Y:S01]  /*1df80*/  IMAD R134, R134, UR73, RZ ;  /* 0x0000004986867c24 */ /* 0x000fe2000f8e02ff */
[----:B------:R1:W-:Y:S01]  /*1df90*/  STL [R1+0x720], R3 ;  /* 0x0007200301007387 */ /* 0x0003e20000100800 */
[----:B------:R-:W-:Y:S01]  /*1dfa0*/  IMAD R111, R111, UR67, RZ ;  /* 0x000000436f6f7c24 */ /* 0x000fe2000f8e02ff */
[----:B------:R-:W3:Y:S02]  /*1dfb0*/  LDCU UR73, c[0x0][0x3b0] ;  /* 0x00007600ff4977ac */ /* 0x000ee40008000800 */
[----:B------:R2:W-:Y:S01]  /*1dfc0*/  STL [R1+0x710], R134 ;  /* 0x0007108601007387 */ /* 0x0005e20000100800 */
[----:B------:R-:W-:-:S02]  /*1dfd0*/  IMAD R172, R172, UR67, RZ ;  /* 0x00000043acac7c24 */ /* 0x000fc4000f8e02ff */
[----:B------:R-:W-:Y:S02]  /*1dfe0*/  IMAD R173, R173, UR67, RZ ;  /* 0x00000043adad7c24 */ /* 0x000fe4000f8e02ff */
[----:B------:R-:W-:Y:S01]  /*1dff0*/  IMAD R174, R174, UR67, RZ ;  /* 0x00000043aeae7c24 */ /* 0x000fe2000f8e02ff */
[----:B-1----:R-:W-:Y:S01]  /*1e000*/  SEL R3, R13, R158, !P3 ;  /* 0x0000009e0d037207 */ /* 0x002fe20005800000 */
[----:B------:R-:W-:Y:S01]  /*1e010*/  IMAD R175, R175, UR67, RZ ;  /* 0x00000043afaf7c24 */ /* 0x000fe2000f8e02ff */
[----:B------:R-:W3:Y:S01]  /*1e020*/  LDL.LU R158, [R1+0x5b4] ;  /* 0x0005b400019e7983 */ /* 0x000ee20000300800 */
[----:B------:R-:W-:Y:S01]  /*1e030*/  IMAD R176, R176, UR67, RZ ;  /* 0x00000043b0b07c24 */ /* 0x000fe2000f8e02ff */
[----:B--2---:R-:W-:Y:S01]  /*1e040*/  SEL R134, R13, R152, !P3 ;  /* 0x000000980d867207 */ /* 0x004fe20005800000 */
[----:B------:R-:W-:Y:S01]  /*1e050*/  IMAD R177, R177, UR67, RZ ;  /* 0x00000043b1b17c24 */ /* 0x000fe2000f8e02ff */
[----:B------:R-:W2:Y:S01]  /*1e060*/  LDL.LU R155, [R1+0x39c] ;  /* 0x00039c00019b7983 */ /* 0x000ea20000300800 */
[----:B------:R-:W-:Y:S01]  /*1e070*/  IMAD R3, R3, UR72, RZ ;  /* 0x0000004803037c24 */ /* 0x000fe2000f8e02ff */
[----:B------:R-:W1:Y:S02]  /*1e080*/  LDCU UR72, c[0x0][0x3b0] ;  /* 0x00007600ff4877ac */ /* 0x000e640008000800 */
[----:B------:R-:W3:Y:S01]  /*1e090*/  LDL.LU R152, [R1+0x5a0] ;  /* 0x0005a00001987983 */ /* 0x000ee20000300800 */
[----:B------:R-:W-:Y:S01]  /*1e0a0*/  IMAD R134, R134, UR71, RZ ;  /* 0x0000004786867c24 */ /* 0x000fe2000f8e02ff */
[----:B------:R-:W1:Y:S02]  /*1e0b0*/  LDCU UR71, c[0x0][0x3b0] ;  /* 0x00007600ff4777ac */ /* 0x000e640008000800 */
[----:B------:R1:W-:Y:S01]  /*1e0c0*/  STL [R1+0x700], R3 ;  /* 0x0007000301007387 */ /* 0x0003e20000100800 */
[----:B------:R-:W-:-:S02]  /*1e0d0*/  IMAD R178, R178, UR67, RZ ;  /* 0x00000043b2b27c24 */ /* 0x000fc4000f8e02ff */
[----:B------:R-:W-:Y:S01]  /*1e0e0*/  IMAD R179, R179, UR67, RZ ;  /* 0x00000043b3b37c24 */ /* 0x000fe2000f8e02ff */
[----:B------:R1:W-:Y:S01]  /*1e0f0*/  STL [R1+0x6f8], R134 ;  /* 0x0006f88601007387 */ /* 0x0003e20000100800 */
[----:B------:R-:W-:Y:S02]  /*1e100*/  IMAD R180, R180, UR67, RZ ;  /* 0x00000043b4b47c24 */ /* 0x000fe4000f8e02ff */
[----:B------:R-:W-:Y:S02]  /*1e110*/  IMAD R181, R181, UR67, RZ ;  /* 0x00000043b5b57c24 */ /* 0x000fe4000f8e02ff */
[----:B------:R-:W-:Y:S01]  /*1e120*/  IMAD R182, R182, UR67, RZ ;  /* 0x00000043b6b67c24 */ /* 0x000fe2000f8e02ff */
[----:B-1----:R-:W-:Y:S01]  /*1e130*/  SEL R3, R13, R159, !P3 ;  /* 0x0000009f0d037207 */ /* 0x002fe20005800000 */
[----:B------:R-:W-:Y:S01]  /*1e140*/  IMAD R183, R183, UR67, RZ ;  /* 0x00000043b7b77c24 */ /* 0x000fe2000f8e02ff */
[----:B------:R-:W3:Y:S01]  /*1e150*/  LDL.LU R159, [R1+0x5a8] ;  /* 0x0005a800019f7983 */ /* 0x000ee20000300800 */
[----:B------:R-:W-:Y:S01]  /*1e160*/  IMAD R184, R184, UR67, RZ ;  /* 0x00000043b8b87c24 */ /* 0x000fe2000f8e02ff */
[----:B------:R-:W-:Y:S01]  /*1e170*/  SEL R134, R13, R153, !P3 ;  /* 0x000000990d867207 */ /* 0x000fe20005800000 */
[----:B------:R-:W-:Y:S01]  /*1e180*/  IMAD R185, R185, UR67, RZ ;  /* 0x00000043b9b97c24 */ /* 0x000fe2000f8e02ff */
[----:B------:R-:W3:Y:S01]  /*1e190*/  LDL.LU R156, [R1+0x370] ;  /* 0x00037000019c7983 */ /* 0x000ee20000300800 */
[----:B------:R-:W-:-:S02]  /*1e1a0*/  IMAD R186, R186, UR67, RZ ;  /* 0x00000043baba7c24 */ /* 0x000fc4000f8e02ff */
[----:B------:R-:W-:Y:S01]  /*1e1b0*/  IMAD R187, R187, UR67, RZ ;  /* 0x00000043bbbb7c24 */ /* 0x000fe2000f8e02ff */
[----:B------:R-:W3:Y:S01]  /*1e1c0*/  LDL.LU R153, [R1+0x5a4] ;  /* 0x0005a40001997983 */ /* 0x000ee20000300800 */
[----:B------:R-:W-:Y:S01]  /*1e1d0*/  IMAD R3, R3, UR70, RZ ;  /* 0x0000004603037c24 */ /* 0x000fe2000f8e02ff */
[----:B------:R-:W1:Y:S01]  /*1e1e0*/  LDCU UR70, c[0x0][0x3b0] ;  /* 0x00007600ff4677ac */ /* 0x000e620008000800 */
[----:B------:R-:W-:-:S03]  /*1e1f0*/  IMAD R134, R134, UR69, RZ ;  /* 0x0000004586867c24 */ /* 0x000fc6000f8e02ff */
[----:B------:R4:W-:Y:S01]  /*1e200*/  STL [R1+0x6d0], R3 ;  /* 0x0006d00301007387 */ /* 0x0009e20000100800 */
[----:B------:R-:W-:Y:S01]  /*1e210*/  IMAD R188, R188, UR67, RZ ;  /* 0x00000043bcbc7c24 */ /* 0x000fe2000f8e02ff */
[----:B------:R-:W1:Y:S02]  /*1e220*/  LDCU UR69, c[0x0][0x3b0] ;  /* 0x00007600ff4577ac */ /* 0x000e640008000800 */
[----:B------:R1:W-:Y:S01]  /*1e230*/  STL [R1+0x6f0], R134 ;  /* 0x0006f08601007387 */ /* 0x0003e20000100800 */
[----:B------:R-:W-:Y:S02]  /*1e240*/  IMAD R189, R189, UR67, RZ ;  /* 0x00000043bdbd7c24 */ /* 0x000fe4000f8e02ff */
[----:B------:R-:W-:Y:S02]  /*1e250*/  IMAD R190, R190, UR67, RZ ;  /* 0x00000043bebe7c24 */ /* 0x000fe4000f8e02ff */
[----:B------:R-:W-:Y:S02]  /*1e260*/  IMAD R191, R191, UR67, RZ ;  /* 0x00000043bfbf7c24 */ /* 0x000fe4000f8e02ff */
[----:B------:R-:W-:-:S02]  /*1e270*/  IMAD R192, R192, UR67, RZ ;  /* 0x00000043c0c07c24 */ /* 0x000fc4000f8e02ff */
[----:B------:R-:W-:Y:S02]  /*1e280*/  IMAD R193, R193, UR67, RZ ;  /* 0x00000043c1c17c24 */ /* 0x000fe4000f8e02ff */
[----:B------:R-:W-:Y:S02]  /*1e290*/  IMAD R194, R194, UR67, RZ ;  /* 0x00000043c2c27c24 */ /* 0x000fe4000f8e02ff */
        /* <DEDUP_REMOVED lines=11> */
[----:B------:R-:W-:Y:S01]  /*1e350*/  IMAD R207, R207, UR67, RZ ;  /* 0x00000043cfcf7c24 */ /* 0x000fe2000f8e02ff */
[----:B------:R-:W1:Y:S01]  /*1e360*/  LDCU UR67, c[0x0][0x3b0] ;  /* 0x00007600ff4377ac */ /* 0x000e620008000800 */
[----:B------:R-:W-:Y:S02]  /*1e370*/  @!P0 IMAD.MOV R80, RZ, RZ, -R80 ;  /* 0x000000ffff508224 */ /* 0x000fe400078e0a50 */
[----:B------:R-:W-:Y:S02]  /*1e380*/  @!P4 IMAD.MOV R79, RZ, RZ, -R79 ;  /* 0x000000ffff4fc224 */ /* 0x000fe400078e0a4f */
        /* <DEDUP_REMOVED lines=14> */
[----:B------:R-:W-:Y:S01]  /*1e470*/  SEL R110, R13, R110, !P3 ;  /* 0x0000006e0d6e7207 */ /* 0x000fe20005800000 */
[----:B------:R-:W-:-:S02]  /*1e480*/  IMAD.MOV.U32 R136, RZ, RZ, R53 ;  /* 0x000000ffff887224 */ /* 0x000fc400078e0035 */
[----:B------:R-:W-:Y:S01]  /*1e490*/  @!P6 IMAD.MOV R109, RZ, RZ, -R109 ;  /* 0x000000ffff6de224 */ /* 0x000fe200078e0a6d */
[C---:B------:R-:W-:Y:S01]  /*1e4a0*/  SEL R108, R13.reuse, R108, !P3 ;  /* 0x0000006c0d6c7207 */ /* 0x040fe20005800000 */
[----:B------:R-:W1:Y:S01]  /*1e4b0*/  LDCU UR75, c[0x0][0x3b0] ;  /* 0x00007600ff4b77ac */ /* 0x000e620008000800 */
[----:B----4-:R-:W-:Y:S02]  /*1e4c0*/  SEL R3, R13, R157, !P3 ;  /* 0x0000009d0d037207 */ /* 0x010fe40005800000 */
[----:B------:R-:W4:Y:S01]  /*1e4d0*/  LDL.LU R157, [R1+0x5b0] ;  /* 0x0005b000019d7983 */ /* 0x000f220000300800 */
[----:B------:R-:W-:-:S03]  /*1e4e0*/  ISETP.GE.AND P5, PT, R154, RZ, PT ;  /* 0x000000ff9a00720c */ /* 0x000fc60003fa6270 */
[----:B------:R-:W4:Y:S01]  /*1e4f0*/  LDL.LU R154, [R1+0x378] ;  /* 0x00037800019a7983 */ /* 0x000f220000300800 */
[----:B-1----:R-:W-:-:S03]  /*1e500*/  SEL R134, R13, R151, !P3 ;  /* 0x000000970d867207 */ /* 0x002fc60005800000 */
[----:B------:R-:W4:Y:S01]  /*1e510*/  LDL.LU R151, [R1+0x5ac] ;  /* 0x0005ac0001977983 */ /* 0x000f220000300800 */
[----:B------:R-:W-:Y:S01]  /*1e520*/  IMAD R3, R3, UR68, RZ ;  /* 0x0000004403037c24 */ /* 0x000fe2000f8e02ff */
[----:B------:R-:W1:Y:S01]  /*1e530*/  LDCU UR68, c[0x0][0x3b0] ;  /* 0x00007600ff4477ac */ /* 0x000e620008000800 */
[----:B------:R-:W-:-:S03]  /*1e540*/  IMAD R134, R134, UR18, RZ ;  /* 0x0000001286867c24 */ /* 0x000fc6000f8e02ff */
[----:B------:R3:W-:Y:S01]  /*1e550*/  STL [R1+0x6ec], R3 ;  /* 0x0006ec0301007387 */ /* 0x0007e20000100800 */
[----:B--2---:R-:W-:-:S03]  /*1e560*/  ISETP.GE.AND P0, PT, R155, RZ, PT ;  /* 0x000000ff9b00720c */ /* 0x004fc60003f06270 */
[----:B------:R2:W-:Y:S01]  /*1e570*/  STL [R1+0x6e4], R134 ;  /* 0x0006e48601007387 */ /* 0x0005e20000100800 */
[C---:B---3--:R-:W-:Y:S01]  /*1e580*/  SEL R3, R13.reuse, R158, !P3 ;  /* 0x0000009e0d037207 */ /* 0x048fe20005800000 */
[----:B------:R-:W-:Y:S01]  /*1e590*/  @!P2 IMAD.MOV R78, RZ, RZ, -R78 ;  /* 0x000000ffff4ea224 */ /* 0x000fe200078e0a4e */
[----:B------:R-:W3:Y:S01]  /*1e5a0*/  LDCU UR18, c[0x0][0x3b0] ;  /* 0x00007600ff1277ac */ /* 0x000ee20008000800 */
[----:B------:R-:W3:Y:S04]  /*1e5b0*/  LDL.LU R158, [R1+0x598] ;  /* 0x00059800019e7983 */ /* 0x000ee80000300800 */
[----:B------:R-:W3:Y:S01]  /*1e5c0*/  LDL.LU R155, [R1+0x380] ;  /* 0x00038000019b7983 */ /* 0x000ee20000300800 */
[----:B--2---:R-:W-:-:S03]  /*1e5d0*/  SEL R134, R13, R152, !P3 ;  /* 0x000000980d867207 */ /* 0x004fc60005800000 */
[----:B------:R-:W2:Y:S01]  /*1e5e0*/  LDL.LU R152, [R1+0x594] ;  /* 0x0005940001987983 */ /* 0x000ea20000300800 */
[----:B------:R-:W-:Y:S01]  /*1e5f0*/  IMAD R3, R3, UR19, RZ ;  /* 0x0000001303037c24 */ /* 0x000fe2000f8e02ff */
[----:B------:R-:W1:Y:S01]  /*1e600*/  LDCU UR19, c[0x0][0x3b0] ;  /* 0x00007600ff1377ac */ /* 0x000e620008000800 */
[----:B------:R-:W-:-:S03]  /*1e610*/  IMAD R134, R134, UR67, RZ ;  /* 0x0000004386867c24 */ /* 0x000fc6000f8e02ff */
[----:B------:R1:W-:Y:S01]  /*1e620*/  STL [R1+0x6dc], R3 ;  /* 0x0006dc0301007387 */ /* 0x0003e20000100800 */
[----:B------:R-:W-:-:S03]  /*1e630*/  ISETP.GE.AND P4, PT, R156, RZ, PT ;  /* 0x000000ff9c00720c */ /* 0x000fc60003f86270 */
[----:B------:R1:W-:Y:S01]  /*1e640*/  STL [R1+0x6d4], R134 ;  /* 0x0006d48601007387 */ /* 0x0003e20000100800 */
[----:B------:R-:W-:Y:S01]  /*1e650*/  @!P1 IMAD.MOV R77, RZ, RZ, -R77 ;  /* 0x000000ffff4d9224 */ /* 0x000fe200078e0a4d */
[----:B------:R-:W2:Y:S01]  /*1e660*/  LDCU UR67, c[0x0][0x3b0] ;  /* 0x00007600ff4377ac */ /* 0x000ea20008000800 */
[C---:B-1----:R-:W-:Y:S02]  /*1e670*/  SEL R3, R13.reuse, R159, !P3 ;  /* 0x0000009f0d037207 */ /* 0x042fe40005800000 */
[----:B------:R-:W2:Y:S01]  /*1e680*/  LDL.LU R159, [R1+0x590] ;  /* 0x00059000019f7983 */ /* 0x000ea20000300800 */
[----:B------:R-:W-:-:S03]  /*1e690*/  SEL R134, R13, R153, !P3 ;  /* 0x000000990d867207 */ /* 0x000fc60005800000 */
[----:B------:R-:W2:Y:S04]  /*1e6a0*/  LDL.LU R156, [R1+0x388] ;  /* 0x00038800019c7983 */ /* 0x000ea80000300800 */
[----:B------:R-:W2:Y:S01]  /*1e6b0*/  LDL.LU R153, [R1+0x58c] ;  /* 0x00058c0001997983 */ /* 0x000ea20000300800 */
        /* <DEDUP_REMOVED lines=9> */
[----:B------:R-:W2:Y:S04]  /*1e750*/  LDL.LU R157, [R1+0x588] ;  /* 0x00058800019d7983 */ /* 0x000ea80000300800 */
        /* <DEDUP_REMOVED lines=21> */
[----:B------:R1:W-:Y:S02]  /*1e8b0*/  STL [R1+0x72c], R134 ;  /* 0x00072c8601007387 */ /* 0x0003e40000100800 */
[C---:B-1----:R-:W-:Y:S01]  /*1e8c0*/  SEL R3, R13.reuse, R159, !P3 ;  /* 0x0000009f0d037207 */ /* 0x042fe20005800000 */
[----:B------:R-:W-:Y:S01]  /*1e8d0*/  @!P4 IMAD.MOV R74, RZ, RZ, -R74 ;  /* 0x000000ffff4ac224 */ /* 0x000fe200078e0a4a */
[----:B------:R-:W1:Y:S01]  /*1e8e0*/  LDCU UR61, c[0x0][0x3b0] ;  /* 0x00007600ff3d77ac */ /* 0x000e620008000800 */
[----:B------:R-:W2:Y:S04]  /*1e8f0*/  LDL.LU R159, [R1+0x578] ;  /* 0x00057800019f7983 */ /* 0x000ea80000300800 */
[----:B------:R-:W2:Y:S01]  /*1e900*/  LDL.LU R156, [R1+0x368] ;  /* 0x00036800019c7983 */ /* 0x000ea20000300800 */
[----:B------:R-:W-:-:S03]  /*1e910*/  SEL R134, R13, R153, !P3 ;  /* 0x000000990d867207 */ /* 0x000fc60005800000 */
[----:B------:R-:W2:Y:S01]  /*1e920*/  LDL.LU R153, [R1+0x56c] ;  /* 0x00056c0001997983 */ /* 0x000ea20000300800 */
        /* <DEDUP_REMOVED lines=14> */
[----:B------:R-:W1:Y:S04]  /*1ea10*/  LDCU UR58, c[0x0][0x3b0] ;  /* 0x00007600ff3a77ac */ /* 0x000e680008000800 */
[----:B------:R3:W-:Y:S02]  /*1ea20*/  STL [R1+0x714], R3 ;  /* 0x0007140301007387 */ /* 0x0007e40000100800 */
[----:B---3--:R-:W-:Y:S02]  /*1ea30*/  SEL R3, R13, R158, !P3 ;  /* 0x0000009e0d037207 */ /* 0x008fe40005800000 */
[----:B------:R-:W3:Y:S01]  /*1ea40*/  LDL.LU R158, [R1+0x568] ;  /* 0x00056800019e7983 */ /* 0x000ee20000300800 */
[----:B------:R-:W-:Y:S01]  /*1ea50*/  IMAD R212, R134, UR57, RZ ;  /* 0x0000003986d47c24 */ /* 0x000fe2000f8e02ff */
[----:B------:R-:W-:Y:S01]  /*1ea60*/  ISETP.GE.AND P4, PT, R155, RZ, PT ;  /* 0x000000ff9b00720c */ /* 0x000fe20003f86270 */
[----:B------:R-:W-:Y:S01]  /*1ea70*/  IMAD R3, R3, UR56, RZ ;  /* 0x0000003803037c24 */ /* 0x000fe2000f8e02ff */
[----:B------:R-:W3:Y:S01]  /*1ea80*/  LDL.LU R155, [R1+0x344] ;  /* 0x00034400019b7983 */ /* 0x000ee20000300800 */
[----:B------:R-:W-:Y:S01]  /*1ea90*/  @!P1 IMAD.MOV R72, RZ, RZ, -R72 ;  /* 0x000000ffff489224 */ /* 0x000fe200078e0a48 */
[C---:B--2---:R-:W-:Y:S01]  /*1eaa0*/  SEL R134, R13.reuse, R152, !P3 ;  /* 0x000000980d867207 */ /* 0x044fe20005800000 */
[----:B------:R-:W-:Y:S01]  /*1eab0*/  @!P5 IMAD.MOV R71, RZ, RZ, -R71 ;  /* 0x000000ffff47d224 */ /* 0x000fe200078e0a47 */
[----:B------:R-:W2:Y:S01]  /*1eac0*/  LDL.LU R152, [R1+0x560] ;  /* 0x0005600001987983 */ /* 0x000ea20000300800 */
[----:B------:R-:W-:Y:S01]  /*1ead0*/  @!P0 IMAD.MOV R70, RZ, RZ, -R70 ;  /* 0x000000ffff468224 */ /* 0x000fe200078e0a46 */
[----:B------:R-:W1:Y:S02]  /*1eae0*/  LDCU UR57, c[0x0][0x3b0] ;  /* 0x00007600ff3977ac */ /* 0x000e640008000800 */
[----:B------:R1:W-:Y:S01]  /*1eaf0*/  STL [R1+0x734], R3 ;  /* 0x0007340301007387 */ /* 0x0003e20000100800 */
[----:B------:R-:W-:Y:S01]  /*1eb00*/  IMAD R216, R134, UR55, RZ ;  /* 0x0000003786d87c24 */ /* 0x000fe2000f8e02ff */
[----:B------:R-:W1:Y:S01]  /*1eb10*/  LDCU UR55, c[0x0][0x3b0] ;  /* 0x00007600ff3777ac */ /* 0x000e620008000800 */
[----:B------:R-:W-:Y:S01]  /*1eb20*/  ISETP.GE.AND P2, PT, R156, RZ, PT ;  /* 0x000000ff9c00720c */ /* 0x000fe20003f46270 */
[----:B------:R-:W-:Y:S01]  /*1eb30*/  @!P4 IMAD.MOV R69, RZ, RZ, -R69 ;  /* 0x000000ffff45c224 */ /* 0x000fe200078e0a45 */
[C---:B-1----:R-:W-:Y:S01]  /*1eb40*/  SEL R3, R13.reuse, R159, !P3 ;  /* 0x0000009f0d037207 */ /* 0x042fe20005800000 */
[----:B------:R-:W1:Y:S01]  /*1eb50*/  LDCU UR56, c[0x0][0x3b0] ;  /* 0x00007600ff3877ac */ /* 0x000e620008000800 */
        /* <DEDUP_REMOVED lines=8> */
[----:B------:R-:W-:-:S03]  /*1ebe0*/  ISETP.GE.AND P1, PT, R154, RZ, PT ;  /* 0x000000ff9a00720c */ /* 0x000fc60003f26270 */
[----:B------:R4:W-:Y:S01]  /*1ebf0*/  STL [R1+0x76c], R134 ;  /* 0x00076c8601007387 */ /* 0x0009e20000100800 */
[----:B-1----:R-:W-:Y:S02]  /*1ec00*/  SEL R3, R13, R157, !P3 ;  /* 0x0000009d0d037207 */ /* 0x002fe40005800000 */
[----:B---3--:R-:W-:Y:S01]  /*1ec10*/  ISETP.GE.AND P5, PT, R155, RZ, PT ;  /* 0x000000ff9b00720c */ /* 0x008fe20003fa6270 */
[----:B------:R-:W3:Y:S01]  /*1ec20*/  LDL.LU R157, [R1+0x554] ;  /* 0x00055400019d7983 */ /* 0x000ee20000300800 */
[----:B----4-:R-:W-:Y:S01]  /*1ec30*/  SEL R134, R13, R151, !P3 ;  /* 0x000000970d867207 */ /* 0x010fe20005800000 */
[----:B------:R-:W-:Y:S01]  /*1ec40*/  @!P2 IMAD.MOV R68, RZ, RZ, -R68 ;  /* 0x000000ffff44a224 */ /* 0x000fe200078e0a44 */
[----:B------:R-:W1:Y:S01]  /*1ec50*/  LDCU UR53, c[0x0][0x3b0] ;  /* 0x00007600ff3577ac */ /* 0x000e620008000800 */
[----:B------:R-:W4:Y:S04]  /*1ec60*/  LDL.LU R154, [R1+0x340] ;  /* 0x00034000019a7983 */ /* 0x000f280000300800 */
[----:B------:R-:W3:Y:S01]  /*1ec70*/  LDL.LU R151, [R1+0x544] ;  /* 0x0005440001977983 */ /* 0x000ee20000300800 */
        /* <DEDUP_REMOVED lines=14> */
[C---:B------:R-:W-:Y:S01]  /*1ed60*/  SEL R3, R13.reuse, R159, !P3 ;  /* 0x0000009f0d037207 */ /* 0x040fe20005800000 */
[----:B------:R-:W-:Y:S01]  /*1ed70*/  IMAD R228, R134, UR49, RZ ;  /* 0x0000003186e47c24 */ /* 0x000fe2000f8e02ff */
[----:B------:R-:W2:Y:S01]  /*1ed80*/  LDL.LU R159, [R1+0x548] ;  /* 0x00054800019f7983 */ /* 0x000ea20000300800 */
[----:B------:R-:W-:Y:S02]  /*1ed90*/  SEL R134, R13, R153, !P3 ;  /* 0x000000990d867207 */ /* 0x000fe40005800000 */
[----:B----4-:R-:W-:Y:S01]  /*1eda0*/  ISETP.GE.AND P4, PT, R154, RZ, PT ;  /* 0x000000ff9a00720c */ /* 0x010fe20003f86270 */
[----:B------:R-:W4:Y:S01]  /*1edb0*/  LDL.LU R156, [R1+0x24c] ;  /* 0x00024c00019c7983 */ /* 0x000f220000300800 */
[----:B------:R-:W-:Y:S01]  /*1edc0*/  IMAD R230, R3, UR48, RZ ;  /* 0x0000003003e67c24 */ /* 0x000fe2000f8e02ff */
[----:B------:R-:W1:Y:S02]  /*1edd0*/  LDCU UR50, c[0x0][0x3b0] ;  /* 0x00007600ff3277ac */ /* 0x000e640008000800 */
[----:B------:R-:W4:Y:S01]  /*1ede0*/  LDL.LU R153, [R1+0x518] ;  /* 0x0005180001997983 */ /* 0x000f220000300800 */
[C---:B---3--:R-:W-:Y:S01]  /*1edf0*/  SEL R3, R13.reuse, R157, !P3 ;  /* 0x0000009d0d037207 */ /* 0x048fe20005800000 */
[----:B------:R-:W-:Y:S01]  /*1ee00*/  IMAD R232, R134, UR47, RZ ;  /* 0x0000002f86e87c24 */ /* 0x000fe2000f8e02ff */
[----:B------:R-:W-:Y:S01]  /*1ee10*/  SEL R134, R13, R151, !P3 ;  /* 0x000000970d867207 */ /* 0x000fe20005800000 */
[----:B------:R-:W3:Y:S01]  /*1ee20*/  LDL.LU R157, [R1+0x53c] ;  /* 0x00053c00019d7983 */ /* 0x000ee20000300800 */
[----:B------:R-:W-:Y:S01]  /*1ee30*/  @!P5 IMAD.MOV R66, RZ, RZ, -R66 ;  /* 0x000000ffff42d224 */ /* 0x000fe200078e0a42 */
[----:B------:R-:W1:Y:S02]  /*1ee40*/  LDCU UR49, c[0x0][0x3b0] ;  /* 0x00007600ff3177ac */ /* 0x000e640008000800 */
[----:B------:R-:W3:Y:S01]  /*1ee50*/  LDL.LU R154, [R1+0x248] ;  /* 0x00024800019a7983 */ /* 0x000ee20000300800 */
[----:B------:R-:W-:Y:S01]  /*1ee60*/  IMAD R234, R3, UR46, RZ ;  /* 0x0000002e03ea7c24 */ /* 0x000fe2000f8e02ff */
[----:B------:R-:W1:Y:S02]  /*1ee70*/  LDCU UR48, c[0x0][0x3b0] ;  /* 0x00007600ff3077ac */ /* 0x000e640008000800 */
[----:B------:R-:W3:Y:S01]  /*1ee80*/  LDL.LU R151, [R1+0x51c] ;  /* 0x00051c0001977983 */ /* 0x000ee20000300800 */
[----:B------:R-:W-:Y:S01]  /*1ee90*/  IMAD R134, R134, UR45, RZ ;  /* 0x0000002d86867c24 */ /* 0x000fe2000f8e02ff */
[----:B------:R-:W1:Y:S04]  /*1eea0*/  LDCU UR47, c[0x0][0x3b0] ;  /* 0x00007600ff2f77ac */ /* 0x000e680008000800 */
[----:B------:R2:W-:Y:S01]  /*1eeb0*/  STL [R1+0x7ac], R134 ;  /* 0x0007ac8601007387 */ /* 0x0005e20000100800 */
[----:B------:R-:W-:Y:S01]  /*1eec0*/  ISETP.GE.AND P2, PT, R155, RZ, PT ;  /* 0x000000ff9b00720c */ /* 0x000fe20003f46270 */
[----:B------:R-:W-:Y:S01]  /*1eed0*/  @!P0 IMAD.MOV R65, RZ, RZ, -R65 ;  /* 0x000000ffff418224 */ /* 0x000fe200078e0a41 */
[C---:B------:R-:W-:Y:S01]  /*1eee0*/  SEL R3, R13.reuse, R158, !P3 ;  /* 0x0000009e0d037207 */ /* 0x040fe20005800000 */
[----:B------:R-:W-:Y:S01]  /*1eef0*/  @!P4 IMAD.MOV R64, RZ, RZ, -R64 ;  /* 0x000000ffff40c224 */ /* 0x000fe200078e0a40 */
[----:B------:R-:W3:Y:S01]  /*1ef00*/  LDL.LU R158, [R1+0x524] ;  /* 0x00052400019e7983 */ /* 0x000ee20000300800 */
[----:B--2---:R-:W-:Y:S01]  /*1ef10*/  SEL R134, R13, R152, !P3 ;  /* 0x000000980d867207 */ /* 0x004fe20005800000 */
[----:B------:R-:W2:Y:S02]  /*1ef20*/  LDCU UR46, c[0x0][0x3b0] ;  /* 0x00007600ff2e77ac */ /* 0x000ea40008000800 */
[----:B------:R-:W2:Y:S01]  /*1ef30*/  LDL.LU R155, [R1+0x244] ;  /* 0x00024400019b7983 */ /* 0x000ea20000300800 */
[----:B------:R-:W-:Y:S01]  /*1ef40*/  IMAD R3, R3, UR44, RZ ;  /* 0x0000002c03037c24 */ /* 0x000fe2000f8e02ff */
[----:B------:R-:W1:Y:S02]  /*1ef50*/  LDCU UR45, c[0x0][0x3b0] ;  /* 0x00007600ff2d77ac */ /* 0x000e640008000800 */
[----:B------:R-:W2:Y:S01]  /*1ef60*/  LDL.LU R152, [R1+0x520] ;  /* 0x0005200001987983 */ /* 0x000ea20000300800 */
[----:B------:R-:W-:Y:S01]  /*1ef70*/  IMAD R211, R134, UR43, RZ ;  /* 0x0000002b86d37c24 */ /* 0x000fe2000f8e02ff */
[----:B------:R-:W1:Y:S02]  /*1ef80*/  LDCU UR44, c[0x0][0x3b0] ;  /* 0x00007600ff2c77ac */ /* 0x000e640008000800 */
[----:B------:R1:W-:Y:S01]  /*1ef90*/  STL [R1+0x7a4], R3 ;  /* 0x0007a40301007387 */ /* 0x0003e20000100800 */
[----:B----4-:R-:W-:-:S02]  /*1efa0*/  ISETP.GE.AND P1, PT, R156, RZ, PT ;  /* 0x000000ff9c00720c */ /* 0x010fc40003f26270 */
[----:B---3--:R-:W-:Y:S01]  /*1efb0*/  ISETP.GE.AND P5, PT, R154, RZ, PT ;  /* 0x000000ff9a00720c */ /* 0x008fe20003fa6270 */
[----:B------:R-:W-:Y:S01]  /*1efc0*/  @!P2 IMAD.MOV R63, RZ, RZ, -R63 ;  /* 0x000000ffff3fa224 */ /* 0x000fe200078e0a3f */
[C---:B-1----:R-:W-:Y:S01]  /*1efd0*/  SEL R3, R13.reuse, R159, !P3 ;  /* 0x0000009f0d037207 */ /* 0x042fe20005800000 */
[----:B------:R-:W1:Y:S01]  /*1efe0*/  LDCU UR43, c[0x0][0x3b0] ;  /* 0x00007600ff2b77ac */ /* 0x000e620008000800 */
[----:B------:R-:W3:Y:S01]  /*1eff0*/  LDL.LU R159, [R1+0x538] ;  /* 0x00053800019f7983 */ /* 0x000ee20000300800 */
[----:B------:R-:W-:-:S03]  /*1f000*/  SEL R134, R13, R153, !P3 ;  /* 0x000000990d867207 */ /* 0x000fc60005800000 */
[----:B------:R-:W4:Y:S04]  /*1f010*/  LDL.LU R156, [R1+0x240] ;  /* 0x00024000019c7983 */ /* 0x000f280000300800 */
[----:B------:R-:W3:Y:S01]  /*1f020*/  LDL.LU R153, [R1+0x534] ;  /* 0x0005340001997983 */ /* 0x000ee20000300800 */
[----:B------:R-:W-:Y:S01]  /*1f030*/  IMAD R208, R3, UR42, RZ ;  /* 0x0000002a03d07c24 */ /* 0x000fe2000f8e02ff */
[C---:B------:R-:W-:Y:S01]  /*1f040*/  SEL R3, R13.reuse, R157, !P3 ;  /* 0x0000009d0d037207 */ /* 0x040fe20005800000 */
[----:B------:R-:W-:Y:S01]  /*1f050*/  IMAD R206, R134, UR41, RZ ;  /* 0x0000002986ce7c24 */ /* 0x000fe2000f8e02ff */
[----:B------:R-:W3:Y:S01]  /*1f060*/  LDL.LU R157, [R1+0x52c] ;  /* 0x00052c00019d7983 */ /* 0x000ee20000300800 */
[----:B------:R-:W-:Y:S02]  /*1f070*/  SEL R134, R13, R151, !P3 ;  /* 0x000000970d867207 */ /* 0x000fe40005800000 */
[----:B--2---:R-:W-:Y:S01]  /*1f080*/  ISETP.GE.AND P0, PT, R155, RZ, PT ;  /* 0x000000ff9b00720c */ /* 0x004fe20003f06270 */
[----:B------:R-:W2:Y:S01]  /*1f090*/  LDL.LU R154, [R1+0x21c] ;  /* 0x00021c00019a7983 */ /* 0x000ea20000300800 */
[----:B------:R-:W-:Y:S01]  /*1f0a0*/  IMAD R215, R3, UR40, RZ ;  /* 0x0000002803d77c24 */ /* 0x000fe2000f8e02ff */
[----:B------:R-:W1:Y:S02]  /*1f0b0*/  LDCU UR42, c[0x0][0x3b0] ;  /* 0x00007600ff2a77ac */ /* 0x000e640008000800 */
[----:B------:R-:W3:Y:S01]  /*1f0c0*/  LDL.LU R151, [R1+0x530] ;  /* 0x0005300001977983 */ /* 0x000ee20000300800 */
[----:B------:R-:W-:Y:S01]  /*1f0d0*/  IMAD R134, R134, UR39, RZ ;  /* 0x0000002786867c24 */ /* 0x000fe2000f8e02ff */
[----:B------:R-:W-:Y:S01]  /*1f0e0*/  SEL R3, R13, R158, !P3 ;  /* 0x0000009e0d037207 */ /* 0x000fe20005800000 */
[----:B------:R-:W-:Y:S01]  /*1f0f0*/  @!P1 IMAD.MOV R62, RZ, RZ, -R62 ;  /* 0x000000ffff3e9224 */ /* 0x000fe200078e0a3e */
[----:B------:R-:W1:Y:S02]  /*1f100*/  LDCU UR41, c[0x0][0x3b0] ;  /* 0x00007600ff2977ac */ /* 0x000e640008000800 */
[----:B------:R1:W-:Y:S01]  /*1f110*/  STL [R1+0x7bc], R134 ;  /* 0x0007bc8601007387 */ /* 0x0003e20000100800 */
[----:B----4-:R-:W-:-:S03]  /*1f120*/  ISETP.GE.AND P4, PT, R156, RZ, PT ;  /* 0x000000ff9c00720c */ /* 0x010fc60003f86270 */
[----:B------:R-:W4:Y:S01]  /*1f130*/  LDL.LU R158, [R1+0x528] ;  /* 0x00052800019e7983 */ /* 0x000f220000300800 */
[----:B-1----:R-:W-:Y:S01]  /*1f140*/  SEL R134, R13, R152, !P3 ;  /* 0x000000980d867207 */ /* 0x002fe20005800000 */
[----:B------:R-:W-:Y:S01]  /*1f150*/  @!P5 IMAD.MOV R61, RZ, RZ, -R61 ;  /* 0x000000ffff3dd224 */ /* 0x000fe200078e0a3d */
[----:B------:R-:W1:Y:S01]  /*1f160*/  LDCU UR40, c[0x0][0x3b0] ;  /* 0x00007600ff2877ac */ /* 0x000e620008000800 */
[----:B------:R-:W4:Y:S01]  /*1f170*/  LDL.LU R155, [R1+0x218] ;  /* 0x00021800019b7983 */ /* 0x000f220000300800 */
[----:B------:R-:W-:Y:S02]  /*1f180*/  IMAD R3, R3, UR38, RZ ;  /* 0x0000002603037c24 */ /* 0x000fe4000f8e02ff */
[----:B------:R-:W-:Y:S01]  /*1f190*/  IMAD R134, R134, UR37, RZ ;  /* 0x0000002586867c24 */ /* 0x000fe2000f8e02ff */
[----:B------:R-:W4:Y:S01]  /*1f1a0*/  LDL.LU R152, [R1+0x510] ;  /* 0x0005100001987983 */ /* 0x000f220000300800 */
[----:B------:R-:W-:Y:S01]  /*1f1b0*/  @!P0 IMAD.MOV R60, RZ, RZ, -R60 ;  /* 0x000000ffff3c8224 */ /* 0x000fe200078e0a3c */
[----:B------:R-:W1:Y:S02]  /*1f1c0*/  LDCU UR39, c[0x0][0x3b0] ;  /* 0x00007600ff2777ac */ /* 0x000e640008000800 */
[----:B------:R3:W-:Y:S01]  /*1f1d0*/  STL [R1+0x7c4], R3 ;  /* 0x0007c40301007387 */ /* 0x0007e20000100800 */
[----:B--2---:R-:W-:-:S03]  /*1f1e0*/  ISETP.GE.AND P2, PT, R154, RZ, PT ;  /* 0x000000ff9a00720c */ /* 0x004fc60003f46270 */
[----:B------:R2:W-:Y:S01]  /*1f1f0*/  STL [R1+0x7ec], R134 ;  /* 0x0007ec8601007387 */ /* 0x0005e20000100800 */
[C---:B---3--:R-:W-:Y:S01]  /*1f200*/  SEL R3, R13.reuse, R159, !P3 ;  /* 0x0000009f0d037207 */ /* 0x048fe20005800000 */
[----:B------:R-:W-:Y:S01]  /*1f210*/  @!P4 IMAD.MOV R59, RZ, RZ, -R59 ;  /* 0x000000ffff3bc224 */ /* 0x000fe200078e0a3b */
[----:B------:R-:W3:Y:S01]  /*1f220*/  LDCU UR37, c[0x0][0x3b0] ;  /* 0x00007600ff2577ac */ /* 0x000ee20008000800 */
[----:B------:R-:W3:Y:S01]  /*1f230*/  LDL.LU R159, [R1+0x514] ;  /* 0x00051400019f7983 */ /* 0x000ee20000300800 */
[----:B------:R-:W1:Y:S03]  /*1f240*/  LDCU UR38, c[0x0][0x3b0] ;  /* 0x00007600ff2677ac */ /* 0x000e660008000800 */
[----:B------:R-:W3:Y:S01]  /*1f250*/  LDL.LU R156, [R1+0x214] ;  /* 0x00021400019c7983 */ /* 0x000ee20000300800 */
[----:B--2---:R-:W-:-:S03]  /*1f260*/  SEL R134, R13, R153, !P3 ;  /* 0x000000990d867207 */ /* 0x004fc60005800000 */
        /* <DEDUP_REMOVED lines=17> */
[C---:B---3--:R-:W-:Y:S02]  /*1f380*/  SEL R3, R13.reuse, R158, !P3 ;  /* 0x0000009e0d037207 */ /* 0x048fe40005800000 */
[----:B------:R-:W3:Y:S01]  /*1f390*/  LDL.LU R158, [R1+0x500] ;  /* 0x00050000019e7983 */ /* 0x000ee20000300800 */
[----:B------:R-:W-:Y:S01]  /*1f3a0*/  IMAD R222, R134, UR33, RZ ;  /* 0x0000002186de7c24 */ /* 0x000fe2000f8e02ff */
[----:B------:R-:W-:Y:S01]  /*1f3b0*/  SEL R134, R13, R152, !P3 ;  /* 0x000000980d867207 */ /* 0x000fe20005800000 */
[----:B------:R-:W-:Y:S01]  /*1f3c0*/  IMAD R224, R3, UR32, RZ ;  /* 0x0000002003e07c24 */ /* 0x000fe2000f8e02ff */
[----:B------:R-:W3:Y:S01]  /*1f3d0*/  LDL.LU R155, [R1+0x1fc] ;  /* 0x0001fc00019b7983 */ /* 0x000ee20000300800 */
[----:B------:R-:W-:Y:S01]  /*1f3e0*/  SEL R3, R13, R159, !P3 ;  /* 0x0000009f0d037207 */ /* 0x000fe20005800000 */
[----:B------:R-:W1:Y:S02]  /*1f3f0*/  LDCU UR33, c[0x0][0x3b0] ;  /* 0x00007600ff2177ac */ /* 0x000e640008000800 */
[----:B------:R-:W4:Y:S01]  /*1f400*/  LDL.LU R152, [R1+0x4f0] ;  /* 0x0004f00001987983 */ /* 0x000f220000300800 */
[----:B------:R-:W-:Y:S01]  /*1f410*/  IMAD R227, R134, UR31, RZ ;  /* 0x0000001f86e37c24 */ /* 0x000fe2000f8e02ff */
[----:B------:R-:W-:Y:S01]  /*1f420*/  ISETP.GE.AND P5, PT, R156, RZ, PT ;  /* 0x000000ff9c00720c */ /* 0x000fe20003fa6270 */
[----:B------:R-:W-:Y:S01]  /*1f430*/  IMAD R3, R3, UR30, RZ ;  /* 0x0000001e03037c24 */ /* 0x000fe2000f8e02ff */
[----:B------:R-:W4:Y:S01]  /*1f440*/  LDL.LU R159, [R1+0x4e8] ;  /* 0x0004e800019f7983 */ /* 0x000f220000300800 */
[----:B--2---:R-:W-:Y:S01]  /*1f450*/  SEL R134, R13, R153, !P3 ;  /* 0x000000990d867207 */ /* 0x004fe20005800000 */
[----:B------:R-:W2:Y:S02]  /*1f460*/  LDCU UR32, c[0x0][0x3b0] ;  /* 0x00007600ff2077ac */ /* 0x000ea40008000800 */
[----:B------:R-:W2:Y:S01]  /*1f470*/  LDL.LU R156, [R1+0x1f8] ;  /* 0x0001f800019c7983 */ /* 0x000ea20000300800 */
[----:B------:R-:W1:Y:S03]  /*1f480*/  LDCU UR31, c[0x0][0x3b0] ;  /* 0x00007600ff1f77ac */ /* 0x000e660008000800 */
[----:B------:R-:W2:Y:S01]  /*1f490*/  LDL.LU R153, [R1+0x4cc] ;  /* 0x0004cc0001997983 */ /* 0x000ea20000300800 */
[----:B------:R-:W-:Y:S01]  /*1f4a0*/  IMAD R134, R134, UR29, RZ ;  /* 0x0000001d86867c24 */ /* 0x000fe2000f8e02ff */
[----:B------:R-:W1:Y:S02]  /*1f4b0*/  LDCU UR30, c[0x0][0x3b0] ;  /* 0x00007600ff1e77ac */ /* 0x000e640008000800 */
        /* <DEDUP_REMOVED lines=12> */
[----:B------:R-:W1:Y:S04]  /*1f580*/  LDCU UR28, c[0x0][0x3b0] ;  /* 0x00007600ff1c77ac */ /* 0x000e680008000800 */
[----:B------:R2:W-:Y:S02]  /*1f590*/  STL [R1+0x824], R3 ;  /* 0x0008240301007387 */ /* 0x0005e40000100800 */
[----:B--2---:R-:W-:-:S02]  /*1f5a0*/  SEL R3, R13, R158, !P3 ;  /* 0x0000009e0d037207 */ /* 0x004fc40005800000 */
[----:B------:R-:W2:Y:S01]  /*1f5b0*/  LDL.LU R158, [R1+0x4fc] ;  /* 0x0004fc00019e7983 */ /* 0x000ea20000300800 */
[----:B------:R-:W-:Y:S01]  /*1f5c0*/  IMAD R229, R134, UR27, RZ ;  /* 0x0000001b86e57c24 */ /* 0x000fe2000f8e02ff */
[----:B------:R-:W-:Y:S01]  /*1f5d0*/  SEL R134, R13, R152, !P3 ;  /* 0x000000980d867207 */ /* 0x000fe20005800000 */
[----:B------:R-:W-:Y:S01]  /*1f5e0*/  IMAD R3, R3, UR26, RZ ;  /* 0x0000001a03037c24 */ /* 0x000fe2000f8e02ff */
[----:B------:R-:W2:Y:S01]  /*1f5f0*/  LDL.LU R155, [R1+0x1e8] ;  /* 0x0001e800019b7983 */ /* 0x000ea20000300800 */
[----:B------:R-:W-:Y:S02]  /*1f600*/  ISETP.GE.AND P2, PT, R156, RZ, PT ;  /* 0x000000ff9c00720c */ /* 0x000fe40003f46270 */
[----:B------:R-:W-:Y:S01]  /*1f610*/  SEL R135, R13, R153, !P3 ;  /* 0x000000990d877207 */ /* 0x000fe20005800000 */
[----:B------:R-:W3:Y:S01]  /*1f620*/  LDL.LU R152, [R1+0x4f8] ;  /* 0x0004f80001987983 */ /* 0x000ee20000300800 */
[----:B------:R-:W-:Y:S01]  /*1f630*/  IMAD R231, R134, UR25, RZ ;  /* 0x0000001986e77c24 */ /* 0x000fe2000f8e02ff */
[----:B------:R-:W1:Y:S02]  /*1f640*/  LDCU UR27, c[0x0][0x3b0] ;  /* 0x00007600ff1b77ac */ /* 0x000e640008000800 */
[----:B------:R1:W-:Y:S01]  /*1f650*/  STL [R1+0x814], R3 ;  /* 0x0008140301007387 */ /* 0x0003e20000100800 */
[----:B------:R-:W-:Y:S01]  /*1f660*/  IMAD.MOV.U32 R134, RZ, RZ, R57 ;  /* 0x000000ffff867224 */ /* 0x000fe200078e0039 */
[----:B------:R-:W1:Y:S01]  /*1f670*/  LDCU UR26, c[0x0][0x3b0] ;  /* 0x00007600ff1a77ac */ /* 0x000e620008000800 */
[----:B------:R-:W-:Y:S01]  /*1f680*/  @!P4 IMAD.MOV R54, RZ, RZ, -R54 ;  /* 0x000000ffff36c224 */ /* 0x000fe200078e0a36 */
[----:B--2---:R-:W-:-:S02]  /*1f690*/  ISETP.GE.AND P5, PT, R155, RZ, PT ;  /* 0x000000ff9b00720c */ /* 0x004fc40003fa6270 */
[----:B------:R-:W-:Y:S01]  /*1f6a0*/  @!P2 IMAD.MOV R136, RZ, RZ, -R136 ;  /* 0x000000ffff88a224 */ /* 0x000fe200078e0a88 */
[----:B-1----:R-:W-:Y:S01]  /*1f6b0*/  SEL R3, R13, R159, !P3 ;  /* 0x0000009f0d037207 */ /* 0x002fe20005800000 */
[----:B------:R-:W1:Y:S01]  /*1f6c0*/  LDCU UR25, c[0x0][0x3b0] ;  /* 0x00007600ff1977ac */ /* 0x000e620008000800 */
[----:B------:R-:W2:Y:S04]  /*1f6d0*/  LDL.LU R159, [R1+0x4f4] ;  /* 0x0004f400019f7983 */ /* 0x000ea80000300800 */
[----:B------:R-:W2:Y:S04]  /*1f6e0*/  LDL.LU R156, [R1+0x1e0] ;  /* 0x0001e000019c7983 */ /* 0x000ea80000300800 */
[----:B------:R-:W2:Y:S01]  /*1f6f0*/  LDL.LU R153, [R1+0x4ec] ;  /* 0x0004ec0001997983 */ /* 0x000ea20000300800 */
[----:B------:R-:W-:Y:S01]  /*1f700*/  IMAD R57, R135, UR23, RZ ;  /* 0x0000001787397c24 */ /* 0x000fe2000f8e02ff */
[----:B------:R-:W1:Y:S01]  /*1f710*/  LDCU UR23, c[0x0][0x3b0] ;  /* 0x00007600ff1777ac */ /* 0x000e620008000800 */
[----:B------:R-:W-:Y:S01]  /*1f720*/  IMAD R209, R3, UR24, RZ ;  /* 0x0000001803d17c24 */ /* 0x000fe2000f8e02ff */
[C---:B---3--:R-:W-:Y:S01]  /*1f730*/  SEL R3, R13.reuse, R157, !P3 ;  /* 0x0000009d0d037207 */ /* 0x048fe20005800000 */
[----:B------:R-:W-:Y:S01]  /*1f740*/  @!P1 IMAD.MOV R134, RZ, RZ, -R134 ;  /* 0x000000ffff869224 */ /* 0x000fe200078e0a86 */
[----:B------:R3:W-:Y:S01]  /*1f750*/  STL [R1+0x83c], R57 ;  /* 0x00083c3901007387 */ /* 0x0007e20000100800 */
[----:B----4-:R-:W-:Y:S01]  /*1f760*/  ISETP.GE.AND P1, PT, R154, RZ, PT ;  /* 0x000000ff9a00720c */ /* 0x010fe20003f26270 */
[----:B------:R-:W-:Y:S01]  /*1f770*/  IMAD.MOV.U32 R135, RZ, RZ, R55 ;  /* 0x000000ffff877224 */ /* 0x000fe200078e0037 */
[----:B------:R-:W4:Y:S01]  /*1f780*/  LDCU UR24, c[0x0][0x3b0] ;  /* 0x00007600ff1877ac */ /* 0x000f220008000800 */
        /* <DEDUP_REMOVED lines=8> */
[----:B------:R-:W-:Y:S01]  /*1f810*/  @!P0 IMAD.MOV R135, RZ, RZ, -R135 ;  /* 0x000000ffff878224 */ /* 0x000fe200078e0a87 */
[----:B------:R-:W2:Y:S02]  /*1f820*/  LDCU UR21, c[0x0][0x3b0] ;  /* 0x00007600ff1577ac */ /* 0x000ea40008000800 */
[----:B------:R1:W-:Y:S02]  /*1f830*/  STL [R1+0x84c], R57 ;  /* 0x00084c3901007387 */ /* 0x0003e40000100800 */
[C---:B-1----:R-:W-:Y:S02]  /*1f840*/  SEL R3, R13.reuse, R158, !P3 ;  /* 0x0000009e0d037207 */ /* 0x042fe40005800000 */
[----:B------:R-:W3:Y:S01]  /*1f850*/  LDL.LU R158, [R1+0x4d8] ;  /* 0x0004d800019e7983 */ /* 0x000ee20000300800 */
[----:B------:R-:W-:-:S03]  /*1f860*/  SEL R57, R13, R152, !P3 ;  /* 0x000000980d397207 */ /* 0x000fc60005800000 */
[----:B------:R-:W3:Y:S01]  /*1f870*/  LDL.LU R155, [R1+0x1c8] ;  /* 0x0001c800019b7983 */ /* 0x000ee20000300800 */
[----:B------:R-:W-:Y:S01]  /*1f880*/  IMAD R3, R3, UR13, RZ ;  /* 0x0000000d03037c24 */ /* 0x000fe2000f8e02ff */
[----:B------:R-:W1:Y:S02]  /*1f890*/  LDCU UR13, c[0x0][0x3b0] ;  /* 0x00007600ff0d77ac */ /* 0x000e640008000800 */
[----:B------:R-:W3:Y:S01]  /*1f8a0*/  LDL.LU R152, [R1+0x4d4] ;  /* 0x0004d40001987983 */ /* 0x000ee20000300800 */
[----:B------:R-:W-:Y:S01]  /*1f8b0*/  IMAD R55, R57, UR12, RZ ;  /* 0x0000000c39377c24 */ /* 0x000fe2000f8e02ff */
[----:B------:R-:W1:Y:S02]  /*1f8c0*/  LDCU UR12, c[0x0][0x3b0] ;  /* 0x00007600ff0c77ac */ /* 0x000e640008000800 */
[----:B------:R2:W-:Y:S04]  /*1f8d0*/  STL [R1+0x86c], R3 ;  /* 0x00086c0301007387 */ /* 0x0005e80000100800 */
[----:B------:R1:W-:Y:S01]  /*1f8e0*/  STL [R1+0x864], R55 ;  /* 0x0008643701007387 */ /* 0x0003e20000100800 */
[----:B--2---:R-:W-:-:S03]  /*1f8f0*/  SEL R3, R13, R159, !P3 ;  /* 0x0000009f0d037207 */ /* 0x004fc60005800000 */
[----:B------:R-:W2:Y:S01]  /*1f900*/  LDL.LU R159, [R1+0x4c8] ;  /* 0x0004c800019f7983 */ /* 0x000ea20000300800 */
[----:B------:R-:W-:-:S03]  /*1f910*/  ISETP.GE.AND P0, PT, R156, RZ, PT ;  /* 0x000000ff9c00720c */ /* 0x000fc60003f06270 */
[----:B------:R-:W2:Y:S01]  /*1f920*/  LDL.LU R156, [R1+0x1c4] ;  /* 0x0001c400019c7983 */ /* 0x000ea20000300800 */
[----:B-1----:R-:W-:-:S03]  /*1f930*/  SEL R55, R13, R153, !P3 ;  /* 0x000000990d377207 */ /* 0x002fc60005800000 */
[----:B------:R-:W2:Y:S01]  /*1f940*/  LDL.LU R153, [R1+0x46c] ;  /* 0x00046c0001997983 */ /* 0x000ea20000300800 */
[----:B------:R-:W-:Y:S01]  /*1f950*/  IMAD R3, R3, UR11, RZ ;  /* 0x0000000b03037c24 */ /* 0x000fe2000f8e02ff */
[----:B------:R-:W1:Y:S01]  /*1f960*/  LDCU UR11, c[0x0][0x3b0] ;  /* 0x00007600ff0b77ac */ /* 0x000e620008000800 */
[----:B------:R-:W-:-:S03]  /*1f970*/  IMAD R55, R55, UR9, RZ ;  /* 0x0000000937377c24 */ /* 0x000fc6000f8e02ff */
[----:B------:R1:W-:Y:S01]  /*1f980*/  STL [R1+0x85c], R3 ;  /* 0x00085c0301007387 */ /* 0x0003e20000100800 */
[----:B----4-:R-:W-:-:S03]  /*1f990*/  ISETP.GE.AND P4, PT, R154, RZ, PT ;  /* 0x000000ff9a00720c */ /* 0x010fc60003f86270 */
[----:B------:R4:W-:Y:S01]  /*1f9a0*/  STL [R1+0x854], R55 ;  /* 0x0008543701007387 */ /* 0x0009e20000100800 */
[----:B------:R-:W-:Y:S01]  /*1f9b0*/  @!P1 IMAD.MOV R137, RZ, RZ, -R137 ;  /* 0x000000ffff899224 */ /* 0x000fe200078e0a89 */
[----:B---3--:R-:W-:Y:S01]  /*1f9c0*/  ISETP.GE.AND P2, PT, R155, RZ, PT ;  /* 0x000000ff9b00720c */ /* 0x008fe20003f46270 */
[----:B------:R-:W-:Y:S01]  /*1f9d0*/  @!P5 IMAD.MOV R138, RZ, RZ, -R138 ;  /* 0x000000ffff8ad224 */ /* 0x000fe200078e0a8a */
[C---:B-1----:R-:W-:Y:S01]  /*1f9e0*/  SEL R3, R13.reuse, R157, !P3 ;  /* 0x0000009d0d037207 */ /* 0x042fe20005800000 */
[----:B------:R-:W1:Y:S01]  /*1f9f0*/  LDCU UR9, c[0x0][0x3b0] ;  /* 0x00007600ff0977ac */ /* 0x000e620008000800 */
[----:B------:R-:W3:Y:S01]  /*1fa00*/  LDL.LU R157, [R1+0x498] ;  /* 0x00049800019d7983 */ /* 0x000ee20000300800 */
[----:B----4-:R-:W-:-:S03]  /*1fa10*/  SEL R55, R13, R151, !P3 ;  /* 0x000000970d377207 */ /* 0x010fc60005800000 */
[----:B------:R-:W4:Y:S04]  /*1fa20*/  LDL.LU R154, [R1+0x1b4] ;  /* 0x0001b400019a7983 */ /* 0x000f280000300800 */
[----:B------:R-:W3:Y:S01]  /*1fa30*/  LDL.LU R151, [R1+0x470] ;  /* 0x0004700001977983 */ /* 0x000ee20000300800 */
[----:B------:R-:W-:Y:S01]  /*1fa40*/  IMAD R3, R3, UR8, RZ ;  /* 0x0000000803037c24 */ /* 0x000fe2000f8e02ff */
[----:B------:R-:W-:Y:S01]  /*1fa50*/  @!P0 IADD3 R139, PT, PT, -R139, RZ, RZ ;  /* 0x000000ff8b8b8210 */ /* 0x000fe20007ffe1ff */
[----:B------:R-:W-:Y:S01]  /*1fa60*/  IMAD R53, R55, UR77, RZ ;  /* 0x0000004d37357c24 */ /* 0x000fe2000f8e02ff */
[----:B------:R-:W1:Y:S02]  /*1fa70*/  LDCU UR77, c[0x0][0x3b0] ;  /* 0x00007600ff4d77ac */ /* 0x000e640008000800 */
[----:B------:R1:W-:Y:S01]  /*1fa80*/  STL [R1+0x874], R3 ;  /* 0x0008740301007387 */ /* 0x0003e20000100800 */
[----:B--2---:R-:W-:-:S03]  /*1fa90*/  ISETP.GE.AND P1, PT, R156, RZ, PT ;  /* 0x000000ff9c00720c */ /* 0x004fc60003f26270 */
[----:B------:R2:W-:Y:S01]  /*1faa0*/  STL [R1+0x87c], R53 ;  /* 0x00087c3501007387 */ /* 0x0005e20000100800 */
[C---:B-1----:R-:W-:Y:S02]  /*1fab0*/  SEL R3, R13.reuse, R158, !P3 ;  /* 0x0000009e0d037207 */ /* 0x042fe40005800000 */
[C---:B------:R-:W-:Y:S01]  /*1fac0*/  SEL R52, R13.reuse, R153, !P3 ;  /* 0x000000990d347207 */ /* 0x040fe20005800000 */
[----:B------:R-:W3:Y:S01]  /*1fad0*/  LDL.LU R158, [R1+0x4b8] ;  /* 0x0004b800019e7983 */ /* 0x000ee20000300800 */
[----:B------:R-:W-:Y:S01]  /*1fae0*/  @!P4 IMAD.MOV R140, RZ, RZ, -R140 ;  /* 0x000000ffff8cc224 */ /* 0x000fe200078e0a8c */
[C---:B------:R-:W-:Y:S01]  /*1faf0*/  SEL R109, R13.reuse, R109, !P3 ;  /* 0x0000006d0d6d7207 */ /* 0x040fe20005800000 */
[----:B------:R-:W-:Y:S01]  /*1fb00*/  @!P2 IMAD.MOV R141, RZ, RZ, -R141 ;  /* 0x000000ffff8da224 */ /* 0x000fe200078e0a8d */
[----:B------:R-:W3:Y:S01]  /*1fb10*/  LDL.LU R155, [R1+0x1ac] ;  /* 0x0001ac00019b7983 */ /* 0x000ee20000300800 */
[C---:B------:R-:W-:Y:S01]  /*1fb20*/  SEL R107, R13.reuse, R107, !P3 ;  /* 0x0000006b0d6b7207 */ /* 0x040fe20005800000 */
[----:B------:R-:W1:Y:S01]  /*1fb30*/  LDCU UR8, c[0x0][0x3b0] ;  /* 0x00007600ff0877ac */ /* 0x000e620008000800 */
[----:B--2---:R-:W-:-:S02]  /*1fb40*/  SEL R53, R13, R152, !P3 ;  /* 0x000000980d357207 */ /* 0x004fc40005800000 */
[----:B------:R-:W2:Y:S01]  /*1fb50*/  LDL.LU R152, [R1+0x4bc] ;  /* 0x0004bc0001987983 */ /* 0x000ea20000300800 */
[----:B------:R-:W-:Y:S02]  /*1fb60*/  IMAD R3, R3, UR76, RZ ;  /* 0x0000004c03037c24 */ /* 0x000fe4000f8e02ff */
[----:B------:R-:W-:Y:S01]  /*1fb70*/  IMAD R51, R52, UR74, RZ ;  /* 0x0000004a34337c24 */ /* 0x000fe2000f8e02ff */
[----:B------:R-:W1:Y:S02]  /*1fb80*/  LDCU UR74, c[0x0][0x3b0] ;  /* 0x00007600ff4a77ac */ /* 0x000e640008000800 */
[----:B------:R1:W-:Y:S01]  /*1fb90*/  STL [R1+0x884], R3 ;  /* 0x0008840301007387 */ /* 0x0003e20000100800 */
[----:B----4-:R-:W-:Y:S02]  /*1fba0*/  ISETP.GE.AND P5, PT, R154, RZ, PT ;  /* 0x000000ff9a00720c */ /* 0x010fe40003fa6270 */
[----:B---3--:R-:W-:Y:S01]  /*1fbb0*/  ISETP.GE.AND P0, PT, R155, RZ, PT ;  /* 0x000000ff9b00720c */ /* 0x008fe20003f06270 */
[----:B------:R-:W-:Y:S01]  /*1fbc0*/  @!P1 IMAD.MOV R142, RZ, RZ, -R142 ;  /* 0x000000ffff8e9224 */ /* 0x000fe200078e0a8e */
[----:B-1----:R-:W-:-:S02]  /*1fbd0*/  SEL R3, R13, R159, !P3 ;  /* 0x0000009f0d037207 */ /* 0x002fc40005800000 */
[C---:B------:R-:W-:Y:S01]  /*1fbe0*/  SEL R106, R13.reuse, R106, !P3 ;  /* 0x0000006a0d6a7207 */ /* 0x040fe20005800000 */
[----:B------:R-:W3:Y:S01]  /*1fbf0*/  LDL.LU R159, [R1+0x4c4] ;  /* 0x0004c400019f7983 */ /* 0x000ee20000300800 */
[C---:B------:R-:W-:Y:S02]  /*1fc00*/  SEL R105, R13.reuse, R105, !P3 ;  /* 0x000000690d697207 */ /* 0x040fe40005800000 */
[C---:B------:R-:W-:Y:S01]  /*1fc10*/  SEL R104, R13.reuse, R104, !P3 ;  /* 0x000000680d687207 */ /* 0x040fe20005800000 */
[----:B------:R-:W4:Y:S01]  /*1fc20*/  LDL.LU R156, [R1+0x1a8] ;  /* 0x0001a800019c7983 */ /* 0x000f220000300800 */
[C---:B------:R-:W-:Y:S02]  /*1fc30*/  SEL R103, R13.reuse, R103, !P3 ;  /* 0x000000670d677207 */ /* 0x040fe40005800000 */
[----:B------:R-:W-:Y:S01]  /*1fc40*/  SEL R102, R13, R102, !P3 ;  /* 0x000000660d667207 */ /* 0x000fe20005800000 */
[----:B------:R-:W4:Y:S01]  /*1fc50*/  LDL.LU R153, [R1+0x4c0] ;  /* 0x0004c00001997983 */ /* 0x000f220000300800 */
[----:B------:R-:W-:Y:S01]  /*1fc60*/  IMAD R210, R3, UR6, RZ ;  /* 0x0000000603d27c24 */ /* 0x000fe2000f8e02ff */
[C---:B------:R-:W-:Y:S01]  /*1fc70*/  SEL R3, R13.reuse, R157, !P3 ;  /* 0x0000009d0d037207 */ /* 0x040fe20005800000 */
[----:B------:R-:W-:Y:S01]  /*1fc80*/  @!P5 IMAD.MOV R143, RZ, RZ, -R143 ;  /* 0x000000ffff8fd224 */ /* 0x000fe200078e0a8f */
[----:B------:R1:W-:Y:S01]  /*1fc90*/  STL [R1+0x8a4], R51 ;  /* 0x0008a43301007387 */ /* 0x0003e20000100800 */
[----:B------:R-:W-:Y:S01]  /*1fca0*/  @!P0 IMAD.MOV R144, RZ, RZ, -R144 ;  /* 0x000000ffff908224 */ /* 0x000fe200078e0a90 */
[----:B------:R-:W2:Y:S02]  /*1fcb0*/  LDCU UR6, c[0x0][0x3b0] ;  /* 0x00007600ff0677ac */ /* 0x000ea40008000800 */
[----:B------:R-:W4:Y:S01]  /*1fcc0*/  LDL.LU R157, [R1+0x4a4] ;  /* 0x0004a400019d7983 */ /* 0x000f220000300800 */
[----:B------:R-:W-:-:S02]  /*1fcd0*/  SEL R101, R13, R101, !P3 ;  /* 0x000000650d657207 */ /* 0x000fc40005800000 */
[C---:B------:R-:W-:Y:S01]  /*1fce0*/  SEL R100, R13.reuse, R100, !P3 ;  /* 0x000000640d647207 */ /* 0x040fe20005800000 */
[----:B------:R-:W4:Y:S01]  /*1fcf0*/  LDL.LU R154, [R1+0x1a0] ;  /* 0x0001a000019a7983 */ /* 0x000f220000300800 */
[C---:B------:R-:W-:Y:S02]  /*1fd00*/  SEL R99, R13.reuse, R99, !P3 ;  /* 0x000000630d637207 */ /* 0x040fe40005800000 */
[C---:B------:R-:W-:Y:S02]  /*1fd10*/  SEL R98, R13.reuse, R98, !P3 ;  /* 0x000000620d627207 */ /* 0x040fe40005800000 */
[C---:B------:R-:W-:Y:S02]  /*1fd20*/  SEL R97, R13.reuse, R97, !P3 ;  /* 0x000000610d617207 */ /* 0x040fe40005800000 */
[----:B------:R-:W-:Y:S01]  /*1fd30*/  SEL R96, R13, R96, !P3 ;  /* 0x000000600d607207 */ /* 0x000fe20005800000 */
[----:B------:R-:W-:Y:S01]  /*1fd40*/  IMAD R236, R53, UR75, RZ ;  /* 0x0000004b35ec7c24 */ /* 0x000fe2000f8e02ff */
[----:B-1----:R-:W-:Y:S01]  /*1fd50*/  SEL R51, R13, R151, !P3 ;  /* 0x000000970d337207 */ /* 0x002fe20005800000 */
[----:B------:R-:W-:Y:S01]  /*1fd60*/  IMAD R3, R3, UR73, RZ ;  /* 0x0000004903037c24 */ /* 0x000fe2000f8e02ff */
[----:B------:R-:W4:Y:S01]  /*1fd70*/  LDL.LU R151, [R1+0x49c] ;  /* 0x00049c0001977983 */ /* 0x000f220000300800 */
[----:B------:R-:W1:Y:S02]  /*1fd80*/  LDCU UR73, c[0x0][0x3b0] ;  /* 0x00007600ff4977ac */ /* 0x000e640008000800 */
[----:B------:R-:W-:Y:S01]  /*1fd90*/  IMAD R50, R51, UR72, RZ ;  /* 0x0000004833327c24 */ /* 0x000fe2000f8e02ff */
[----:B------:R2:W-:Y:S01]  /*1fda0*/  STL [R1+0x89c], R3 ;  /* 0x00089c0301007387 */ /* 0x0005e20000100800 */
[----:B------:R-:W1:Y:S03]  /*1fdb0*/  LDCU UR72, c[0x0][0x3b0] ;  /* 0x00007600ff4877ac */ /* 0x000e660008000800 */
[----:B------:R2:W-:Y:S01]  /*1fdc0*/  STL [R1+0x894], R50 ;  /* 0x0008943201007387 */ /* 0x0005e20000100800 */
[C---:B------:R-:W-:Y:S01]  /*1fdd0*/  SEL R95, R13.reuse, R95, !P3 ;  /* 0x0000005f0d5f7207 */ /* 0x040fe20005800000 */
[----:B------:R-:W1:Y:S01]  /*1fde0*/  LDCU UR75, c[0x0][0x3b0] ;  /* 0x00007600ff4b77ac */ /* 0x000e620008000800 */
[C---:B--2---:R-:W-:Y:S01]  /*1fdf0*/  SEL R3, R13.reuse, R158, !P3 ;  /* 0x0000009e0d037207 */ /* 0x044fe20005800000 */
[----:B------:R-:W2:Y:S01]  /*1fe00*/  LDCU UR76, c[0x0][0x3b0] ;  /* 0x00007600ff4c77ac */ /* 0x000ea20008000800 */
[----:B------:R-:W2:Y:S01]  /*1fe10*/  LDL.LU R158, [R1+0x4b4] ;  /* 0x0004b400019e7983 */ /* 0x000ea20000300800 */
[----:B------:R-:W-:-:S03]  /*1fe20*/  SEL R50, R13, R152, !P3 ;  /* 0x000000980d327207 */ /* 0x000fc60005800000 */
[----:B------:R-:W2:Y:S01]  /*1fe30*/  LDL.LU R155, [R1+0x19c] ;  /* 0x00019c00019b7983 */ /* 0x000ea20000300800 */
[----:B------:R-:W-:Y:S01]  /*1fe40*/  IMAD R3, R3, UR71, RZ ;  /* 0x0000004703037c24 */ /* 0x000fe2000f8e02ff */
[----:B------:R-:W1:Y:S02]  /*1fe50*/  LDCU UR71, c[0x0][0x3b0] ;  /* 0x00007600ff4777ac */ /* 0x000e640008000800 */
[----:B------:R-:W2:Y:S04]  /*1fe60*/  LDL.LU R152, [R1+0x4b0] ;  /* 0x0004b00001987983 */ /* 0x000ea80000300800 */
[----:B------:R3:W-:Y:S02]  /*1fe70*/  STL [R1+0x8b4], R3 ;  /* 0x0008b40301007387 */ /* 0x0007e40000100800 */
[----:B---3--:R-:W-:-:S02]  /*1fe80*/  SEL R3, R13, R159, !P3 ;  /* 0x0000009f0d037207 */ /* 0x008fc40005800000 */
[----:B------:R-:W3:Y:S01]  /*1fe90*/  LDL.LU R159, [R1+0x4ac] ;  /* 0x0004ac00019f7983 */ /* 0x000ee20000300800 */
[----:B----4-:R-:W-:-:S03]  /*1fea0*/  ISETP.GE.AND P4, PT, R156, RZ, PT ;  /* 0x000000ff9c00720c */ /* 0x010fc60003f86270 */
[----:B------:R-:W4:Y:S01]  /*1feb0*/  LDL.LU R156, [R1+0x190] ;  /* 0x00019000019c7983 */ /* 0x000f220000300800 */
[----:B------:R-:W-:-:S03]  /*1fec0*/  SEL R49, R13, R153, !P3 ;  /* 0x000000990d317207 */ /* 0x000fc60005800000 */
[----:B------:R-:W3:Y:S01]  /*1fed0*/  LDL.LU R153, [R1+0x4a8] ;  /* 0x0004a80001997983 */ /* 0x000ee20000300800 */
[----:B------:R-:W-:Y:S01]  /*1fee0*/  IMAD R3, R3, UR69, RZ ;  /* 0x0000004503037c24 */ /* 0x000fe2000f8e02ff */
[----:B------:R-:W1:Y:S01]  /*1fef0*/  LDCU UR69, c[0x0][0x3b0] ;  /* 0x00007600ff4577ac */ /* 0x000e620008000800 */
[----:B------:R-:W-:-:S03]  /*1ff00*/  IMAD R48, R49, UR68, RZ ;  /* 0x0000004431307c24 */ /* 0x000fc6000f8e02ff */
[----:B------:R1:W-:Y:S01]  /*1ff10*/  STL [R1+0x8c4], R3 ;  /* 0x0008c40301007387 */ /* 0x0003e20000100800 */
[----:B------:R-:W-:-:S03]  /*1ff20*/  ISETP.GE.AND P2, PT, R154, RZ, PT ;  /* 0x000000ff9a00720c */ /* 0x000fc60003f46270 */
[----:B------:R1:W-:Y:S01]  /*1ff30*/  STL [R1+0x8cc], R48 ;  /* 0x0008cc3001007387 */ /* 0x0003e20000100800 */
[----:B--2---:R-:W-:Y:S01]  /*1ff40*/  ISETP.GE.AND P1, PT, R155, RZ, PT ;  /* 0x000000ff9b00720c */ /* 0x004fe20003f26270 */
[----:B------:R-:W-:Y:S01]  /*1ff50*/  @!P4 IMAD.MOV R145, RZ, RZ, -R145 ;  /* 0x000000ffff91c224 */ /* 0x000fe200078e0a91 */
[C---:B-1----:R-:W-:Y:S01]  /*1ff60*/  SEL R3, R13.reuse, R157, !P3 ;  /* 0x0000009d0d037207 */ /* 0x042fe20005800000 */
        /* <DEDUP_REMOVED lines=8> */
[----:B------:R-:W-:Y:S01]  /*1fff0*/  IMAD R47, R48, UR19, RZ ;  /* 0x00000013302f7c24 */ /* 0x000fe2000f8e02ff */
[----:B------:R-:W1:Y:S02]  /*20000*/  LDCU UR68, c[0x0][0x3b0] ;  /* 0x00007600ff4477ac */ /* 0x000e640008000800 */
[----:B------:R3:W-:Y:S01]  /*20010*/  STL [R1+0x8ec], R3 ;  /* 0x0008ec0301007387 */ /* 0x0007e20000100800 */
[----:B------:R-:W-:Y:S01]  /*20020*/  @!P2 IMAD.MOV R146, RZ, RZ, -R146 ;  /* 0x000000ffff92a224 */ /* 0x000fe200078e0a92 */
[----:B------:R-:W1:Y:S02]  /*20030*/  LDCU UR18, c[0x0][0x3b0] ;  /* 0x00007600ff1277ac */ /* 0x000e640008000800 */
[----:B------:R3:W-:Y:S01]  /*20040*/  STL [R1+0x8e4], R47 ;  /* 0x0008e42f01007387 */ /* 0x0007e20000100800 */
[----:B------:R-:W-:Y:S01]  /*20050*/  @!P1 IMAD.MOV R147, RZ, RZ, -R147 ;  /* 0x000000ffff939224 */ /* 0x000fe200078e0a93 */
[----:B------:R-:W1:Y:S01]  /*20060*/  LDCU UR19, c[0x0][0x3b0] ;  /* 0x00007600ff1377ac */ /* 0x000e620008000800 */
[----:B---3--:R-:W-:-:S02]  /*20070*/  SEL R3, R13, R158, !P3 ;  /* 0x0000009e0d037207 */ /* 0x008fc40005800000 */
        /* <DEDUP_REMOVED lines=9> */
[----:B------:R2:W-:Y:S02]  /*20110*/  STL [R1+0x8d4], R46 ;  /* 0x0008d42e01007387 */ /* 0x0005e40000100800 */
[----:B--2---:R-:W-:-:S02]  /*20120*/  SEL R3, R13, R159, !P3 ;  /* 0x0000009f0d037207 */ /* 0x004fc40005800000 */
        /* <DEDUP_REMOVED lines=8> */
[----:B------:R-:W-:Y:S01]  /*201b0*/  @!P5 IMAD.MOV R148, RZ, RZ, -R148 ;  /* 0x000000ffff94d224 */ /* 0x000fe200078e0a94 */
[----:B------:R-:W2:Y:S02]  /*201c0*/  LDCU UR64, c[0x0][0x3b0] ;  /* 0x00007600ff4077ac */ /* 0x000ea40008000800 */
[----:B------:R1:W-:Y:S02]  /*201d0*/  STL [R1+0x8fc], R45 ;  /* 0x0008fc2d01007387 */ /* 0x0003e40000100800 */
[----:B-1----:R-:W-:Y:S02]  /*201e0*/  SEL R3, R13, R157, !P3 ;  /* 0x0000009d0d037207 */ /* 0x002fe40005800000 */
[----:B------:R-:W2:Y:S03]  /*201f0*/  LDL.LU R157, [R1+0x48c] ;  /* 0x00048c00019d7983 */ /* 0x000ea60000300800 */
[----:B------:R-:W-:Y:S01]  /*20200*/  IMAD R3, R3, UR63, RZ ;  /* 0x0000003f03037c24 */ /* 0x000fe2000f8e02ff */
[----:B------:R-:W1:Y:S01]  /*20210*/  LDCU UR63, c[0x0][0x3b0] ;  /* 0x00007600ff3f77ac */ /* 0x000e620008000800 */
[----:B----4-:R-:W-:-:S02]  /*20220*/  ISETP.GE.AND P0, PT, R154, RZ, PT ;  /* 0x000000ff9a00720c */ /* 0x010fc40003f06270 */
[----:B------:R-:W4:Y:S01]  /*20230*/  LDL.LU R154, [R1+0x16c] ;  /* 0x00016c00019a7983 */ /* 0x000f220000300800 */
[----:B------:R-:W-:-:S03]  /*20240*/  SEL R45, R13, R151, !P3 ;  /* 0x000000970d2d7207 */ /* 0x000fc60005800000 */
[----:B------:R-:W4:Y:S02]  /*20250*/  LDL.LU R151, [R1+0x488] ;  /* 0x0004880001977983 */ /* 0x000f240000300800 */
[----:B------:R-:W-:Y:S02]  /*20260*/  IMAD R44, R45, UR62, RZ ;  /* 0x0000003e2d2c7c24 */ /* 0x000fe4000f8e02ff */
[----:B------:R3:W-:Y:S01]  /*20270*/  STL [R1+0x904], R3 ;  /* 0x0009040301007387 */ /* 0x0007e20000100800 */
[----:B------:R-:W1:Y:S03]  /*20280*/  LDCU UR62, c[0x0][0x3b0] ;  /* 0x00007600ff3e77ac */ /* 0x000e660008000800 */
[----:B------:R3:W-:Y:S02]  /*20290*/  STL [R1+0x90c], R44 ;  /* 0x00090c2c01007387 */ /* 0x0007e40000100800 */
[----:B---3--:R-:W-:-:S02]  /*202a0*/  SEL R3, R13, R158, !P3 ;  /* 0x0000009e0d037207 */ /* 0x008fc40005800000 */
[----:B------:R-:W3:Y:S01]  /*202b0*/  LDL.LU R158, [R1+0x480] ;  /* 0x00048000019e7983 */ /* 0x000ee20000300800 */
[----:B------:R-:W-:-:S03]  /*202c0*/  ISETP.GE.AND P4, PT, R155, RZ, PT ;  /* 0x000000ff9b00720c */ /* 0x000fc60003f86270 */
[----:B------:R-:W3:Y:S01]  /*202d0*/  LDL.LU R155, [R1+0x168] ;  /* 0x00016800019b7983 */ /* 0x000ee20000300800 */
[----:B------:R-:W-:-:S03]  /*202e0*/  SEL R44, R13, R152, !P3 ;  /* 0x000000980d2c7207 */ /* 0x000fc60005800000 */
[----:B------:R-:W3:Y:S01]  /*202f0*/  LDL.LU R152, [R1+0x47c] ;  /* 0x00047c0001987983 */ /* 0x000ee20000300800 */
[----:B------:R-:W-:Y:S01]  /*20300*/  IMAD R3, R3, UR61, RZ ;  /* 0x0000003d03037c24 */ /* 0x000fe2000f8e02ff */
[----:B------:R-:W1:Y:S01]  /*20310*/  LDCU UR61, c[0x0][0x3b0] ;  /* 0x00007600ff3d77ac */ /* 0x000e620008000800 */
[----:B------:R-:W-:-:S03]  /*20320*/  IMAD R43, R44, UR60, RZ ;  /* 0x0000003c2c2b7c24 */ /* 0x000fc6000f8e02ff */
[----:B------:R1:W-:Y:S01]  /*20330*/  STL [R1+0x92c], R3 ;  /* 0x00092c0301007387 */ /* 0x0003e20000100800 */
[----:B--2---:R-:W-:-:S03]  /*20340*/  ISETP.GE.AND P2, PT, R156, RZ, PT ;  /* 0x000000ff9c00720c */ /* 0x004fc60003f46270 */
[----:B------:R2:W-:Y:S01]  /*20350*/  STL [R1+0x924], R43 ;  /* 0x0009242b01007387 */ /* 0x0005e20000100800 */
[C---:B-1----:R-:W-:Y:S02]  /*20360*/  SEL R3, R13.reuse, R159, !P3 ;  /* 0x0000009f0d037207 */ /* 0x042fe40005800000 */
[----:B----4-:R-:W-:Y:S01]  /*20370*/  ISETP.GE.AND P1, PT, R154, RZ, PT ;  /* 0x000000ff9a00720c */ /* 0x010fe20003f26270 */
[----:B------:R-:W4:Y:S01]  /*20380*/  LDL.LU R159, [R1+0x468] ;  /* 0x00046800019f7983 */ /* 0x000f220000300800 */
[----:B--2---:R-:W-:Y:S01]  /*20390*/  SEL R43, R13, R153, !P3 ;  /* 0x000000990d2b7207 */ /* 0x004fe20005800000 */
[----:B------:R-:W-:Y:S01]  /*203a0*/  @!P0 IMAD.MOV R149, RZ, RZ, -R149 ;  /* 0x000000ffff958224 */ /* 0x000fe200078e0a95 */
[----:B------:R-:W1:Y:S01]  /*203b0*/  LDCU UR60, c[0x0][0x3b0] ;  /* 0x00007600ff3c77ac */ /* 0x000e620008000800 */
        /* <DEDUP_REMOVED lines=10> */
[----:B------:R-:W2:Y:S01]  /*20460*/  LDL.LU R157, [R1+0x460] ;  /* 0x00046000019d7983 */ /* 0x000ea20000300800 */
[----:B------:R-:W-:-:S03]  /*20470*/  SEL R42, R13, R151, !P3 ;  /* 0x000000970d2a7207 */ /* 0x000fc60005800000 */
[----:B------:R-:W2:Y:S04]  /*20480*/  LDL.LU R154, [R1+0x158] ;  /* 0x00015800019a7983 */ /* 0x000ea80000300800 */
[----:B------:R-:W2:Y:S01]  /*20490*/  LDL.LU R151, [R1+0x45c] ;  /* 0x00045c0001977983 */ /* 0x000ea20000300800 */
[----:B------:R-:W-:Y:S01]  /*204a0*/  IMAD R3, R3, UR57, RZ ;  /* 0x0000003903037c24 */ /* 0x000fe2000f8e02ff */
[----:B---3--:R-:W-:Y:S01]  /*204b0*/  ISETP.GE.AND P5, PT, R155, RZ, PT ;  /* 0x000000ff9b00720c */ /* 0x008fe20003fa6270 */
[----:B------:R-:W1:Y:S03]  /*204c0*/  LDCU UR57, c[0x0][0x3b0] ;  /* 0x00007600ff3977ac */ /* 0x000e660008000800 */
[----:B------:R3:W-:Y:S02]  /*204d0*/  STL [R1+0x934], R3 ;  /* 0x0009340301007387 */ /* 0x0007e40000100800 */
[----:B---3--:R-:W-:-:S02]  /*204e0*/  SEL R3, R13, R158, !P3 ;  /* 0x0000009e0d037207 */ /* 0x008fc40005800000 */
[----:B------:R-:W3:Y:S01]  /*204f0*/  LDL.LU R158, [R1+0x458] ;  /* 0x00045800019e7983 */ /* 0x000ee20000300800 */
[----:B------:R-:W-:-:S03]  /*20500*/  SEL R41, R13, R152, !P3 ;  /* 0x000000980d297207 */ /* 0x000fc60005800000 */
[----:B------:R-:W3:Y:S04]  /*20510*/  LDL.LU R155, [R1+0x154] ;  /* 0x00015400019b7983 */ /* 0x000ee80000300800 */
[----:B------:R-:W3:Y:S01]  /*20520*/  LDL.LU R152, [R1+0x450] ;  /* 0x0004500001987983 */ /* 0x000ee20000300800 */
[----:B------:R-:W-:Y:S01]  /*20530*/  IMAD R217, R3, UR55, RZ ;  /* 0x0000003703d97c24 */ /* 0x000fe2000f8e02ff */
[----:B------:R-:W1:Y:S01]  /*20540*/  LDCU UR55, c[0x0][0x3b0] ;  /* 0x00007600ff3777ac */ /* 0x000e620008000800 */
[----:B----4-:R-:W-:Y:S02]  /*20550*/  SEL R3, R13, R159, !P3 ;  /* 0x0000009f0d037207 */ /* 0x010fe40005800000 */
[----:B------:R-:W4:Y:S01]  /*20560*/  LDL.LU R159, [R1+0x444] ;  /* 0x00044400019f7983 */ /* 0x000f220000300800 */
[----:B--2---:R-:W-:-:S03]  /*20570*/  ISETP.GE.AND P0, PT, R156, RZ, PT ;  /* 0x000000ff9c00720c */ /* 0x004fc60003f06270 */
        /* <DEDUP_REMOVED lines=8> */
[----:B------:R1:W-:Y:S02]  /*20600*/  STL [R1+0x964], R39 ;  /* 0x0009642701007387 */ /* 0x0003e40000100800 */
[----:B-1----:R-:W-:Y:S01]  /*20610*/  SEL R3, R13, R157, !P3 ;  /* 0x0000009d0d037207 */ /* 0x002fe20005800000 */
[----:B------:R-:W-:Y:S01]  /*20620*/  IMAD R223, R42, UR56, RZ ;  /* 0x000000382adf7c24 */ /* 0x000fe2000f8e02ff */
[----:B------:R-:W1:Y:S01]  /*20630*/  LDCU UR56, c[0x0][0x3b0] ;  /* 0x00007600ff3877ac */ /* 0x000e620008000800 */
[----:B------:R-:W2:Y:S01]  /*20640*/  LDL.LU R160, [R1+0x434] ;  /* 0x0004340001a07983 */ /* 0x000ea20000300800 */
[----:B------:R-:W-:Y:S01]  /*20650*/  IMAD R218, R41, UR54, RZ ;  /* 0x0000003629da7c24 */ /* 0x000fe2000f8e02ff */
[----:B------:R-:W1:Y:S02]  /*20660*/  LDCU UR52, c[0x0][0x3b0] ;  /* 0x00007600ff3477ac */ /* 0x000e640008000800 */
[----:B------:R-:W2:Y:S01]  /*20670*/  LDL.LU R157, [R1+0x140] ;  /* 0x00014000019d7983 */ /* 0x000ea20000300800 */
[----:B------:R-:W-:Y:S01]  /*20680*/  SEL R39, R13, R151, !P3 ;  /* 0x000000970d277207 */ /* 0x000fe20005800000 */
[----:B------:R-:W-:-:S02]  /*20690*/  IMAD R3, R3, UR51, RZ ;  /* 0x0000003303037c24 */ /* 0x000fc4000f8e02ff */
[----:B------:R-:W2:Y:S01]  /*206a0*/  LDL.LU R154, [R1+0x3f8] ;  /* 0x0003f800019a7983 */ /* 0x000ea20000300800 */
[----:B------:R-:W-:Y:S01]  /*206b0*/  IMAD.MOV.U32 R151, RZ, RZ, R38 ;  /* 0x000000ffff977224 */ /* 0x000fe200078e0026 */
[----:B------:R-:W1:Y:S01]  /*206c0*/  LDCU UR54, c[0x0][0x3b0] ;  /* 0x00007600ff3677ac */ /* 0x000e620008000800 */
[----:B------:R-:W-:Y:S01]  /*206d0*/  IMAD R38, R39, UR50, RZ ;  /* 0x0000003227267c24 */ /* 0x000fe2000f8e02ff */
[----:B------:R3:W-:Y:S01]  /*206e0*/  STL [R1+0x95c], R3 ;  /* 0x00095c0301007387 */ /* 0x0007e20000100800 */
[----:B------:R-:W-:Y:S01]  /*206f0*/  @!P2 IMAD.MOV R151, RZ, RZ, -R151 ;  /* 0x000000ffff97a224 */ /* 0x000fe200078e0a97 */
[----:B------:R-:W1:Y:S02]  /*20700*/  LDCU UR51, c[0x0][0x3b0] ;  /* 0x00007600ff3377ac */ /* 0x000e640008000800 */
[----:B------:R1:W-:Y:S01]  /*20710*/  STL [R1+0x954], R38 ;  /* 0x0009542601007387 */ /* 0x0003e20000100800 */
[----:B------:R-:W2:Y:S03]  /*20720*/  LDCU UR50, c[0x0][0x3b0] ;  /* 0x00007600ff3277ac */ /* 0x000ea60008000800 */
[----:B------:R-:W2:Y:S01]  /*20730*/  LDL.LU R161, [R1+0x42c] ;  /* 0x00042c0001a17983 */ /* 0x000ea20000300800 */
[----:B---3--:R-:W-:-:S03]  /*20740*/  SEL R3, R13, R158, !P3 ;  /* 0x0000009e0d037207 */ /* 0x008fc60005800000 */
[----:B------:R-:W3:Y:S01]  /*20750*/  LDL.LU R158, [R1+0x13c] ;  /* 0x00013c00019e7983 */ /* 0x000ee20000300800 */
[----:B------:R-:W-:Y:S02]  /*20760*/  ISETP.GE.AND P2, PT, R155, RZ, PT ;  /* 0x000000ff9b00720c */ /* 0x000fe40003f46270 */
[----:B-1----:R-:W-:Y:S01]  /*20770*/  SEL R38, R13, R152, !P3 ;  /* 0x000000980d267207 */ /* 0x002fe20005800000 */
[----:B------:R-:W3:Y:S01]  /*20780*/  LDL.LU R155, [R1+0x41c] ;  /* 0x00041c00019b7983 */ /* 0x000ee20000300800 */
[----:B------:R-:W-:Y:S01]  /*20790*/  IMAD R3, R3, UR49, RZ ;  /* 0x0000003103037c24 */ /* 0x000fe2000f8e02ff */
[----:B------:R-:W1:Y:S01]  /*207a0*/  LDCU UR49, c[0x0][0x3b0] ;  /* 0x00007600ff3177ac */ /* 0x000e620008000800 */
[----:B------:R-:W-:Y:S02]  /*207b0*/  IMAD.MOV.U32 R152, RZ, RZ, R37 ;  /* 0x000000ffff987224 */ /* 0x000fe400078e0025 */
[----:B------:R-:W-:Y:S01]  /*207c0*/  IMAD R37, R38, UR48, RZ ;  /* 0x0000003026257c24 */ /* 0x000fe2000f8e02ff */
[----:B------:R4:W-:Y:S01]  /*207d0*/  STL [R1+0x974], R3 ;  /* 0x0009740301007387 */ /* 0x0009e20000100800 */
[----:B------:R-:W-:Y:S01]  /*207e0*/  @!P1 IMAD.MOV R152, RZ, RZ, -R152 ;  /* 0x000000ffff989224 */ /* 0x000fe200078e0a98 */
[----:B------:R-:W1:Y:S02]  /*207f0*/  LDCU UR48, c[0x0][0x3b0] ;  /* 0x00007600ff3077ac */ /* 0x000e640008000800 */
[----:B------:R1:W-:Y:S04]  /*20800*/  STL [R1+0x97c], R37 ;  /* 0x00097c2501007387 */ /* 0x0003e80000100800 */
[----:B------:R-:W3:Y:S01]  /*20810*/  LDL.LU R162, [R1+0x3f4] ;  /* 0x0003f40001a27983 */ /* 0x000ee20000300800 */
[----:B----4-:R-:W-:-:S03]  /*20820*/  SEL R3, R13, R159, !P3 ;  /* 0x0000009f0d037207 */ /* 0x010fc60005800000 */
[----:B------:R-:W4:Y:S01]  /*20830*/  LDL.LU R159, [R1+0x138] ;  /* 0x00013800019f7983 */ /* 0x000f220000300800 */
[----:B--2---:R-:W-:-:S03]  /*20840*/  ISETP.GE.AND P1, PT, R156, RZ, PT ;  /* 0x000000ff9c00720c */ /* 0x004fc60003f26270 */
[----:B------:R-:W2:Y:S01]  /*20850*/  LDL.LU R156, [R1+0x3e8] ;  /* 0x0003e800019c7983 */ /* 0x000ea20000300800 */
[----:B-1----:R-:W-:Y:S01]  /*20860*/  SEL R37, R13, R153, !P3 ;  /* 0x000000990d257207 */ /* 0x002fe20005800000 */
        /* <DEDUP_REMOVED lines=8> */
[----:B------:R-:W2:Y:S01]  /*208f0*/  LDL.LU R163, [R1+0x3dc] ;  /* 0x0003dc0001a37983 */ /* 0x000ea20000300800 */
[----:B-1----:R-:W-:-:S03]  /*20900*/  SEL R3, R13, R160, !P3 ;  /* 0x000000a00d037207 */ /* 0x002fc60005800000 */
[----:B------:R-:W2:Y:S01]  /*20910*/  LDL.LU R160, [R1+0x130] ;  /* 0x0001300001a07983 */ /* 0x000ea20000300800 */
[----:B------:R-:W-:Y:S01]  /*20920*/  SEL R36, R13, R154, !P3 ;  /* 0x0000009a0d247207 */ /* 0x000fe20005800000 */
[----:B------:R-:W-:Y:S01]  /*20930*/  IMAD R3, R3, UR45, RZ ;  /* 0x0000002d03037c24 */ /* 0x000fe2000f8e02ff */
[----:B------:R-:W-:Y:S01]  /*20940*/  ISETP.GE.AND P5, PT, R157, RZ, PT ;  /* 0x000000ff9d00720c */ /* 0x000fe20003fa6270 */
[----:B------:R-:W-:Y:S01]  /*20950*/  IMAD.MOV.U32 R154, RZ, RZ, R35 ;  /* 0x000000ffff9a7224 */ /* 0x000fe200078e0023 */
[----:B------:R-:W2:Y:S01]  /*20960*/  LDL.LU R157, [R1+0x3cc] ;  /* 0x0003cc00019d7983 */ /* 0x000ea20000300800 */
[----:B------:R-:W-:Y:S01]  /*20970*/  IMAD R35, R36, UR44, RZ ;  /* 0x0000002c24237c24 */ /* 0x000fe2000f8e02ff */
[----:B------:R-:W1:Y:S02]  /*20980*/  LDCU UR45, c[0x0][0x3b0] ;  /* 0x00007600ff2d77ac */ /* 0x000e640008000800 */
[----:B------:R3:W-:Y:S01]  /*20990*/  STL [R1+0x994], R3 ;  /* 0x0009940301007387 */ /* 0x0007e20000100800 */
[----:B------:R-:W-:Y:S01]  /*209a0*/  @!P0 IMAD.MOV R154, RZ, RZ, -R154 ;  /* 0x000000ffff9a8224 */ /* 0x000fe200078e0a9a */
[----:B------:R-:W1:Y:S02]  /*209b0*/  LDCU UR44, c[0x0][0x3b0] ;  /* 0x00007600ff2c77ac */ /* 0x000e640008000800 */
[----:B------:R3:W-:Y:S04]  /*209c0*/  STL [R1+0x9ac], R35 ;  /* 0x0009ac2301007387 */ /* 0x0007e80000100800 */
[----:B------:R-:W2:Y:S01]  /*209d0*/  LDL.LU R164, [R1+0x3c0] ;  /* 0x0003c00001a47983 */ /* 0x000ea20000300800 */
[----:B---3--:R-:W-:-:S02]  /*209e0*/  ISETP.GE.AND P0, PT, R158, RZ, PT ;  /* 0x000000ff9e00720c */ /* 0x008fc40003f06270 */
[C---:B------:R-:W-:Y:S02]  /*209f0*/  SEL R3, R13.reuse, R161, !P3 ;  /* 0x000000a10d037207 */ /* 0x040fe40005800000 */
[----:B------:R-:W3:Y:S04]  /*20a00*/  LDL.LU R161, [R1+0x12c] ;  /* 0x00012c0001a17983 */ /* 0x000ee80000300800 */
[----:B------:R-:W3:Y:S01]  /*20a10*/  LDL.LU R158, [R1+0x3b4] ;  /* 0x0003b400019e7983 */ /* 0x000ee20000300800 */
[----:B------:R-:W-:Y:S01]  /*20a20*/  SEL R35, R13, R155, !P3 ;  /* 0x0000009b0d237207 */ /* 0x000fe20005800000 */
[----:B------:R-:W-:Y:S01]  /*20a30*/  IMAD R3, R3, UR43, RZ ;  /* 0x0000002b03037c24 */ /* 0x000fe2000f8e02ff */
[----:B------:R-:W1:Y:S01]  /*20a40*/  LDCU UR43, c[0x0][0x3b0] ;  /* 0x00007600ff2b77ac */ /* 0x000e620008000800 */
[----:B------:R-:W-:-:S02]  /*20a50*/  IMAD.MOV.U32 R155, RZ, RZ, R34 ;  /* 0x000000ffff9b7224 */ /* 0x000fc400078e0022 */
[----:B------:R-:W-:Y:S01]  /*20a60*/  IMAD R34, R35, UR42, RZ ;  /* 0x0000002a23227c24 */ /* 0x000fe2000f8e02ff */
[----:B------:R1:W-:Y:S01]  /*20a70*/  STL [R1+0x9a4], R3 ;  /* 0x0009a40301007387 */ /* 0x0003e20000100800 */
[----:B------:R-:W-:Y:S01]  /*20a80*/  @!P4 IMAD.MOV R155, RZ, RZ, -R155 ;  /* 0x000000ffff9bc224 */ /* 0x000fe200078e0a9b */
[----:B------:R-:W2:Y:S02]  /*20a90*/  LDCU UR42, c[0x0][0x3b0] ;  /* 0x00007600ff2a77ac */ /* 0x000ea40008000800 */
[----:B------:R2:W-:Y:S04]  /*20aa0*/  STL [R1+0x99c], R34 ;  /* 0x00099c2201007387 */ /* 0x0005e80000100800 */
[----:B------:R-:W3:Y:S01]  /*20ab0*/  LDL.LU R166, [R1+0x3b0] ;  /* 0x0003b00001a67983 */ /* 0x000ee20000300800 */
[----:B-1----:R-:W-:-:S03]  /*20ac0*/  SEL R3, R13, R162, !P3 ;  /* 0x000000a20d037207 */ /* 0x002fc60005800000 */
[----:B------:R-:W3:Y:S02]  /*20ad0*/  LDL.LU R162, [R1+0x128] ;  /* 0x0001280001a27983 */ /* 0x000ee40000300800 */
[----:B------:R-:W-:Y:S01]  /*20ae0*/  IMAD R3, R3, UR41, RZ ;  /* 0x0000002903037c24 */ /* 0x000fe2000f8e02ff */
[----:B------:R-:W1:Y:S01]  /*20af0*/  LDCU UR41, c[0x0][0x3b0] ;  /* 0x00007600ff2977ac */ /* 0x000e620008000800 */
[----:B----4-:R-:W-:Y:S02]  /*20b00*/  ISETP.GE.AND P4, PT, R159, RZ, PT ;  /* 0x000000ff9f00720c */ /* 0x010fe40003f86270 */
[----:B------:R-:W4:Y:S01]  /*20b10*/  LDL.LU R159, [R1+0x3ac] ;  /* 0x0003ac00019f7983 */ /* 0x000f220000300800 */
[----:B--2---:R-:W-:Y:S01]  /*20b20*/  SEL R34, R13, R156, !P3 ;  /* 0x0000009c0d227207 */ /* 0x004fe20005800000 */
[----:B------:R-:W-:-:S04]  /*20b30*/  IMAD.MOV.U32 R156, RZ, RZ, R33 ;  /* 0x000000ffff9c7224 */ /* 0x000fc800078e0021 */
[----:B------:R-:W-:Y:S01]  /*20b40*/  IMAD R33, R34, UR40, RZ ;  /* 0x0000002822217c24 */ /* 0x000fe2000f8e02ff */
[----:B------:R2:W-:Y:S01]  /*20b50*/  STL [R1+0x9b4], R3 ;  /* 0x0009b40301007387 */ /* 0x0005e20000100800 */
[----:B------:R-:W-:Y:S01]  /*20b60*/  @!P2 IMAD.MOV R156, RZ, RZ, -R156 ;  /* 0x000000ffff9ca224 */ /* 0x000fe200078e0a9c */
[C---:B------:R-:W-:Y:S01]  /*20b70*/  SEL R34, R13.reuse, R0, !P3 ;  /* 0x000000000d227207 */ /* 0x040fe20005800000 */
[----:B------:R-:W1:Y:S01]  /*20b80*/  LDCU UR40, c[0x0][0x3b0] ;  /* 0x00007600ff2877ac */ /* 0x000e620008000800 */
[----:B------:R1:W-:Y:S04]  /*20b90*/  STL [R1+0x9bc], R33 ;  /* 0x0009bc2101007387 */ /* 0x0003e80000100800 */
[----:B------:R-:W4:Y:S01]  /*20ba0*/  LDL.LU R167, [R1+0x398] ;  /* 0x0003980001a77983 */ /* 0x000f220000300800 */
[----:B--2---:R-:W-:-:S03]  /*20bb0*/  SEL R3, R13, R163, !P3 ;  /* 0x000000a30d037207 */ /* 0x004fc60005800000 */
[----:B------:R-:W2:Y:S02]  /*20bc0*/  LDL.LU R163, [R1+0x124] ;  /* 0x0001240001a37983 */ /* 0x000ea40000300800 */
[----:B------:R-:W-:Y:S01]  /*20bd0*/  IMAD R3, R3, UR39, RZ ;  /* 0x0000002703037c24 */ /* 0x000fe2000f8e02ff */
[----:B------:R-:W1:Y:S01]  /*20be0*/  LDCU UR39, c[0x0][0x3b0] ;  /* 0x00007600ff2777ac */ /* 0x000e620008000800 */
[----:B------:R-:W-:Y:S02]  /*20bf0*/  ISETP.GE.AND P2, PT, R160, RZ, PT ;  /* 0x000000ffa000720c */ /* 0x000fe40003f46270 */
[----:B------:R-:W2:Y:S04]  /*20c00*/  LDL.LU R160, [R1+0x38c] ;  /* 0x00038c0001a07983 */ /* 0x000ea80000300800 */
[----:B------:R3:W-:Y:S01]  /*20c10*/  STL [R1+0x9c4], R3 ;  /* 0x0009c40301007387 */ /* 0x0007e20000100800 */
[----:B-1----:R-:W-:Y:S01]  /*20c20*/  SEL R33, R13, R157, !P3 ;  /* 0x0000009d0d217207 */ /* 0x002fe20005800000 */
[----:B------:R-:W-:-:S02]  /*20c30*/  IMAD.MOV.U32 R157, RZ, RZ, R32 ;  /* 0x000000ffff9d7224 */ /* 0x000fc400078e0020 */
[----:B------:R-:W2:Y:S02]  /*20c40*/  LDL.LU R165, [R1+0x384] ;  /* 0x0003840001a57983 */ /* 0x000ea40000300800 */
[----:B------:R-:W-:Y:S01]  /*20c50*/  @!P1 IMAD.MOV R157, RZ, RZ, -R157 ;  /* 0x000000ffff9d9224 */ /* 0x000fe200078e0a9d */
[----:B---3--:R-:W-:Y:S02]  /*20c60*/  SEL R3, R13, R164, !P3 ;  /* 0x000000a40d037207 */ /* 0x008fe40005800000 */
[----:B------:R-:W3:Y:S01]  /*20c70*/  LDL.LU R164, [R1+0x120] ;  /* 0x0001200001a47983 */ /* 0x000ee20000300800 */
[----:B------:R-:W-:Y:S02]  /*20c80*/  ISETP.GE.AND P1, PT, R161, RZ, PT ;  /* 0x000000ffa100720c */ /* 0x000fe40003f26270 */
[----:B------:R-:W-:Y:S01]  /*20c90*/  SEL R32, R13, R158, !P3 ;  /* 0x0000009e0d207207 */ /* 0x000fe20005800000 */
[----:B------:R-:W3:Y:S01]  /*20ca0*/  LDL.LU R161, [R1+0x37c] ;  /* 0x00037c0001a17983 */ /* 0x000ee20000300800 */
[----:B------:R-:W-:Y:S01]  /*20cb0*/  IMAD R3, R3, UR37, RZ ;  /* 0x0000002503037c24 */ /* 0x000fe2000f8e02ff */
[----:B------:R-:W1:Y:S01]  /*20cc0*/  LDCU UR37, c[0x0][0x3b0] ;  /* 0x00007600ff2577ac */ /* 0x000e620008000800 */
[----:B------:R-:W-:-:S02]  /*20cd0*/  IMAD.MOV.U32 R158, RZ, RZ, R31 ;  /* 0x000000ffff9e7224 */ /* 0x000fc400078e001f */
[----:B------:R-:W-:Y:S01]  /*20ce0*/  IMAD R31, R32, UR36, RZ ;  /* 0x00000024201f7c24 */ /* 0x000fe2000f8e02ff */
[----:B------:R1:W-:Y:S01]  /*20cf0*/  STL [R1+0x9d4], R3 ;  /* 0x0009d40301007387 */ /* 0x0003e20000100800 */
[----:B------:R-:W-:Y:S01]  /*20d00*/  @!P5 IMAD.MOV R158, RZ, RZ, -R158 ;  /* 0x000000ffff9ed224 */ /* 0x000fe200078e0a9e */
[----:B------:R-:W-:Y:S01]  /*20d10*/  SEL R32, R13, R2, !P3 ;  /* 0x000000020d207207 */ /* 0x000fe20005800000 */
[----:B------:R-:W-:Y:S01]  /*20d20*/  IMAD R219, R33, UR38, RZ ;  /* 0x0000002621db7c24 */ /* 0x000fe2000f8e02ff */
[----:B------:R4:W-:Y:S01]  /*20d30*/  STL [R1+0x9e4], R31 ;  /* 0x0009e41f01007387 */ /* 0x0009e20000100800 */
[----:B------:R-:W2:Y:S03]  /*20d40*/  LDCU UR36, c[0x0][0x3b0] ;  /* 0x00007600ff2477ac */ /* 0x000ea60008000800 */
[----:B------:R-:W3:Y:S01]  /*20d50*/  LDL.LU R168, [R1+0x374] ;  /* 0x0003740001a87983 */ /* 0x000ee20000300800 */
[----:B-1----:R-:W-:Y:S01]  /*20d60*/  SEL R3, R13, R166, !P3 ;  /* 0x000000a60d037207 */ /* 0x002fe20005800000 */
[----:B------:R-:W1:Y:S01]  /*20d70*/  LDCU UR38, c[0x0][0x3b0] ;  /* 0x00007600ff2677ac */ /* 0x000e620008000800 */
[----:B------:R-:W-:Y:S01]  /*20d80*/  ISETP.GE.AND P5, PT, R162, RZ, PT ;  /* 0x000000ffa200720c */ /* 0x000fe20003fa6270 */
[----:B------:R-:W3:Y:S02]  /*20d90*/  LDL.LU R166, [R1+0x118] ;  /* 0x0001180001a67983 */ /* 0x000ee40000300800 */
[----:B------:R-:W-:Y:S01]  /*20da0*/  IMAD R3, R3, UR35, RZ ;  /* 0x0000002303037c24 */ /* 0x000fe2000f8e02ff */
[C---:B------:R-:W-:Y:S01]  /*20db0*/  SEL R33, R13.reuse, R15, !P3 ;  /* 0x0000000f0d217207 */ /* 0x040fe20005800000 */
[----:B------:R-:W3:Y:S01]  /*20dc0*/  LDL.LU R162, [R1+0x358] ;  /* 0x0003580001a27983 */ /* 0x000ee20000300800 */
[C---:B------:R-:W-:Y:S01]  /*20dd0*/  SEL R94, R13.reuse, R94, !P3 ;  /* 0x0000005e0d5e7207 */ /* 0x040fe20005800000 */
[----:B------:R-:W1:Y:S02]  /*20de0*/  LDCU UR35, c[0x0][0x3b0] ;  /* 0x00007600ff2377ac */ /* 0x000e640008000800 */
[----:B------:R1:W-:Y:S01]  /*20df0*/  STL [R1+0x9dc], R3 ;  /* 0x0009dc0301007387 */ /* 0x0003e20000100800 */
[----:B----4-:R-:W-:Y:S01]  /*20e00*/  SEL R31, R13, R159, !P3 ;  /* 0x0000009f0d1f7207 */ /* 0x010fe20005800000 */
[----:B------:R-:W-:-:S04]  /*20e10*/  IMAD.MOV.U32 R159, RZ, RZ, R30 ;  /* 0x000000ffff9f7224 */ /* 0x000fc800078e001e */
[----:B------:R-:W-:Y:S01]  /*20e20*/  IMAD R30, R31, UR34, RZ ;  /* 0x000000221f1e7c24 */ /* 0x000fe2000f8e02ff */
[----:B------:R-:W4:Y:S01]  /*20e30*/  LDCU UR34, c[0x0][0x3b0] ;  /* 0x00007600ff2277ac */ /* 0x000f220008000800 */
[----:B------:R-:W-:-:S03]  /*20e40*/  @!P0 IMAD.MOV R159, RZ, RZ, -R159 ;  /* 0x000000ffff9f8224 */ /* 0x000fc600078e0a9f */
[----:B------:R2:W-:Y:S04]  /*20e50*/  STL [R1+0x48], R30 ;  /* 0x0000481e01007387 */ /* 0x0005e80000100800 */
[----:B------:R-:W4:Y:S01]  /*20e60*/  LDL.LU R169, [R1+0x354] ;  /* 0x0003540001a97983 */ /* 0x000f220000300800 */
[----:B-1----:R-:W-:-:S03]  /*20e70*/  SEL R3, R13, R167, !P3 ;  /* 0x000000a70d037207 */ /* 0x002fc60005800000 */
[----:B------:R-:W4:Y:S01]  /*20e80*/  LDL.LU R167, [R1+0x108] ;  /* 0x0001080001a77983 */ /* 0x000f220000300800 */
[----:B--2---:R-:W-:Y:S01]  /*20e90*/  ISETP.GE.AND P0, PT, R163, RZ, PT ;  /* 0x000000ffa300720c */ /* 0x004fe20003f06270 */
[----:B------:R-:W-:Y:S02]  /*20ea0*/  IMAD R3, R3, UR33, RZ ;  /* 0x0000002103037c24 */ /* 0x000fe4000f8e02ff */
[----:B------:R-:W2:Y:S01]  /*20eb0*/  LDL.LU R163, [R1+0x350] ;  /* 0x0003500001a37983 */ /* 0x000ea20000300800 */
[----:B------:R-:W-:Y:S01]  /*20ec0*/  IMAD R0, R33, UR58, RZ ;  /* 0x0000003a21007c24 */ /* 0x000fe2000f8e02ff */
[----:B------:R-:W1:Y:S01]  /*20ed0*/  LDCU UR33, c[0x0][0x3b0] ;  /* 0x00007600ff2177ac */ /* 0x000e620008000800 */
[C---:B------:R-:W-:Y:S01]  /*20ee0*/  SEL R30, R13.reuse, R160, !P3 ;  /* 0x000000a00d1e7207 */ /* 0x040fe20005800000 */
[----:B------:R-:W-:Y:S01]  /*20ef0*/  IMAD.MOV.U32 R160, RZ, RZ, R29 ;  /* 0x000000ffffa07224 */ /* 0x000fe200078e001d */
[----:B------:R1:W-:Y:S01]  /*20f00*/  STL [R1+0x44], R3 ;  /* 0x0000440301007387 */ /* 0x0003e20000100800 */
[----:B------:R-:W-:Y:S01]  /*20f10*/  SEL R93, R13, R93, !P3 ;  /* 0x0000005d0d5d7207 */ /* 0x000fe20005800000 */
[----:B------:R-:W2:Y:S01]  /*20f20*/  LDCU UR58, c[0x0][0x3b0] ;  /* 0x00007600ff3a77ac */ /* 0x000ea20008000800 */
[----:B------:R-:W-:-:S02]  /*20f30*/  IMAD R29, R30, UR32, RZ ;  /* 0x000000201e1d7c24 */ /* 0x000fc4000f8e02ff */
[----:B------:R-:W-:Y:S01]  /*20f40*/  @!P4 IMAD.MOV R160, RZ, RZ, -R160 ;  /* 0x000000ffffa0c224 */ /* 0x000fe200078e0aa0 */
[C---:B------:R-:W-:Y:S01]  /*20f50*/  SEL R91, R13.reuse, R91, !P3 ;  /* 0x0000005b0d5b7207 */ /* 0x040fe20005800000 */
[----:B------:R-:W2:Y:S01]  /*20f60*/  LDCU UR32, c[0x0][0x3b0] ;  /* 0x00007600ff2077ac */ /* 0x000ea20008000800 */
[----:B------:R3:W-:Y:S01]  /*20f70*/  STL [R1+0x3c], R29 ;  /* 0x00003c1d01007387 */ /* 0x0007e20000100800 */
[----:B-1----:R-:W-:-:S03]  /*20f80*/  SEL R3, R13, R165, !P3 ;  /* 0x000000a50d037207 */ /* 0x002fc60005800000 */
[----:B------:R-:W2:Y:S02]  /*20f90*/  LDL.LU R213, [R1+0x34c] ;  /* 0x00034c0001d57983 */ /* 0x000ea40000300800 */
[----:B------:R-:W-:Y:S01]  /*20fa0*/  IMAD R3, R3, UR31, RZ ;  /* 0x0000001f03037c24 */ /* 0x000fe2000f8e02ff */
[----:B------:R-:W1:Y:S01]  /*20fb0*/  LDCU UR31, c[0x0][0x3b0] ;  /* 0x00007600ff1f77ac */ /* 0x000e620008000800 */
[----:B---3--:R-:W-:Y:S02]  /*20fc0*/  ISETP.GE.AND P4, PT, R164, RZ, PT ;  /* 0x000000ffa400720c */ /* 0x008fe40003f86270 */
[----:B------:R-:W3:Y:S04]  /*20fd0*/  LDL.LU R164, [R1+0x104] ;  /* 0x0001040001a47983 */ /* 0x000ee80000300800 */
[----:B------:R-:W3:Y:S01]  /*20fe0*/  LDL.LU R165, [R1+0x23c] ;  /* 0x00023c0001a57983 */ /* 0x000ee20000300800 */
[----:B------:R-:W-:Y:S01]  /*20ff0*/  SEL R29, R13, R161, !P3 ;  /* 0x000000a10d1d7207 */ /* 0x000fe20005800000 */
[----:B------:R-:W-:-:S02]  /*21000*/  IMAD.MOV.U32 R161, RZ, RZ, R28 ;  /* 0x000000ffffa17224 */ /* 0x000fc400078e001c */
[----:B------:R1:W-:Y:S02]  /*21010*/  STL [R1+0x38], R3 ;  /* 0x0000380301007387 */ /* 0x0003e40000100800 */
[----:B------:R-:W-:Y:S01]  /*21020*/  IMAD R28, R29, UR30, RZ ;  /* 0x0000001e1d1c7c24 */ /* 0x000fe2000f8e02ff */
[----:B------:R-:W2:Y:S01]  /*21030*/  LDCU UR30, c[0x0][0x3b0] ;  /* 0x00007600ff1e77ac */ /* 0x000ea20008000800 */
[----:B-1----:R-:W-:Y:S02]  /*21040*/  SEL R3, R13, R168, !P3 ;  /* 0x000000a80d037207 */ /* 0x002fe40005800000 */
[----:B------:R-:W3:Y:S04]  /*21050*/  LDL.LU R168, [R1+0x238] ;  /* 0x0002380001a87983 */ /* 0x000ee80000300800 */
[----:B------:R1:W-:Y:S04]  /*21060*/  STL [R1+0x34], R28 ;  /* 0x0000341c01007387 */ /* 0x0003e80000100800 */
[----:B------:R-:W3:Y:S01]  /*21070*/  LDL.LU R171, [R1+0x100] ;  /* 0x0001000001ab7983 */ /* 0x000ee20000300800 */
[----:B------:R-:W-:Y:S01]  /*21080*/  IMAD R3, R3, UR29, RZ ;  /* 0x0000001d03037c24 */ /* 0x000fe2000f8e02ff */
[----:B------:R-:W2:Y:S01]  /*21090*/  LDCU UR29, c[0x0][0x3b0] ;  /* 0x00007600ff1d77ac */ /* 0x000ea20008000800 */
[C---:B-1----:R-:W-:Y:S01]  /*210a0*/  SEL R28, R13.reuse, R162, !P3 ;  /* 0x000000a20d1c7207 */ /* 0x042fe20005800000 */
[----:B------:R-:W-:Y:S01]  /*210b0*/  @!P2 IMAD.MOV R161, RZ, RZ, -R161 ;  /* 0x000000ffffa1a224 */ /* 0x000fe200078e0aa1 */
[----:B------:R-:W-:Y:S01]  /*210c0*/  ISETP.GE.AND P2, PT, R166, RZ, PT ;  /* 0x000000ffa600720c */ /* 0x000fe20003f46270 */
[----:B------:R-:W-:Y:S01]  /*210d0*/  IMAD.MOV.U32 R162, RZ, RZ, R27 ;  /* 0x000000ffffa27224 */ /* 0x000fe200078e001b */
[----:B------:R-:W3:Y:S01]  /*210e0*/  LDL.LU R166, [R1+0x234] ;  /* 0x0002340001a67983 */ /* 0x000ee20000300800 */
[----:B------:R-:W-:Y:S01]  /*210f0*/  IMAD R27, R28, UR28, RZ ;  /* 0x0000001c1c1b7c24 */ /* 0x000fe2000f8e02ff */
[C---:B------:R-:W-:Y:S01]  /*21100*/  SEL R90, R13.reuse, R90, !P3 ;  /* 0x0000005a0d5a7207 */ /* 0x040fe20005800000 */
[----:B------:R-:W-:Y:S01]  /*21110*/  @!P1 IMAD.MOV R162, RZ, RZ, -R162 ;  /* 0x000000ffffa29224 */ /* 0x000fe200078e0aa2 */
[----:B------:R4:W-:Y:S01]  /*21120*/  STL [R1+0x24], R3 ;  /* 0x0000240301007387 */ /* 0x0009e20000100800 */
[C---:B------:R-:W-:Y:S01]  /*21130*/  SEL R88, R13.reuse, R88, !P3 ;  /* 0x000000580d587207 */ /* 0x040fe20005800000 */
[----:B------:R-:W1:Y:S01]  /*21140*/  LDCU UR28, c[0x0][0x3b0] ;  /* 0x00007600ff1c77ac */ /* 0x000e620008000800 */
[----:B----4-:R-:W-:-:S02]  /*21150*/  SEL R3, R13, R169, !P3 ;  /* 0x000000a90d037207 */ /* 0x010fc40005800000 */
[----:B------:R-:W4:Y:S04]  /*21160*/  LDL.LU R169, [R1+0x230] ;  /* 0x0002300001a97983 */ /* 0x000f280000300800 */
[----:B------:R2:W-:Y:S01]  /*21170*/  STL [R1+0x20], R27 ;  /* 0x0000201b01007387 */ /* 0x0005e20000100800 */
[----:B------:R-:W-:Y:S01]  /*21180*/  IMAD R3, R3, UR27, RZ ;  /* 0x0000001b03037c24 */ /* 0x000fe2000f8e02ff */
[----:B------:R-:W-:Y:S01]  /*21190*/  ISETP.GE.AND P1, PT, R167, RZ, PT ;  /* 0x000000ffa700720c */ /* 0x000fe20003f26270 */
[----:B------:R-:W1:Y:S01]  /*211a0*/  LDCU UR27, c[0x0][0x3b0] ;  /* 0x00007600ff1b77ac */ /* 0x000e620008000800 */
[----:B------:R-:W4:Y:S04]  /*211b0*/  LDL.LU R170, [R1+0xfc] ;  /* 0x0000fc0001aa7983 */ /* 0x000f280000300800 */
[----:B------:R-:W4:Y:S01]  /*211c0*/  LDL.LU R167, [R1+0x22c] ;  /* 0x00022c0001a77983 */ /* 0x000f220000300800 */
[----:B--2---:R-:W-:Y:S01]  /*211d0*/  SEL R27, R13, R163, !P3 ;  /* 0x000000a30d1b7207 */ /* 0x004fe20005800000 */
[----:B------:R-:W-:-:S02]  /*211e0*/  IMAD.MOV.U32 R163, RZ, RZ, R26 ;  /* 0x000000ffffa37224 */ /* 0x000fc400078e001a */
[----:B------:R2:W-:Y:S02]  /*211f0*/  STL [R1+0x1c], R3 ;  /* 0x00001c0301007387 */ /* 0x0005e40000100800 */
[----:B------:R-:W-:Y:S01]  /*21200*/  IMAD R26, R27, UR26, RZ ;  /* 0x0000001a1b1a7c24 */ /* 0x000fe2000f8e02ff */
[C---:B------:R-:W-:Y:S01]  /*21210*/  SEL R87, R13.reuse, R87, !P3 ;  /* 0x000000570d577207 */ /* 0x040fe20005800000 */
[----:B------:R-:W-:Y:S01]  /*21220*/  @!P5 IMAD.MOV R163, RZ, RZ, -R163 ;  /* 0x000000ffffa3d224 */ /* 0x000fe200078e0aa3 */
[C---:B------:R-:W-:Y:S01]  /*21230*/  SEL R86, R13.reuse, R86, !P3 ;  /* 0x000000560d567207 */ /* 0x040fe20005800000 */
[----:B------:R-:W1:Y:S01]  /*21240*/  LDCU UR26, c[0x0][0x3b0] ;  /* 0x00007600ff1a77ac */ /* 0x000e620008000800 */
[----:B------:R1:W-:Y:S01]  /*21250*/  STL [R1+0x18], R26 ;  /* 0x0000181a01007387 */ /* 0x0003e20000100800 */
[----:B--2---:R-:W-:-:S05]  /*21260*/  SEL R3, R13, R213, !P3 ;  /* 0x000000d50d037207 */ /* 0x004fca0005800000 */
[----:B------:R-:W-:Y:S01]  /*21270*/  IMAD R3, R3, UR25, RZ ;  /* 0x0000001903037c24 */ /* 0x000fe2000f8e02ff */
[C---:B------:R-:W-:Y:S01]  /*21280*/  SEL R84, R13.reuse, R84, !P3 ;  /* 0x000000540d547207 */ /* 0x040fe20005800000 */
[----:B------:R-:W2:Y:S01]  /*21290*/  LDCU UR25, c[0x0][0x3b0] ;  /* 0x00007600ff1977ac */ /* 0x000ea20008000800 */
[----:B---3--:R-:W-:Y:S02]  /*212a0*/  ISETP.GE.AND P5, PT, R164, RZ, PT ;  /* 0x000000ffa400720c */ /* 0x008fe40003fa6270 */
[----:B------:R-:W3:Y:S01]  /*212b0*/  LDL.LU R164, [R1+0x228] ;  /* 0x0002280001a47983 */ /* 0x000ee20000300800 */
[----:B-1----:R-:W-:Y:S01]  /*212c0*/  SEL R26, R13, R165, !P3 ;  /* 0x000000a50d1a7207 */ /* 0x002fe20005800000 */
[----:B------:R-:W-:Y:S02]  /*212d0*/  IMAD.MOV.U32 R165, RZ, RZ, R25 ;  /* 0x000000ffffa57224 */ /* 0x000fe400078e0019 */
[----:B------:R1:W-:Y:S02]  /*212e0*/  STL [R1+0x14], R3 ;  /* 0x0000140301007387 */ /* 0x0003e40000100800 */
[----:B------:R-:W-:-:S02]  /*212f0*/  IMAD R25, R26, UR24, RZ ;  /* 0x000000181a197c24 */ /* 0x000fc4000f8e02ff */
[----:B------:R-:W2:Y:S01]  /*21300*/  LDL.LU R221, [R1+0xf8] ;  /* 0x0000f80001dd7983 */ /* 0x000ea20000300800 */
[----:B------:R-:W-:Y:S01]  /*21310*/  @!P0 IMAD.MOV R165, RZ, RZ, -R165 ;  /* 0x000000ffffa58224 */ /* 0x000fe200078e0aa5 */
[----:B------:R-:W2:Y:S01]  /*21320*/  LDCU UR24, c[0x0][0x3b0] ;  /* 0x00007600ff1877ac */ /* 0x000ea20008000800 */
[----:B-1----:R-:W-:Y:S02]  /*21330*/  SEL R3, R13, R168, !P3 ;  /* 0x000000a80d037207 */ /* 0x002fe40005800000 */
[----:B------:R-:W2:Y:S04]  /*21340*/  LDL.LU R168, [R1+0x224] ;  /* 0x0002240001a87983 */ /* 0x000ea80000300800 */
[----:B------:R-:W-:Y:S01]  /*21350*/  STL [R1+0x10], R25 ;  /* 0x0000101901007387 */ /* 0x000fe20000100800 */
[----:B------:R-:W-:-:S03]  /*21360*/  ISETP.GE.AND P0, PT, R171, RZ, PT ;  /* 0x000000ffab00720c */ /* 0x000fc60003f06270 */
[----:B------:R-:W2:Y:S01]  /*21370*/  LDL.LU R171, [R1+0x220] ;  /* 0x0002200001ab7983 */ /* 0x000ea20000300800 */
[----:B------:R-:W-:Y:S01]  /*21380*/  IMAD R3, R3, UR23, RZ ;  /* 0x0000001703037c24 */ /* 0x000fe2000f8e02ff */
[----:B------:R-:W1:Y:S04]  /*21390*/  LDCU UR23, c[0x0][0x3b0] ;  /* 0x00007600ff1777ac */ /* 0x000e680008000800 */
[----:B------:R1:W-:Y:S04]  /*213a0*/  STL [R1+0x8], R3 ;  /* 0x0000080301007387 */ /* 0x0003e80000100800 */
[----:B------:R-:W2:Y:S01]  /*213b0*/  LDL.LU R220, [R1+0xf4] ;  /* 0x0000f40001dc7983 */ /* 0x000ea20000300800 */
[----:B------:R-:W-:Y:S01]  /*213c0*/  SEL R251, R13, R166, !P3 ;  /* 0x000000a60dfb7207 */ /* 0x000fe20005800000 */
[----:B------:R-:W-:-:S04]  /*213d0*/  IMAD.MOV.U32 R166, RZ, RZ, R24 ;  /* 0x000000ffffa67224 */ /* 0x000fc800078e0018 */
[----:B------:R-:W-:Y:S01]  /*213e0*/  IMAD R251, R251, UR22, RZ ;  /* 0x00000016fbfb7c24 */ /* 0x000fe2000f8e02ff */
[----:B------:R-:W1:Y:S01]  /*213f0*/  LDCU UR22, c[0x0][0x3b0] ;  /* 0x00007600ff1677ac */ /* 0x000e620008000800 */
[----:B------:R-:W-:Y:S01]  /*21400*/  @!P4 IMAD.MOV R166, RZ, RZ, -R166 ;  /* 0x000000ffffa6c224 */ /* 0x000fe200078e0aa6 */
[C---:B----4-:R-:W-:Y:S02]  /*21410*/  SEL R250, R13.reuse, R169, !P3 ;  /* 0x000000a90dfa7207 */ /* 0x050fe40005800000 */
[----:B------:R-:W4:Y:S03]  /*21420*/  LDL.LU R169, [R1+0x210] ;  /* 0x0002100001a97983 */ /* 0x000f260000300800 */
[----:B------:R-:W-:Y:S01]  /*21430*/  IMAD R250, R250, UR21, RZ ;  /* 0x00000015fafa7c24 */ /* 0x000fe2000f8e02ff */
[----:B------:R-:W-:Y:S01]  /*21440*/  STL [R1+0x1c98], R251 ;  /* 0x001c98fb01007387 */ /* 0x000fe20000100800 */
[----:B------:R-:W1:Y:S01]  /*21450*/  LDCU UR21, c[0x0][0x3b0] ;  /* 0x00007600ff1577ac */ /* 0x000e620008000800 */
[----:B------:R-:W-:-:S02]  /*21460*/  SEL R249, R13, R167, !P3 ;  /* 0x000000a70df97207 */ /* 0x000fc40005800000 */
[----:B------:R-:W1:Y:S01]  /*21470*/  LDL.LU R213, [R1+0x1dc] ;  /* 0x0001dc0001d57983 */ /* 0x000e620000300800 */
[----:B------:R-:W-:Y:S02]  /*21480*/  ISETP.GE.AND P4, PT, R170, RZ, PT ;  /* 0x000000ffaa00720c */ /* 0x000fe40003f86270 */
[----:B------:R-:W-:Y:S01]  /*21490*/  IMAD R249, R249, UR13, RZ ;  /* 0x0000000df9f97c24 */ /* 0x000fe2000f8e02ff */
[----:B------:R1:W-:Y:S01]  /*214a0*/  STL [R1+0x1c9c], R250 ;  /* 0x001c9cfa01007387 */ /* 0x0003e20000100800 */
[----:B---3--:R-:W-:-:S03]  /*214b0*/  SEL R248, R13, R164, !P3 ;  /* 0x000000a40df87207 */ /* 0x008fc60005800000 */
[----:B------:R-:W3:Y:S01]  /*214c0*/  LDL.LU R170, [R1+0xf0] ;  /* 0x0000f00001aa7983 */ /* 0x000ee20000300800 */
[----:B------:R-:W-:Y:S01]  /*214d0*/  IMAD.MOV.U32 R167, RZ, RZ, R23 ;  /* 0x000000ffffa77224 */ /* 0x000fe200078e0017 */
[----:B------:R-:W1:Y:S01]  /*214e0*/  LDCU UR13, c[0x0][0x3b0] ;  /* 0x00007600ff0d77ac */ /* 0x000e620008000800 */
[----:B------:R-:W-:Y:S01]  /*214f0*/  IMAD R248, R248, UR12, RZ ;  /* 0x0000000cf8f87c24 */ /* 0x000fe2000f8e02ff */
[----:B------:R-:W3:Y:S01]  /*21500*/  LDL.LU R164, [R1+0x63c] ;  /* 0x00063c0001a47983 */ /* 0x000ee20000300800 */
[----:B--2---:R-:W-:-:S03]  /*21510*/  SEL R246, R13, R171, !P3 ;  /* 0x000000ab0df67207 */ /* 0x004fc60005800000 */
[----:B------:R2:W-:Y:S01]  /*21520*/  STL [R1+0x1ca0], R249 ;  /* 0x001ca0f901007387 */ /* 0x0005e20000100800 */
[----:B------:R-:W-:Y:S01]  /*21530*/  @!P2 IMAD.MOV R167, RZ, RZ, -R167 ;  /* 0x000000ffffa7a224 */ /* 0x000fe200078e0aa7 */
[C---:B------:R-:W-:Y:S02]  /*21540*/  SEL R247, R13.reuse, R168, !P3 ;  /* 0x000000a80df77207 */ /* 0x040fe40005800000 */
[C---:B----4-:R-:W-:Y:S01]  /*21550*/  SEL R245, R13.reuse, R169, !P3 ;  /* 0x000000a90df57207 */ /* 0x050fe20005800000 */
[----:B------:R-:W4:Y:S01]  /*21560*/  LDL.LU R233, [R1+0x1b8] ;  /* 0x0001b80001e97983 */ /* 0x000f220000300800 */
[----:B-1----:R-:W-:-:S03]  /*21570*/  SEL R3, R13, R213, !P3 ;  /* 0x000000d50d037207 */ /* 0x002fc60005800000 */
[----:B------:R-:W-:Y:S01]  /*21580*/  STL [R1+0x1ca4], R248 ;  /* 0x001ca4f801007387 */ /* 0x000fe20000100800 */
[----:B------:R-:W-:Y:S01]  /*21590*/  IMAD R250, R34, UR59, RZ ;  /* 0x0000003b22fa7c24 */ /* 0x000fe2000f8e02ff */
[----:B------:R-:W1:Y:S02]  /*215a0*/  LDCU UR12, c[0x0][0x3b0] ;  /* 0x00007600ff0c77ac */ /* 0x000e640008000800 */
[----:B------:R-:W4:Y:S01]  /*215b0*/  LDL.LU R171, [R1+0xe4] ;  /* 0x0000e40001ab7983 */ /* 0x000f220000300800 */
[----:B------:R-:W-:Y:S01]  /*215c0*/  ISETP.GE.AND P2, PT, R221, RZ, PT ;  /* 0x000000ffdd00720c */ /* 0x000fe20003f46270 */
[----:B------:R-:W-:Y:S02]  /*215d0*/  IMAD.MOV.U32 R168, RZ, RZ, R22 ;  /* 0x000000ffffa87224 */ /* 0x000fe400078e0016 */
[----:B------:R-:W-:Y:S01]  /*215e0*/  IMAD R247, R247, UR11, RZ ;  /* 0x0000000bf7f77c24 */ /* 0x000fe2000f8e02ff */
[----:B------:R-:W4:Y:S01]  /*215f0*/  LDL.LU R221, [R1+0x1b0] ;  /* 0x0001b00001dd7983 */ /* 0x000f220000300800 */
[----:B------:R-:W-:Y:S01]  /*21600*/  @!P1 IMAD.MOV R168, RZ, RZ, -R168 ;  /* 0x000000ffffa89224 */ /* 0x000fe200078e0aa8 */
[----:B------:R-:W-:-:S02]  /*21610*/  ISETP.GE.AND P1, PT, R220, RZ, PT ;  /* 0x000000ffdc00720c */ /* 0x000fc40003f26270 */
[----:B------:R-:W-:Y:S01]  /*21620*/  MOV R169, R21 ;  /* 0x0000001500a97202 */ /* 0x000fe20000000f00 */
[----:B------:R-:W-:Y:S01]  /*21630*/  STL [R1+0x1ca8], R247 ;  /* 0x001ca8f701007387 */ /* 0x000fe20000100800 */
[----:B------:R-:W-:Y:S02]  /*21640*/  IMAD R246, R246, UR9, RZ ;  /* 0x00000009f6f67c24 */ /* 0x000fe4000f8e02ff */
[----:B------:R-:W-:Y:S01]  /*21650*/  IMAD R213, R3, UR77, RZ ;  /* 0x0000004d03d57c24 */ /* 0x000fe2000f8e02ff */
[----:B------:R-:W4:Y:S01]  /*21660*/  LDL.LU R220, [R1+0x184] ;  /* 0x0001840001dc7983 */ /* 0x000f220000300800 */
[----:B------:R-:W-:Y:S02]  /*21670*/  @!P5 IMAD.MOV R169, RZ, RZ, -R169 ;  /* 0x000000ffffa9d224 */ /* 0x000fe400078e0aa9 */
[----:B--2---:R-:W-:Y:S01]  /*21680*/  IMAD R249, R32, UR60, RZ ;  /* 0x0000003c20f97c24 */ /* 0x004fe2000f8e02ff */
[----:B------:R-:W2:Y:S01]  /*21690*/  LDL.LU R239, [R1+0xec] ;  /* 0x0000ec0001ef7983 */ /* 0x000ea20000300800 */
[----:B------:R-:W-:Y:S01]  /*216a0*/  SEL R34, R13, R16, !P3 ;  /* 0x000000100d227207 */ /* 0x000fe20005800000 */
[----:B------:R-:W-:Y:S01]  /*216b0*/  IMAD R245, R245, UR8, RZ ;  /* 0x00000008f5f57c24 */ /* 0x000fe2000f8e02ff */
[----:B------:R-:W1:Y:S01]  /*216c0*/  LDCU UR11, c[0x0][0x3b0] ;  /* 0x00007600ff0b77ac */ /* 0x000e620008000800 */
[----:B------:R-:W2:Y:S01]  /*216d0*/  LDL.LU R225, [R1+0x180] ;  /* 0x0001800001e17983 */ /* 0x000ea20000300800 */
[----:B------:R-:W-:Y:S01]  /*216e0*/  @!P2 IMAD.MOV R14, RZ, RZ, -R14 ;  /* 0x000000ffff0ea224 */ /* 0x000fe200078e0a0e */
[C---:B------:R-:W-:Y:S01]  /*216f0*/  SEL R92, R13.reuse, R92, !P3 ;  /* 0x0000005c0d5c7207 */ /* 0x040fe20005800000 */
[----:B------:R-:W1:Y:S01]  /*21700*/  LDCU UR9, c[0x0][0x3b0] ;  /* 0x00007600ff0977ac */ /* 0x000e620008000800 */
[----:B---3--:R-:W-:Y:S01]  /*21710*/  ISETP.GE.AND P5, PT, R170, RZ, PT ;  /* 0x000000ffaa00720c */ /* 0x008fe20003fa6270 */
[----:B------:R-:W-:Y:S01]  /*21720*/  IMAD.MOV.U32 R170, RZ, RZ, R20 ;  /* 0x000000ffffaa7224 */ /* 0x000fe200078e0014 */
[C---:B------:R-:W-:Y:S01]  /*21730*/  SEL R89, R13.reuse, R89, !P3 ;  /* 0x000000590d597207 */ /* 0x040fe20005800000 */
[----:B------:R-:W3:Y:S02]  /*21740*/  LDCU UR8, c[0x0][0x3b0] ;  /* 0x00007600ff0877ac */ /* 0x000ee40008000800 */
[----:B------:R-:W-:Y:S01]  /*21750*/  @!P0 IMAD.MOV R170, RZ, RZ, -R170 ;  /* 0x000000ffffaa8224 */ /* 0x000fe200078e0aaa */
[----:B------:R-:W-:Y:S01]  /*21760*/  STL [R1+0x1cc0], R246 ;  /* 0x001cc0f601007387 */ /* 0x000fe20000100800 */
[----:B------:R-:W1:Y:S03]  /*21770*/  LDCU UR77, c[0x0][0x3b0] ;  /* 0x00007600ff4d77ac */ /* 0x000e660008000800 */
[----:B------:R-:W3:Y:S01]  /*21780*/  LDL.LU R238, [R1+0x17c] ;  /* 0x00017c0001ee7983 */ /* 0x000ee20000300800 */
[----:B------:R-:W-:-:S02]  /*21790*/  SEL R85, R13, R85, !P3 ;  /* 0x000000550d557207 */ /* 0x000fc40005800000 */
[C---:B------:R-:W-:Y:S01]  /*217a0*/  SEL R83, R13.reuse, R83, !P3 ;  /* 0x000000530d537207 */ /* 0x040fe20005800000 */
[----:B------:R-:W3:Y:S01]  /*217b0*/  LDL.LU R237, [R1+0x178] ;  /* 0x0001780001ed7983 */ /* 0x000ee20000300800 */
[C---:B------:R-:W-:Y:S02]  /*217c0*/  SEL R164, R13.reuse, R164, !P3 ;  /* 0x000000a40da47207 */ /* 0x040fe40005800000 */
[C---:B------:R-:W-:Y:S01]  /*217d0*/  SEL R76, R13.reuse, R76, !P3 ;  /* 0x0000004c0d4c7207 */ /* 0x040fe20005800000 */
[----:B------:R-:W3:Y:S01]  /*217e0*/  LDL.LU R235, [R1+0x164] ;  /* 0x0001640001eb7983 */ /* 0x000ee20000300800 */
        /* <DEDUP_REMOVED lines=38> */
[C---:B------:R-:W-:Y:S01]  /*21a50*/  SEL R166, R13.reuse, R166, !P3 ;  /* 0x000000a60da67207 */ /* 0x040fe20005800000 */
[----:B------:R-:W-:Y:S01]  /*21a60*/  IMAD.MOV.U32 R251, RZ, RZ, R236 ;  /* 0x000000fffffb7224 */ /* 0x000fe200078e00ec */
[----:B------:R-:W-:Y:S01]  /*21a70*/  SEL R167, R13, R167, !P3 ;  /* 0x000000a70da77207 */ /* 0x000fe20005800000 */
[----:B------:R-:W1:Y:S01]  /*21a80*/  LDCU UR60, c[0x0][0x3b0] ;  /* 0x00007600ff3c77ac */ /* 0x000e620008000800 */
[----:B------:R-:W1:Y:S01]  /*21a90*/  LDCU UR59, c[0x0][0x3b0] ;  /* 0x00007600ff3b77ac */ /* 0x000e620008000800 */
[----:B----4-:R-:W-:-:S02]  /*21aa0*/  ISETP.GE.AND P0, PT, R171, RZ, PT ;  /* 0x000000ffab00720c */ /* 0x010fc40003f06270 */
[----:B------:R-:W4:Y:S01]  /*21ab0*/  S2R R171, SR_TID.X ;  /* 0x0000000000ab7919 */ /* 0x000f220000002100 */
[C---:B------:R-:W-:Y:S02]  /*21ac0*/  SEL R3, R13.reuse, R233, !P3 ;  /* 0x000000e90d037207 */ /* 0x040fe40005800000 */
[----:B------:R-:W-:Y:S01]  /*21ad0*/  SEL R20, R13, R221, !P3 ;  /* 0x000000dd0d147207 */ /* 0x000fe20005800000 */
[----:B------:R-:W3:Y:S02]  /*21ae0*/  LDL.LU R233, [R1+0x160] ;  /* 0x0001600001e97983 */ /* 0x000ee40000300800 */
[----:B------:R-:W-:Y:S01]  /*21af0*/  IMAD R221, R3, UR6, RZ ;  /* 0x0000000603dd7c24 */ /* 0x000fe2000f8e02ff */
[C---:B--2---:R-:W-:Y:S01]  /*21b00*/  SEL R22, R13.reuse, R225, !P3 ;  /* 0x000000e10d167207 */ /* 0x044fe20005800000 */
[----:B------:R-:W-:Y:S01]  /*21b10*/  IMAD R20, R20, UR74, RZ ;  /* 0x0000004a14147c24 */ /* 0x000fe2000f8e02ff */
[C---:B------:R-:W-:Y:S02]  /*21b20*/  SEL R16, R13.reuse, R17, !P3 ;  /* 0x000000110d107207 */ /* 0x040fe40005800000 */
[----:B---3--:R-:W-:-:S02]  /*21b30*/  SEL R21, R13, R238, !P3 ;  /* 0x000000ee0d157207 */ /* 0x008fc40005800000 */
[----:B----4-:R-:W-:Y:S01]  /*21b40*/  SHF.R.U32.HI R3, RZ, 0x6, R171 ;  /* 0x00000006ff037819 */ /* 0x010fe200000116ab */
[----:B------:R-:W-:Y:S01]  /*21b50*/  IMAD.MOV.U32 R171, RZ, RZ, R6 ;  /* 0x000000ffffab7224 */ /* 0x000fe200078e0006 */
[----:B------:R-:W-:Y:S01]  /*21b60*/  SEL R6, R13, R220, !P3 ;  /* 0x000000dc0d067207 */ /* 0x000fe20005800000 */
[----:B------:R2:W-:Y:S01]  /*21b70*/  STL [R1+0xaa4], R20 ;  /* 0x000aa41401007387 */ /* 0x0005e20000100800 */
[----:B------:R-:W-:Y:S01]  /*21b80*/  IMAD R22, R22, UR72, RZ ;  /* 0x0000004816167c24 */ /* 0x000fe2000f8e02ff */
[----:B------:R-:W-:Y:S01]  /*21b90*/  SGXT.U32 R3, R3, 0x1 ;  /* 0x000000010303781a */ /* 0x000fe20000000000 */
[----:B------:R-:W-:Y:S01]  /*21ba0*/  @!P4 IMAD.MOV R171, RZ, RZ, -R171 ;  /* 0x000000ffffabc224 */ /* 0x000fe200078e0aab */
[----:B------:R-:W3:Y:S01]  /*21bb0*/  LDL.LU R220, [R1+0x14c] ;  /* 0x00014c0001dc7983 */ /* 0x000ee20000300800 */
[----:B------:R-:W-:Y:S01]  /*21bc0*/  IMAD R6, R6, UR73, RZ ;  /* 0x0000004906067c24 */ /* 0x000fe2000f8e02ff */
[----:B------:R-:W-:Y:S01]  /*21bd0*/  ISETP.GE.AND P4, PT, R239, RZ, PT ;  /* 0x000000ffef00720c */ /* 0x000fe20003f86270 */
[----:B------:R-:W-:Y:S01]  /*21be0*/  IMAD R21, R21, UR71, RZ ;  /* 0x0000004715157c24 */ /* 0x000fe2000f8e02ff */
[----:B------:R-:W4:Y:S01]  /*21bf0*/  LDL.LU R225, [R1+0x148] ;  /* 0x0001480001e17983 */ /* 0x000f220000300800 */
[----:B------:R-:W-:Y:S01]  /*21c00*/  ISETP.GE.AND P2, PT, R12, RZ, PT ;  /* 0x000000ff0c00720c */ /* 0x000fe20003f46270 */
[----:B--2---:R-:W-:-:S02]  /*21c10*/  IMAD R20, R3, UR14, RZ ;  /* 0x0000000e03147c24 */ /* 0x004fc4000f8e02ff */
[----:B------:R-:W-:Y:S01]  /*21c20*/  @!P0 IMAD.MOV R10, RZ, RZ, -R10 ;  /* 0x000000ffff0a8224 */ /* 0x000fe200078e0a0a */
[----:B------:R2:W-:Y:S01]  /*21c30*/  STL [R1+0x28], R6 ;  /* 0x0000280601007387 */ /* 0x0005e20000100800 */
[----:B------:R-:W-:Y:S01]  /*21c40*/  @!P5 IMAD.MOV R11, RZ, RZ, -R11 ;  /* 0x000000ffff0bd224 */ /* 0x000fe200078e0a0b */
[C---:B------:R-:W-:Y:S02]  /*21c50*/  SEL R168, R13.reuse, R168, !P3 ;  /* 0x000000a80da87207 */ /* 0x040fe40005800000 */
[C---:B------:R-:W-:Y:S01]  /*21c60*/  SEL R169, R13.reuse, R169, !P3 ;  /* 0x000000a90da97207 */ /* 0x040fe20005800000 */
[----:B------:R-:W4:Y:S01]  /*21c70*/  LDL.LU R239, [R1+0x144] ;  /* 0x0001440001ef7983 */ /* 0x000f220000300800 */
[C---:B------:R-:W-:Y:S01]  /*21c80*/  SEL R170, R13.reuse, R170, !P3 ;  /* 0x000000aa0daa7207 */ /* 0x040fe20005800000 */
[----:B------:R-:W-:Y:S01]  /*21c90*/  IMAD R164, R164, UR75, RZ ;  /* 0x0000004ba4a47c24 */ /* 0x000fe2000f8e02ff */
[C---:B------:R-:W-:Y:S01]  /*21ca0*/  SEL R171, R13.reuse, R171, !P3 ;  /* 0x000000ab0dab7207 */ /* 0x040fe20005800000 */
[----:B------:R1:W-:Y:S01]  /*21cb0*/  STL [R1+0xa9c], R22 ;  /* 0x000a9c1601007387 */ /* 0x0003e20000100800 */
[----:B--2---:R-:W-:Y:S01]  /*21cc0*/  IMAD.U32 R6, RZ, RZ, UR14 ;  /* 0x0000000eff067e24 */ /* 0x004fe2000f8e00ff */
[----:B------:R-:W2:Y:S02]  /*21cd0*/  LDCU UR6, c[0x0][0x3b0] ;  /* 0x00007600ff0677ac */ /* 0x000ea40008000800 */
[----:B------:R-:W2:Y:S01]  /*21ce0*/  LDL.LU R238, [R1+0xdc] ;  /* 0x0000dc0001ee7983 */ /* 0x000ea20000300800 */
[----:B------:R-:W-:Y:S01]  /*21cf0*/  IMAD R243, R6, 0x2, R20 ;  /* 0x0000000206f37824 */ /* 0x000fe200078e0214 */
[----:B------:R-:W2:Y:S01]  /*21d00*/  LDCU UR72, c[0x0][0x3b0] ;  /* 0x00007600ff4877ac */ /* 0x000ea20008000800 */
[C---:B-1----:R-:W-:Y:S01]  /*21d10*/  SEL R22, R13.reuse, R237, !P3 ;  /* 0x000000ed0d167207 */ /* 0x042fe20005800000 */
[----:B------:R1:W-:Y:S01]  /*21d20*/  STL [R1+0xab4], R21 ;  /* 0x000ab41501007387 */ /* 0x0003e20000100800 */
[----:B------:R-:W2:Y:S03]  /*21d30*/  LDCU UR74, c[0x0][0x3b0] ;  /* 0x00007600ff4a77ac */ /* 0x000ea60008000800 */
[----:B------:R-:W-:Y:S01]  /*21d40*/  IMAD R22, R22, UR70, RZ ;  /* 0x0000004616167c24 */ /* 0x000fe2000f8e02ff */
[----:B------:R-:W2:Y:S01]  /*21d50*/  LDL.LU R237, [R1+0x7c] ;  /* 0x00007c0001ed7983 */ /* 0x000ea20000300800 */
[C---:B------:R-:W-:Y:S01]  /*21d60*/  IMAD R242, R6.reuse, 0x2, R243 ;  /* 0x0000000206f27824 */ /* 0x040fe200078e02f3 */
[----:B------:R-:W2:Y:S01]  /*21d70*/  LDCU UR75, c[0x0][0x3b0] ;  /* 0x00007600ff4b77ac */ /* 0x000ea20008000800 */
[----:B-1----:R-:W-:Y:S01]  /*21d80*/  SEL R21, R13, R235, !P3 ;  /* 0x000000eb0d157207 */ /* 0x002fe20005800000 */
[----:B------:R1:W-:Y:S01]  /*21d90*/  STL [R1+0xabc], R22 ;  /* 0x000abc1601007387 */ /* 0x0003e20000100800 */
[----:B------:R-:W-:Y:S01]  /*21da0*/  IMAD R244, R6, 0x2, R242 ;  /* 0x0000000206f47824 */ /* 0x000fe200078e02f2 */
[----:B------:R-:W1:Y:S02]  /*21db0*/  LDCU UR71, c[0x0][0x3b0] ;  /* 0x00007600ff4777ac */ /* 0x000e640008000800 */
[----:B------:R-:W-:Y:S01]  /*21dc0*/  IMAD R21, R21, UR69, RZ ;  /* 0x0000004515157c24 */ /* 0x000fe2000f8e02ff */
[----:B------:R-:W-:Y:S01]  /*21dd0*/  STL.64 [R1+0x1b78], R242 ;  /* 0x001b78f201007387 */ /* 0x000fe20000100a00 */
[C---:B---3--:R-:W-:Y:S01]  /*21de0*/  SEL R23, R13.reuse, R220, !P3 ;  /* 0x000000dc0d177207 */ /* 0x048fe20005800000 */
[----:B------:R-:W-:Y:S01]  /*21df0*/  @!P4 IMAD.MOV R9, RZ, RZ, -R9 ;  /* 0x000000ffff09c224 */ /* 0x000fe200078e0a09 */
[C---:B-1----:R-:W-:Y:S01]  /*21e00*/  SEL R22, R13.reuse, R233, !P3 ;  /* 0x000000e90d167207 */ /* 0x042fe20005800000 */
[----:B------:R-:W1:Y:S01]  /*21e10*/  LDCU UR70, c[0x0][0x3b0] ;  /* 0x00007600ff4677ac */ /* 0x000e620008000800 */
[----:B------:R-:W3:Y:S03]  /*21e20*/  LDL.LU R233, [R1+0x68] ;  /* 0x0000680001e97983 */ /* 0x000ee60000300800 */
[----:B------:R-:W-:Y:S01]  /*21e30*/  IMAD R24, R22, UR68, RZ ;  /* 0x0000004416187c24 */ /* 0x000fe2000f8e02ff */
[----:B------:R4:W-:Y:S01]  /*21e40*/  STL [R1+0xac4], R21 ;  /* 0x000ac41501007387 */ /* 0x0009e20000100800 */
[----:B------:R-:W1:Y:S03]  /*21e50*/  LDCU UR73, c[0x0][0x3b0] ;  /* 0x00007600ff4977ac */ /* 0x000e660008000800 */
[----:B------:R-:W-:Y:S01]  /*21e60*/  STL [R1+0x1be0], R244 ;  /* 0x001be0f401007387 */ /* 0x000fe20000100800 */
[----:B------:R-:W1:Y:S03]  /*21e70*/  LDCU UR68, c[0x0][0x3b0] ;  /* 0x00007600ff4477ac */ /* 0x000e660008000800 */
[----:B------:R-:W3:Y:S01]  /*21e80*/  LDL.LU R220, [R1+0x4c] ;  /* 0x00004c0001dc7983 */ /* 0x000ee20000300800 */
[C---:B----4-:R-:W-:Y:S01]  /*21e90*/  SEL R25, R13.reuse, R239, !P3 ;  /* 0x000000ef0d197207 */ /* 0x050fe20005800000 */
[----:B------:R-:W-:Y:S01]  /*21ea0*/  IMAD R21, R6, 0x2, R244 ;  /* 0x0000000206157824 */ /* 0x000fe200078e02f4 */
[----:B------:R-:W4:Y:S01]  /*21eb0*/  LDCU UR69, c[0x0][0x3b0] ;  /* 0x00007600ff4577ac */ /* 0x000f220008000800 */
[----:B------:R1:W-:Y:S04]  /*21ec0*/  STL [R1+0xacc], R24 ;  /* 0x000acc1801007387 */ /* 0x0003e80000100800 */
[----:B------:R2:W-:Y:S04]  /*21ed0*/  STL.64 [R1+0x1b80], R20 ;  /* 0x001b801401007387 */ /* 0x0005e80000100a00 */
[----:B------:R-:W4:Y:S01]  /*21ee0*/  LDL.LU R235, [R1+0x40] ;  /* 0x0000400001eb7983 */ /* 0x000f220000300800 */
[----:B-1----:R-:W-:-:S03]  /*21ef0*/  SEL R24, R13, R225, !P3 ;  /* 0x000000e10d187207 */ /* 0x002fc60005800000 */
[----:B------:R-:W4:Y:S01]  /*21f00*/  LDL.LU R225, [R1+0xc] ;  /* 0x00000c0001e17983 */ /* 0x000f220000300800 */
[C---:B------:R-:W-:Y:S02]  /*21f10*/  IMAD R22, R6.reuse, 0x2, R21 ;  /* 0x0000000206167824 */ /* 0x040fe400078e0215 */
[----:B--2---:R-:W-:Y:S01]  /*21f20*/  IMAD R20, R23, UR18, RZ ;  /* 0x0000001217147c24 */ /* 0x004fe2000f8e02ff */
[C---:B------:R-:W-:Y:S01]  /*21f30*/  SEL R26, R13.reuse, R238, !P3 ;  /* 0x000000ee0d1a7207 */ /* 0x040fe20005800000 */
[----:B------:R-:W-:Y:S01]  /*21f40*/  IMAD R23, R6, 0x2, R22 ;  /* 0x0000000206177824 */ /* 0x000fe200078e0216 */
[----:B------:R-:W-:Y:S01]  /*21f50*/  SEL R27, R13, R237, !P3 ;  /* 0x000000ed0d1b7207 */ /* 0x000fe20005800000 */
[----:B------:R-:W-:Y:S01]  /*21f60*/  IMAD R248, R25, UR67, RZ ;  /* 0x0000004319f87c24 */ /* 0x000fe2000f8e02ff */
[----:B------:R1:W-:Y:S01]  /*21f70*/  STL [R1+0xad4], R20 ;  /* 0x000ad41401007387 */ /* 0x0003e20000100800 */
[----:B------:R-:W-:Y:S01]  /*21f80*/  IMAD R244, R90, UR33, RZ ;  /* 0x000000215af47c24 */ /* 0x000fe2000f8e02ff */
[----:B------:R-:W2:Y:S01]  /*21f90*/  LDCU UR67, c[0x0][0x3b0] ;  /* 0x00007600ff4377ac */ /* 0x000ea20008000800 */
[----:B------:R-:W2:Y:S01]  /*21fa0*/  LDCU UR18, c[0x0][0x3b0] ;  /* 0x00007600ff1277ac */ /* 0x000ea20008000800 */
[----:B-1----:R-:W-:Y:S01]  /*21fb0*/  IMAD R20, R24, UR19, RZ ;  /* 0x0000001318147c24 */ /* 0x002fe2000f8e02ff */
[----:B---3--:R-:W-:Y:S01]  /*21fc0*/  SEL R28, R13, R233, !P3 ;  /* 0x000000e90d1c7207 */ /* 0x008fe20005800000 */
[----:B------:R-:W-:-:S03]  /*21fd0*/  IMAD R24, R6, 0x2, R23 ;  /* 0x0000000206187824 */ /* 0x000fc600078e0217 */
[----:B------:R1:W-:Y:S01]  /*21fe0*/  STL [R1+0xadc], R20 ;  /* 0x000adc1401007387 */ /* 0x0003e20000100800 */
[C---:B------:R-:W-:Y:S01]  /*21ff0*/  SEL R29, R13.reuse, R220, !P3 ;  /* 0x000000dc0d1d7207 */ /* 0x040fe20005800000 */
[----:B------:R-:W-:Y:S01]  /*22000*/  IMAD R25, R6, 0x2, R24 ;  /* 0x0000000206197824 */ /* 0x000fe200078e0218 */
[C---:B----4-:R-:W-:Y:S01]  /*22010*/  SEL R30, R13.reuse, R235, !P3 ;  /* 0x000000eb0d1e7207 */ /* 0x050fe20005800000 */
[----:B-1----:R-:W-:Y:S01]  /*22020*/  IMAD R20, R26, UR66, RZ ;  /* 0x000000421a147c24 */ /* 0x002fe2000f8e02ff */
[C---:B------:R-:W-:Y:S01]  /*22030*/  SEL R31, R13.reuse, R225, !P3 ;  /* 0x000000e10d1f7207 */ /* 0x040fe20005800000 */
[C---:B------:R-:W-:Y:S01]  /*22040*/  IMAD R26, R6.reuse, 0x2, R25 ;  /* 0x00000002061a7824 */ /* 0x040fe200078e0219 */
[----:B------:R-:W-:Y:S01]  /*22050*/  SEL R90, R13, R77, !P3 ;  /* 0x0000004d0d5a7207 */ /* 0x000fe20005800000 */
[----:B------:R-:W-:Y:S01]  /*22060*/  IMAD R233, R27, UR65, RZ ;  /* 0x000000411be97c24 */ /* 0x000fe2000f8e02ff */
[----:B------:R-:W-:Y:S01]  /*22070*/  STL.64 [R1+0x1b88], R22 ;  /* 0x001b881601007387 */ /* 0x000fe20000100a00 */
[----:B------:R-:W-:Y:S01]  /*22080*/  IMAD R27, R6, 0x2, R26 ;  /* 0x00000002061b7824 */ /* 0x000fe200078e021a */
[----:B------:R-:W1:Y:S01]  /*22090*/  LDCU UR33, c[0x0][0x3b0] ;  /* 0x00007600ff2177ac */ /* 0x000e620008000800 */
[----:B------:R-:W-:-:S02]  /*220a0*/  IMAD R220, R28, UR64, RZ ;  /* 0x000000401cdc7c24 */ /* 0x000fc4000f8e02ff */
[C---:B------:R-:W-:Y:S01]  /*220b0*/  IMAD R28, R6.reuse, 0x2, R27 ;  /* 0x00000002061c7824 */ /* 0x040fe200078e021b */
[----:B------:R-:W3:Y:S01]  /*220c0*/  LDCU UR19, c[0x0][0x3b0] ;  /* 0x00007600ff1377ac */ /* 0x000ee20008000800 */
[----:B------:R-:W-:Y:S02]  /*220d0*/  IMAD R235, R29, UR63, RZ ;  /* 0x0000003f1deb7c24 */ /* 0x000fe4000f8e02ff */
[----:B------:R-:W-:Y:S02]  /*220e0*/  IMAD R29, R6, 0x2, R28 ;  /* 0x00000002061d7824 */ /* 0x000fe400078e021c */
[----:B------:R-:W-:Y:S01]  /*220f0*/  IMAD R247, R30, UR62, RZ ;  /* 0x0000003e1ef77c24 */ /* 0x000fe2000f8e02ff */
[----:B------:R4:W-:Y:S01]  /*22100*/  STL [R1+0x1cc4], R248 ;  /* 0x001cc4f801007387 */ /* 0x0009e20000100800 */
[----:B------:R-:W-:Y:S01]  /*22110*/  IMAD R30, R6, 0x2, R29 ;  /* 0x00000002061e7824 */ /* 0x000fe200078e021d */
[----:B------:R-:W1:Y:S01]  /*22120*/  LDCU UR66, c[0x0][0x3b0] ;  /* 0x00007600ff4277ac */ /* 0x000e620008000800 */
[----:B------:R-:W-:Y:S01]  /*22130*/  IMAD R225, R34, UR57, RZ ;  /* 0x0000003922e17c24 */ /* 0x000fe2000f8e02ff */
[----:B------:R-:W-:Y:S01]  /*22140*/  SEL R77, R13, R68, !P3 ;  /* 0x000000440d4d7207 */ /* 0x000fe20005800000 */
[----:B------:R-:W1:Y:S01]  /*22150*/  LDCU UR65, c[0x0][0x3b0] ;  /* 0x00007600ff4177ac */ /* 0x000e620008000800 */
[----:B----4-:R-:W-:Y:S01]  /*22160*/  IMAD R248, R31, UR61, RZ ;  /* 0x0000003d1ff87c24 */ /* 0x010fe2000f8e02ff */
[----:B------:R-:W-:Y:S01]  /*22170*/  STL [R1+0xaf4], R20 ;  /* 0x000af41401007387 */ /* 0x000fe20000100800 */
[C---:B------:R-:W-:Y:S01]  /*22180*/  IMAD R31, R6.reuse, 0x2, R30 ;  /* 0x00000002061f7824 */ /* 0x040fe200078e021e */
[----:B------:R-:W-:Y:S01]  /*22190*/  SEL R34, R13, R18, !P3 ;  /* 0x000000120d227207 */ /* 0x000fe20005800000 */
[----:B------:R-:W4:Y:S02]  /*221a0*/  LDCU UR64, c[0x0][0x3b0] ;  /* 0x00007600ff4077ac */ /* 0x000f240008000800 */
[C---:B------:R-:W-:Y:S01]  /*221b0*/  IMAD R32, R6.reuse, 0x2, R31 ;  /* 0x0000000206207824 */ /* 0x040fe200078e021f */
[----:B------:R-:W-:Y:S01]  /*221c0*/  STL.64 [R1+0x1b90], R24 ;  /* 0x001b901801007387 */ /* 0x000fe20000100a00 */
[----:B------:R-:W1:Y:S02]  /*221d0*/  LDCU UR57, c[0x0][0x3b0] ;  /* 0x00007600ff3977ac */ /* 0x000e640008000800 */
[C---:B------:R-:W-:Y:S01]  /*221e0*/  IMAD R15, R6.reuse, 0x2, R32 ;  /* 0x00000002060f7824 */ /* 0x040fe200078e0220 */
[----:B------:R-:W-:Y:S01]  /*221f0*/  STL [R1+0x1bc4], R25 ;  /* 0x001bc41901007387 */ /* 0x000fe20000100800 */
[----:B------:R-:W1:Y:S03]  /*22200*/  LDCU UR62, c[0x0][0x3b0] ;  /* 0x00007600ff3e77ac */ /* 0x000e660008000800 */
[----:B------:R-:W-:Y:S01]  /*22210*/  STL.64 [R1+0x1b98], R26 ;  /* 0x001b981a01007387 */ /* 0x000fe20000100a00 */
[C---:B------:R-:W-:Y:S01]  /*22220*/  IMAD R33, R6.reuse, 0x2, R15 ;  /* 0x0000000206217824 */ /* 0x040fe200078e020f */
[----:B------:R-:W1:Y:S02]  /*22230*/  LDCU UR63, c[0x0][0x3b0] ;  /* 0x00007600ff3f77ac */ /* 0x000e640008000800 */
[----:B------:R-:W-:Y:S01]  /*22240*/  STL [R1+0x1bb0], R27 ;  /* 0x001bb01b01007387 */ /* 0x000fe20000100800 */
[----:B------:R-:W1:Y:S03]  /*22250*/  LDCU UR61, c[0x0][0x3b0] ;  /* 0x00007600ff3d77ac */ /* 0x000e660008000800 */
[----:B------:R-:W-:Y:S01]  /*22260*/  STL [R1+0x1cc8], R247 ;  /* 0x001cc8f701007387 */ /* 0x000fe20000100800 */
[----:B------:R-:W-:-:S03]  /*22270*/  IMAD R17, R6, 0x2, R33 ;  /* 0x0000000206117824 */ /* 0x000fc600078e0221 */
[----:B------:R-:W-:Y:S04]  /*22280*/  STL.64 [R1+0x1ba0], R28 ;  /* 0x001ba01c01007387 */ /* 0x000fe80000100a00 */
[----:B------:R-:W2:Y:S04]  /*22290*/  LDL.LU R2, [R1+0x1d14] ;  /* 0x001d140001027983 */ /* 0x000ea80000300800 */
[----:B------:R-:W-:Y:S04]  /*222a0*/  STL [R1+0x1cf0], R248 ;  /* 0x001cf0f801007387 */ /* 0x000fe80000100800 */
[----:B------:R-:W-:Y:S01]  /*222b0*/  STL [R1+0x1ccc], R249 ;  /* 0x001cccf901007387 */ /* 0x000fe20000100800 */
[----:B------:R-:W-:-:S03]  /*222c0*/  IMAD R18, R6, 0x2, R17 ;  /* 0x0000000206127824 */ /* 0x000fc600078e0211 */
[----:B------:R-:W-:Y:S04]  /*222d0*/  STL.64 [R1+0x1ba8], R30 ;  /* 0x001ba81e01007387 */ /* 0x000fe80000100a00 */
[----:B------:R-:W-:Y:S04]  /*222e0*/  STL [R1+0x1bc0], R31 ;  /* 0x001bc01f01007387 */ /* 0x000fe80000100800 */
[----:B------:R-:W-:Y:S04]  /*222f0*/  STL [R1+0x1cd0], R250 ;  /* 0x001cd0fa01007387 */ /* 0x000fe80000100800 */
[----:B------:R1:W-:Y:S04]  /*22300*/  STL [R1+0xb24], R0 ;  /* 0x000b240001007387 */ /* 0x0003e80000100800 */
[----:B------:R3:W-:Y:S01]  /*22310*/  STL [R1+0x1be4], R15 ;  /* 0x001be40f01007387 */ /* 0x0007e20000100800 */
[----:B-1----:R-:W-:Y:S01]  /*22320*/  IMAD R0, R16, UR56, RZ ;  /* 0x0000003810007c24 */ /* 0x002fe2000f8e02ff */
[----:B------:R-:W-:Y:S01]  /*22330*/  SEL R16, R13, R19, !P3 ;  /* 0x000000130d107207 */ /* 0x000fe20005800000 */
[----:B------:R-:W-:Y:S01]  /*22340*/  IMAD R19, R6, 0x2, R18 ;  /* 0x0000000206137824 */ /* 0x000fe200078e0212 */
[----:B------:R-:W-:Y:S01]  /*22350*/  STL.64 [R1+0x1bb8], R32 ;  /* 0x001bb82001007387 */ /* 0x000fe20000100a00 */
[----:B------:R-:W-:Y:S01]  /*22360*/  IMAD R250, R106, UR49, RZ ;  /* 0x000000316afa7c24 */ /* 0x000fe2000f8e02ff */
[----:B------:R-:W1:Y:S02]  /*22370*/  LDCU UR49, c[0x0][0x3b0] ;  /* 0x00007600ff3177ac */ /* 0x000e640008000800 */
[----:B------:R4:W-:Y:S01]  /*22380*/  STL [R1+0xb3c], R0 ;  /* 0x000b3c0001007387 */ /* 0x0009e20000100800 */
[----:B------:R-:W-:Y:S01]  /*22390*/  IMAD R25, R105, UR48, RZ ;  /* 0x0000003069197c24 */ /* 0x000fe2000f8e02ff */
[----:B------:R-:W1:Y:S01]  /*223a0*/  LDCU UR48, c[0x0][0x3b0] ;  /* 0x00007600ff3077ac */ /* 0x000e620008000800 */
[----:B------:R-:W-:-:S02]  /*223b0*/  IMAD R24, R104, UR47, RZ ;  /* 0x0000002f68187c24 */ /* 0x000fc4000f8e02ff */
[----:B---3--:R-:W-:Y:S01]  /*223c0*/  IMAD R15, R91, UR34, RZ ;  /* 0x000000225b0f7c24 */ /* 0x008fe2000f8e02ff */
[----:B------:R-:W3:Y:S01]  /*223d0*/  LDCU UR56, c[0x0][0x3b0] ;  /* 0x00007600ff3877ac */ /* 0x000ee20008000800 */
[----:B----4-:R-:W-:Y:S01]  /*223e0*/  IMAD R0, R34, UR55, RZ ;  /* 0x0000003722007c24 */ /* 0x010fe2000f8e02ff */
[----:B------:R-:W-:Y:S01]  /*223f0*/  STL [R1+0x1be8], R17 ;  /* 0x001be81101007387 */ /* 0x000fe20000100800 */
[C---:B------:R-:W-:Y:S01]  /*22400*/  IMAD R34, R6.reuse, 0x2, R19 ;  /* 0x0000000206227824 */ /* 0x040fe200078e0213 */
[----:B------:R-:W-:Y:S01]  /*22410*/  SEL R91, R13, R78, !P3 ;  /* 0x0000004e0d5b7207 */ /* 0x000fe20005800000 */
[----:B------:R-:W-:Y:S01]  /*22420*/  IMAD R32, R85, UR28, RZ ;  /* 0x0000001c55207c24 */ /* 0x000fe2000f8e02ff */
[----:B------:R-:W4:Y:S01]  /*22430*/  LDCU UR34, c[0x0][0x3b0] ;  /* 0x00007600ff2277ac */ /* 0x000f220008000800 */
[C---:B------:R-:W-:Y:S01]  /*22440*/  IMAD R35, R6.reuse, 0x2, R34 ;  /* 0x0000000206237824 */ /* 0x040fe200078e0222 */
[----:B------:R1:W-:Y:S01]  /*22450*/  STL [R1+0xb44], R0 ;  /* 0x000b440001007387 */ /* 0x0003e20000100800 */
[----:B------:R-:W-:Y:S01]  /*22460*/  SEL R78, R13, R67, !P3 ;  /* 0x000000430d4e7207 */ /* 0x000fe20005800000 */
[----:B------:R-:W2:Y:S01]  /*22470*/  LDCU UR28, c[0x0][0x3b0] ;  /* 0x00007600ff1c77ac */ /* 0x000ea20008000800 */
[----:B------:R-:W-:-:S02]  /*22480*/  IMAD R36, R6, 0x2, R35 ;  /* 0x0000000206247824 */ /* 0x000fc400078e0223 */
[----:B------:R-:W-:Y:S01]  /*22490*/  IMAD R26, R163, UR33, RZ ;  /* 0x00000021a31a7c24 */ /* 0x000fe2000f8e02ff */
[----:B------:R-:W2:Y:S01]  /*224a0*/  LDCU UR47, c[0x0][0x3b0] ;  /* 0x00007600ff2f77ac */ /* 0x000ea20008000800 */
[C---:B------:R-:W-:Y:S01]  /*224b0*/  IMAD R37, R6.reuse, 0x2, R36 ;  /* 0x0000000206257824 */ /* 0x040fe200078e0224 */
[----:B------:R-:W2:Y:S03]  /*224c0*/  LDCU UR55, c[0x0][0x3b0] ;  /* 0x00007600ff3777ac */ /* 0x000ea60008000800 */
[----:B------:R-:W-:Y:S02]  /*224d0*/  IMAD R38, R6, 0x2, R37 ;  /* 0x0000000206267824 */ /* 0x000fe400078e0225 */
[----:B-1----:R-:W-:Y:S02]  /*224e0*/  IMAD R0, R16, UR54, RZ ;  /* 0x0000003610007c24 */ /* 0x002fe4000f8e02ff */
[----:B------:R-:W-:Y:S01]  /*224f0*/  IMAD R39, R6, 0x2, R38 ;  /* 0x0000000206277824 */ /* 0x000fe200078e0226 */
[----:B------:R-:W-:Y:S01]  /*22500*/  MOV R16, R4 ;  /* 0x0000000400107202 */ /* 0x000fe20000000f00 */
[----:B------:R-:W-:Y:S01]  /*22510*/  IMAD R17, R92, UR35, RZ ;  /* 0x000000235c117c24 */ /* 0x000fe2000f8e02ff */
[----:B------:R1:W-:Y:S01]  /*22520*/  STL [R1+0xb4c], R0 ;  /* 0x000b4c0001007387 */ /* 0x0003e20000100800 */
[C---:B------:R-:W-:Y:S01]  /*22530*/  IMAD R40, R6.reuse, 0x2, R39 ;  /* 0x0000000206287824 */ /* 0x040fe200078e0227 */
[----:B------:R-:W3:Y:S01]  /*22540*/  LDC R4, c[0x0][0x3a0] ;  /* 0x0000e800ff047b82 */ /* 0x000ee20000000800 */
[----:B------:R-:W-:Y:S01]  /*22550*/  @!P1 IMAD.MOV R16, RZ, RZ, -R16 ;  /* 0x000000ffff109224 */ /* 0x000fe200078e0a10 */
[C---:B------:R-:W-:Y:S01]  /*22560*/  SEL R92, R13.reuse, R79, !P3 ;  /* 0x0000004f0d5c7207 */ /* 0x040fe20005800000 */
[----:B------:R-:W-:Y:S01]  /*22570*/  IMAD R41, R6, 0x2, R40 ;  /* 0x0000000206297824 */ /* 0x000fe200078e0228 */
[----:B------:R-:W-:Y:S01]  /*22580*/  STL.64 [R1+0x1bc8], R18 ;  /* 0x001bc81201007387 */ /* 0x000fe20000100a00 */
[----:B------:R-:W-:Y:S01]  /*22590*/  SEL R85, R13, R60, !P3 ;  /* 0x0000003c0d557207 */ /* 0x000fe20005800000 */
[----:B------:R-:W2:Y:S01]  /*225a0*/  LDCU UR35, c[0x0][0x3b0] ;  /* 0x00007600ff2377ac */ /* 0x000ea20008000800 */
[----:B-1----:R-:W-:-:S02]  /*225b0*/  IMAD R0, R110, UR53, RZ ;  /* 0x000000356e007c24 */ /* 0x002fc4000f8e02ff */
[----:B------:R-:W-:Y:S01]  /*225c0*/  IMAD R42, R6, 0x2, R41 ;  /* 0x00000002062a7824 */ /* 0x000fe200078e0229 */
[----:B------:R-:W-:Y:S01]  /*225d0*/  SEL R79, R13, R66, !P3 ;  /* 0x000000420d4f7207 */ /* 0x000fe20005800000 */
[----:B------:R-:W-:Y:S01]  /*225e0*/  IMAD R60, R90, UR13, RZ ;  /* 0x0000000d5a3c7c24 */ /* 0x000fe2000f8e02ff */
[----:B------:R1:W-:Y:S01]  /*225f0*/  STL [R1+0xb54], R0 ;  /* 0x000b540001007387 */ /* 0x0003e20000100800 */
[C---:B------:R-:W-:Y:S01]  /*22600*/  IMAD R43, R6.reuse, 0x2, R42 ;  /* 0x00000002062b7824 */ /* 0x040fe200078e022a */
[----:B------:R-:W1:Y:S01]  /*22610*/  LDCU UR54, c[0x0][0x3b0] ;  /* 0x00007600ff3677ac */ /* 0x000e620008000800 */
[----:B---3--:R-:W-:Y:S01]  /*22620*/  ISETP.GE.AND P0, PT, R3, R4, PT ;  /* 0x000000040300720c */ /* 0x008fe20003f06270 */
[----:B-1----:R-:W-:Y:S01]  /*22630*/  IMAD R0, R109, UR52, RZ ;  /* 0x000000346d007c24 */ /* 0x002fe2000f8e02ff */
[----:B------:R-:W1:Y:S01]  /*22640*/  LDCU UR52, c[0x0][0x3b0] ;  /* 0x00007600ff3477ac */ /* 0x000e620008000800 */
[----:B------:R-:W-:-:S03]  /*22650*/  IMAD R44, R6, 0x2, R43 ;  /* 0x00000002062c7824 */ /* 0x000fc600078e022b */
[----:B------:R3:W-:Y:S01]  /*22660*/  STL [R1+0xb5c], R0 ;  /* 0x000b5c0001007387 */ /* 0x0007e20000100800 */
[----:B------:R-:W-:Y:S01]  /*22670*/  IMAD R45, R6, 0x2, R44 ;  /* 0x00000002062d7824 */ /* 0x000fe200078e022c */
[----:B------:R-:W1:Y:S02]  /*22680*/  LDCU UR53, c[0x0][0x3b0] ;  /* 0x00007600ff3577ac */ /* 0x000e640008000800 */
[----:B------:R-:W-:Y:S01]  /*22690*/  STL.64 [R1+0x1bd8], R34 ;  /* 0x001bd82201007387 */ /* 0x000fe20000100a00 */
[----:B--2---:R-:W-:Y:S01]  /*226a0*/  ISETP.NE.AND P1, PT, R2, RZ, PT ;  /* 0x000000ff0200720c */ /* 0x004fe20003f25270 */
[----:B---3--:R-:W-:Y:S01]  /*226b0*/  IMAD R0, R108, UR51, RZ ;  /* 0x000000336c007c24 */ /* 0x008fe2000f8e02ff */
[----:B------:R-:W2:Y:S01]  /*226c0*/  LDCU UR51, c[0x0][0x3b0] ;  /* 0x00007600ff3377ac */ /* 0x000ea20008000800 */
[----:B------:R-:W-:-:S03]  /*226d0*/  IMAD R46, R6, 0x2, R45 ;  /* 0x00000002062e7824 */ /* 0x000fc600078e022d */
[----:B------:R3:W-:Y:S01]  /*226e0*/  STL [R1+0xb6c], R0 ;  /* 0x000b6c0001007387 */ /* 0x0007e20000100800 */
[C---:B------:R-:W-:Y:S01]  /*226f0*/  IMAD R47, R6.reuse, 0x2, R46 ;  /* 0x00000002062f7824 */ /* 0x040fe200078e022e */
[----:B------:R-:W1:Y:S02]  /*22700*/  LDCU UR13, c[0x0][0x3b0] ;  /* 0x00007600ff0d77ac */ /* 0x000e640008000800 */
[----:B------:R-:W-:Y:S01]  /*22710*/  STL [R1+0x1bec], R36 ;  /* 0x001bec2401007387 */ /* 0x000fe20000100800 */
[----:B---3--:R-:W-:Y:S01]  /*22720*/  IMAD R0, R107, UR50, RZ ;  /* 0x000000326b007c24 */ /* 0x008fe2000f8e02ff */
[----:B------:R-:W3:Y:S04]  /*22730*/  LDCU UR50, c[0x0][0x3b0] ;  /* 0x00007600ff3277ac */ /* 0x000ee80008000800 */
[----:B------:R1:W-:Y:S04]  /*22740*/  STL [R1+0xb64], R0 ;  /* 0x000b640001007387 */ /* 0x0003e80000100800 */
[----:B------:R-:W-:Y:S01]  /*22750*/  STL [R1+0x1bf0], R37 ;  /* 0x001bf02501007387 */ /* 0x000fe20000100800 */
[----:B------:R-:W-:-:S03]  /*22760*/  IMAD R48, R6, 0x2, R47 ;  /* 0x0000000206307824 */ /* 0x000fc600078e022f */
[----:B------:R-:W-:Y:S01]  /*22770*/  STL [R1+0x1d00], R250 ;  /* 0x001d00fa01007387 */ /* 0x000fe20000100800 */
[----:B-1----:R-:W-:Y:S01]  /*22780*/  IMAD R0, R103, UR46, RZ ;  /* 0x0000002e67007c24 */ /* 0x002fe2000f8e02ff */
[----:B------:R-:W1:Y:S02]  /*22790*/  LDCU UR46, c[0x0][0x3b0] ;  /* 0x00007600ff2e77ac */ /* 0x000e640008000800 */
[----:B------:R-:W-:Y:S04]  /*227a0*/  STL [R1+0x1bf4], R38 ;  /* 0x001bf42601007387 */ /* 0x000fe80000100800 */
[----:B------:R-:W-:Y:S04]  /*227b0*/  STL [R1+0x1bf8], R39 ;  /* 0x001bf82701007387 */ /* 0x000fe80000100800 */
[----:B------:R-:W-:Y:S01]  /*227c0*/  STL.64 [R1+0x1c50], R24 ;  /* 0x001c501801007387 */ /* 0x000fe20000100a00 */
[----:B------:R-:W-:-:S03]  /*227d0*/  IMAD R49, R6, 0x2, R48 ;  /* 0x0000000206317824 */ /* 0x000fc600078e0230 */
[----:B------:R-:W-:Y:S04]  /*227e0*/  STL [R1+0x1bfc], R40 ;  /* 0x001bfc2801007387 */ /* 0x000fe80000100800 */
[----:B------:R1:W-:Y:S01]  /*227f0*/  STL [R1+0xb8c], R0 ;  /* 0x000b8c0001007387 */ /* 0x0003e20000100800 */
[----:B------:R-:W-:-:S03]  /*22800*/  IMAD R50, R6, 0x2, R49 ;  /* 0x0000000206327824 */ /* 0x000fc600078e0231 */
[----:B------:R-:W-:Y:S01]  /*22810*/  STL [R1+0x1c00], R41 ;  /* 0x001c002901007387 */ /* 0x000fe20000100800 */
[----:B-1----:R-:W-:Y:S01]  /*22820*/  IMAD R0, R102, UR45, RZ ;  /* 0x0000002d66007c24 */ /* 0x002fe2000f8e02ff */
[----:B------:R-:W1:Y:S04]  /*22830*/  LDCU UR45, c[0x0][0x3b0] ;  /* 0x00007600ff2d77ac */ /* 0x000e680008000800 */
[----:B------:R2:W-:Y:S01]  /*22840*/  STL [R1+0xb94], R0 ;  /* 0x000b940001007387 */ /* 0x0005e20000100800 */
[----:B------:R-:W-:-:S03]  /*22850*/  IMAD R51, R6, 0x2, R50 ;  /* 0x0000000206337824 */ /* 0x000fc600078e0232 */
[----:B------:R1:W-:Y:S01]  /*22860*/  STL [R1+0x1c04], R42 ;  /* 0x001c042a01007387 */ /* 0x0003e20000100800 */
[----:B--2---:R-:W-:Y:S02]  /*22870*/  IMAD R0, R101, UR44, RZ ;  /* 0x0000002c65007c24 */ /* 0x004fe4000f8e02ff */
[----:B------:R-:W-:Y:S02]  /*22880*/  IMAD R52, R6, 0x2, R51 ;  /* 0x0000000206347824 */ /* 0x000fe400078e0233 */
[----:B-1----:R-:W-:Y:S01]  /*22890*/  IMAD R42, R99, UR42, RZ ;  /* 0x0000002a632a7c24 */ /* 0x002fe2000f8e02ff */
[----:B------:R1:W-:Y:S01]  /*228a0*/  STL [R1+0xb9c], R0 ;  /* 0x000b9c0001007387 */ /* 0x0003e20000100800 */
[----:B------:R-:W-:Y:S02]  /*228b0*/  IMAD R41, R98, UR41, RZ ;  /* 0x0000002962297c24 */ /* 0x000fe4000f8e02ff */
[----:B------:R-:W-:Y:S01]  /*228c0*/  IMAD R40, R97, UR40, RZ ;  /* 0x0000002861287c24 */ /* 0x000fe2000f8e02ff */
[----:B------:R-:W-:Y:S01]  /*228d0*/  STL [R1+0x1c08], R43 ;  /* 0x001c082b01007387 */ /* 0x000fe20000100800 */
[----:B------:R-:W-:-:S02]  /*228e0*/  IMAD R53, R6, 0x2, R52 ;  /* 0x0000000206357824 */ /* 0x000fc400078e0234 */
[----:B------:R-:W-:Y:S02]  /*228f0*/  IMAD R39, R96, UR39, RZ ;  /* 0x0000002760277c24 */ /* 0x000fe4000f8e02ff */
[----:B------:R-:W-:Y:S02]  /*22900*/  IMAD R38, R95, UR38, RZ ;  /* 0x000000265f267c24 */ /* 0x000fe4000f8e02ff */
[----:B------:R-:W-:Y:S02]  /*22910*/  IMAD R37, R94, UR37, RZ ;  /* 0x000000255e257c24 */ /* 0x000fe4000f8e02ff */
[----:B------:R-:W-:Y:S02]  /*22920*/  IMAD R36, R93, UR36, RZ ;  /* 0x000000245d247c24 */ /* 0x000fe4000f8e02ff */
[----:B------:R-:W-:Y:S02]  /*22930*/  IMAD R34, R86, UR29, RZ ;  /* 0x0000001d56227c24 */ /* 0x000fe4000f8e02ff */
[----:B------:R-:W-:Y:S01]  /*22940*/  IMAD R35, R84, UR27, RZ ;  /* 0x0000001b54237c24 */ /* 0x000fe2000f8e02ff */
[C---:B------:R-:W-:Y:S01]  /*22950*/  SEL R101, R13.reuse, R9, !P3 ;  /* 0x000000090d657207 */ /* 0x040fe20005800000 */
[----:B-1----:R-:W-:Y:S01]  /*22960*/  IMAD R0, R100, UR43, RZ ;  /* 0x0000002b64007c24 */ /* 0x002fe2000f8e02ff */
[C---:B------:R-:W-:Y:S01]  /*22970*/  SEL R99, R13.reuse, R11, !P3 ;  /* 0x0000000b0d637207 */ /* 0x040fe20005800000 */
[C---:B------:R-:W-:Y:S01]  /*22980*/  IMAD R55, R6.reuse, 0x2, R53 ;  /* 0x0000000206377824 */ /* 0x040fe200078e0235 */
[C---:B------:R-:W-:Y:S01]  /*22990*/  SEL R96, R13.reuse, R82, !P3 ;  /* 0x000000520d607207 */ /* 0x040fe20005800000 */
[----:B------:R-:W-:Y:S01]  /*229a0*/  IMAD.MOV.U32 R95, RZ, RZ, R8 ;  /* 0x000000ffff5f7224 */ /* 0x000fe200078e0008 */
[----:B------:R-:W-:Y:S01]  /*229b0*/  STL [R1+0xbac], R0 ;  /* 0x000bac0001007387 */ /* 0x000fe20000100800 */
[C---:B------:R-:W-:Y:S01]  /*229c0*/  SEL R100, R13.reuse, R10, !P3 ;  /* 0x0000000a0d647207 */ /* 0x040fe20005800000 */
[----:B------:R-:W1:Y:S02]  /*229d0*/  LDCU UR27, c[0x0][0x3b0] ;  /* 0x00007600ff1b77ac */ /* 0x000e640008000800 */
[----:B------:R-:W-:Y:S01]  /*229e0*/  STL [R1+0x1c20], R42 ;  /* 0x001c202a01007387 */ /* 0x000fe20000100800 */
[C---:B------:R-:W-:Y:S01]  /*229f0*/  SEL R94, R13.reuse, R81, !P3 ;  /* 0x000000510d5e7207 */ /* 0x040fe20005800000 */
[----:B------:R-:W2:Y:S02]  /*22a00*/  LDCU UR29, c[0x0][0x3b0] ;  /* 0x00007600ff1d77ac */ /* 0x000ea40008000800 */
[----:B------:R-:W-:Y:S01]  /*22a10*/  STL.64 [R1+0x1c10], R44 ;  /* 0x001c102c01007387 */ /* 0x000fe20000100a00 */
[C---:B------:R-:W-:Y:S01]  /*22a20*/  SEL R93, R13.reuse, R80, !P3 ;  /* 0x000000500d5d7207 */ /* 0x040fe20005800000 */
[----:B------:R-:W1:Y:S02]  /*22a30*/  LDCU UR36, c[0x0][0x3b0] ;  /* 0x00007600ff2477ac */ /* 0x000e640008000800 */
[----:B------:R-:W-:Y:S01]  /*22a40*/  STL [R1+0x1c24], R46 ;  /* 0x001c242e01007387 */ /* 0x000fe20000100800 */
[----:B------:R-:W-:Y:S01]  /*22a50*/  SEL R98, R13, R16, !P3 ;  /* 0x000000100d627207 */ /* 0x000fe20005800000 */
[----:B------:R-:W-:Y:S01]  /*22a60*/  IMAD R18, R169, UR28, RZ ;  /* 0x0000001ca9127c24 */ /* 0x000fe2000f8e02ff */
[C---:B------:R-:W-:Y:S01]  /*22a70*/  SEL R84, R13.reuse, R61, !P3 ;  /* 0x0000003d0d547207 */ /* 0x040fe20005800000 */
[----:B------:R-:W-:Y:S01]  /*22a80*/  STL.64 [R1+0x1c18], R40 ;  /* 0x001c182801007387 */ /* 0x000fe20000100a00 */
[----:B------:R-:W-:Y:S01]  /*22a90*/  IMAD R57, R6, 0x2, R55 ;  /* 0x0000000206397824 */ /* 0x000fe200078e0237 */
[C---:B------:R-:W-:Y:S01]  /*22aa0*/  SEL R86, R13.reuse, R59, !P3 ;  /* 0x0000003b0d567207 */ /* 0x040fe20005800000 */
[----:B------:R-:W1:Y:S01]  /*22ab0*/  LDCU UR38, c[0x0][0x3b0] ;  /* 0x00007600ff2677ac */ /* 0x000e620008000800 */
[----:B------:R-:W-:Y:S01]  /*22ac0*/  STL [R1+0x1c28], R47 ;  /* 0x001c282f01007387 */ /* 0x000fe20000100800 */
[----:B------:R-:W-:Y:S01]  /*22ad0*/  SEL R97, R13, R14, !P3 ;  /* 0x0000000e0d617207 */ /* 0x000fe20005800000 */
[----:B------:R-:W1:Y:S02]  /*22ae0*/  LDCU UR37, c[0x0][0x3b0] ;  /* 0x00007600ff2577ac */ /* 0x000e640008000800 */
[----:B------:R-:W-:Y:S01]  /*22af0*/  STL [R1+0x1c2c], R39 ;  /* 0x001c2c2701007387 */ /* 0x000fe20000100800 */
[----:B----4-:R-:W-:-:S02]  /*22b00*/  IMAD R242, R162, UR34, RZ ;  /* 0x00000022a2f27c24 */ /* 0x010fc4000f8e02ff */
[----:B------:R-:W-:Y:S01]  /*22b10*/  IMAD R21, R161, UR35, RZ ;  /* 0x00000023a1157c24 */ /* 0x000fe2000f8e02ff */
[----:B------:R-:W-:Y:S01]  /*22b20*/  STL [R1+0x1c30], R48 ;  /* 0x001c303001007387 */ /* 0x000fe20000100800 */
[----:B------:R-:W4:Y:S03]  /*22b30*/  LDCU UR40, c[0x0][0x3b0] ;  /* 0x00007600ff2877ac */ /* 0x000f260008000800 */
[----:B------:R-:W-:Y:S01]  /*22b40*/  STL [R1+0x1d04], R38 ;  /* 0x001d042601007387 */ /* 0x000fe20000100800 */
[C---:B------:R-:W-:Y:S01]  /*22b50*/  IMAD R239, R6.reuse, 0x2, R57 ;  /* 0x0000000206ef7824 */ /* 0x040fe200078e0239 */
[----:B------:R-:W1:Y:S02]  /*22b60*/  LDCU UR42, c[0x0][0x3b0] ;  /* 0x00007600ff2a77ac */ /* 0x000e640008000800 */
[----:B------:R-:W-:Y:S01]  /*22b70*/  STL [R1+0x1c60], R49 ;  /* 0x001c603101007387 */ /* 0x000fe20000100800 */
[----:B------:R-:W1:Y:S03]  /*22b80*/  LDCU UR39, c[0x0][0x3b0] ;  /* 0x00007600ff2777ac */ /* 0x000e660008000800 */
[----:B------:R-:W-:Y:S01]  /*22b90*/  STL.64 [R1+0x1c38], R36 ;  /* 0x001c382401007387 */ /* 0x000fe20000100a00 */
[----:B------:R-:W1:Y:S03]  /*22ba0*/  LDCU UR44, c[0x0][0x3b0] ;  /* 0x00007600ff2c77ac */ /* 0x000e660008000800 */
[----:B------:R-:W-:Y:S01]  /*22bb0*/  STL.64 [R1+0x1c40], R50 ;  /* 0x001c403201007387 */ /* 0x000fe20000100a00 */
[----:B------:R-:W1:Y:S03]  /*22bc0*/  LDCU UR41, c[0x0][0x3b0] ;  /* 0x00007600ff2977ac */ /* 0x000e660008000800 */
[----:B------:R2:W-:Y:S01]  /*22bd0*/  STL [R1+0x1d08], R15 ;  /* 0x001d080f01007387 */ /* 0x0005e20000100800 */
[----:B------:R-:W-:Y:S01]  /*22be0*/  IMAD R240, R6, 0x2, R239 ;  /* 0x0000000206f07824 */ /* 0x000fe200078e02ef */
[----:B------:R-:W1:Y:S02]  /*22bf0*/  LDCU UR43, c[0x0][0x3b0] ;  /* 0x00007600ff2b77ac */ /* 0x000e640008000800 */
[----:B------:R1:W-:Y:S01]  /*22c00*/  STL.64 [R1+0x1c48], R52 ;  /* 0x001c483401007387 */ /* 0x0003e20000100a00 */
[----:B--2---:R-:W-:-:S03]  /*22c10*/  IMAD R15, R88, UR31, RZ ;  /* 0x0000001f580f7c24 */ /* 0x004fc6000f8e02ff */
[----:B------:R-:W-:Y:S01]  /*22c20*/  STL.64 [R1+0x1cb0], R244 ;  /* 0x001cb0f401007387 */ /* 0x000fe20000100a00 */
[C---:B------:R-:W-:Y:S02]  /*22c30*/  IMAD R241, R6.reuse, 0x2, R240 ;  /* 0x0000000206f17824 */ /* 0x040fe400078e02f0 */
[----:B------:R-:W-:Y:S01]  /*22c40*/  @!P2 IMAD.MOV R95, RZ, RZ, -R95 ;  /* 0x000000ffff5fa224 */ /* 0x000fe200078e0a5f */
[----:B------:R-:W2:Y:S01]  /*22c50*/  LDL R237, [R1+0x1a5c] ;  /* 0x001a5c0001ed7983 */ /* 0x000ea20000100800 */
[----:B------:R-:W-:Y:S01]  /*22c60*/  IMAD R0, R89, UR32, RZ ;  /* 0x0000002059007c24 */ /* 0x000fe2000f8e02ff */
[----:B------:R-:W-:Y:S01]  /*22c70*/  SEL R80, R13, R65, !P3 ;  /* 0x000000410d507207 */ /* 0x000fe20005800000 */
[----:B------:R-:W-:Y:S01]  /*22c80*/  IMAD R44, R83, UR26, RZ ;  /* 0x0000001a532c7c24 */ /* 0x000fe2000f8e02ff */
[----:B------:R3:W-:Y:S01]  /*22c90*/  STL [R1+0xc04], R15 ;  /* 0x000c040f01007387 */ /* 0x0007e20000100800 */
[----:B------:R-:W-:Y:S01]  /*22ca0*/  IMAD R252, R6, 0x2, R241 ;  /* 0x0000000206fc7824 */ /* 0x000fe200078e02f1 */
[C---:B------:R-:W-:Y:S01]  /*22cb0*/  SEL R81, R13.reuse, R64, !P3 ;  /* 0x000000400d517207 */ /* 0x040fe20005800000 */
[----:B------:R-:W-:Y:S01]  /*22cc0*/  IMAD R16, R96, UR25, RZ ;  /* 0x0000001960107c24 */ /* 0x000fe2000f8e02ff */
[----:B------:R-:W-:Y:S01]  /*22cd0*/  SEL R82, R13, R63, !P3 ;  /* 0x0000003f0d527207 */ /* 0x000fe20005800000 */
[----:B------:R-:W-:Y:S01]  /*22ce0*/  IMAD R59, R91, UR21, RZ ;  /* 0x000000155b3b7c24 */ /* 0x000fe2000f8e02ff */
[C---:B------:R-:W-:Y:S01]  /*22cf0*/  SEL R83, R13.reuse, R62, !P3 ;  /* 0x0000003e0d537207 */ /* 0x040fe20005800000 */
[----:B------:R-:W-:Y:S01]  /*22d00*/  IMAD R61, R76, UR12, RZ ;  /* 0x0000000c4c3d7c24 */ /* 0x000fe2000f8e02ff */
[C---:B------:R-:W-:Y:S01]  /*22d10*/  SEL R88, R13.reuse, R56, !P3 ;  /* 0x000000380d587207 */ /* 0x040fe20005800000 */
[----:B-1----:R-:W-:Y:S01]  /*22d20*/  IMAD.MOV.U32 R53, RZ, RZ, R211 ;  /* 0x000000ffff357224 */ /* 0x002fe200078e00d3 */
[----:B------:R-:W-:Y:S01]  /*22d30*/  SEL R89, R13, R54, !P3 ;  /* 0x000000360d597207 */ /* 0x000fe20005800000 */
[----:B---3--:R-:W-:Y:S01]  /*22d40*/  IMAD R15, R87, UR30, RZ ;  /* 0x0000001e570f7c24 */ /* 0x008fe2000f8e02ff */
[C---:B------:R-:W-:Y:S01]  /*22d50*/  SEL R87, R13.reuse, R58, !P3 ;  /* 0x0000003a0d577207 */ /* 0x040fe20005800000 */
[----:B------:R-:W-:Y:S01]  /*22d60*/  IMAD R54, R94, UR24, RZ ;  /* 0x000000185e367c24 */ /* 0x000fe2000f8e02ff */
[----:B------:R-:W-:Y:S01]  /*22d70*/  SEL R95, R13, R95, !P3 ;  /* 0x0000005f0d5f7207 */ /* 0x000fe20005800000 */
[----:B------:R-:W-:Y:S01]  /*22d80*/  IMAD R56, R93, UR23, RZ ;  /* 0x000000175d387c24 */ /* 0x000fe2000f8e02ff */
[----:B------:R1:W-:Y:S01]  /*22d90*/  STL [R1+0xc0c], R15 ;  /* 0x000c0c0f01007387 */ /* 0x0003e20000100800 */
[----:B------:R-:W-:Y:S01]  /*22da0*/  IMAD R58, R92, UR22, RZ ;  /* 0x000000165c3a7c24 */ /* 0x000fe2000f8e02ff */
[----:B------:R-:W3:Y:S02]  /*22db0*/  LDCU UR31, c[0x0][0x3b0] ;  /* 0x00007600ff1f77ac */ /* 0x000ee40008000800 */
[----:B------:R-:W-:Y:S01]  /*22dc0*/  STL.64 [R1+0x1c58], R240 ;  /* 0x001c58f001007387 */ /* 0x000fe20000100a00 */
[----:B------:R-:W-:Y:S01]  /*22dd0*/  IMAD R62, R75, UR11, RZ ;  /* 0x0000000b4b3e7c24 */ /* 0x000fe2000f8e02ff */
[----:B------:R-:W2:Y:S02]  /*22de0*/  LDCU UR26, c[0x0][0x3b0] ;  /* 0x00007600ff1a77ac */ /* 0x000ea40008000800 */
[----:B------:R-:W-:Y:S01]  /*22df0*/  STL.64 [R1+0x1c68], R34 ;  /* 0x001c682201007387 */ /* 0x000fe20000100a00 */
[C---:B-1----:R-:W-:Y:S01]  /*22e00*/  IMAD R15, R6.reuse, 0x2, R252 ;  /* 0x00000002060f7824 */ /* 0x042fe200078e02fc */
[----:B------:R-:W1:Y:S02]  /*22e10*/  LDCU UR30, c[0x0][0x3b0] ;  /* 0x00007600ff1e77ac */ /* 0x000e640008000800 */
[----:B------:R-:W3:Y:S01]  /*22e20*/  LDL.LU R12, [R1+0x1d10] ;  /* 0x001d1000010c7983 */ /* 0x000ee20000300800 */
[C---:B------:R-:W-:Y:S01]  /*22e30*/  IMAD R15, R6.reuse, 0x2, R15 ;  /* 0x00000002060f7824 */ /* 0x040fe200078e020f */
[----:B------:R-:W1:Y:S03]  /*22e40*/  LDCU UR32, c[0x0][0x3b0] ;  /* 0x00007600ff2077ac */ /* 0x000e660008000800 */
[C---:B------:R-:W-:Y:S01]  /*22e50*/  IMAD R15, R6.reuse, 0x2, R15 ;  /* 0x00000002060f7824 */ /* 0x040fe200078e020f */
[----:B------:R-:W1:Y:S03]  /*22e60*/  LDCU UR25, c[0x0][0x3b0] ;  /* 0x00007600ff1977ac */ /* 0x000e660008000800 */
[C---:B------:R-:W-:Y:S01]  /*22e70*/  IMAD R15, R6.reuse, 0x2, R15 ;  /* 0x00000002060f7824 */ /* 0x040fe200078e020f */
[----:B------:R-:W1:Y:S03]  /*22e80*/  LDCU UR24, c[0x0][0x3b0] ;  /* 0x00007600ff1877ac */ /* 0x000e660008000800 */
[----:B------:R-:W-:Y:S01]  /*22e90*/  IMAD R19, R6, 0x2, R15 ;  /* 0x0000000206137824 */ /* 0x000fe200078e020f */
[----:B------:R-:W1:Y:S01]  /*22ea0*/  LDCU UR23, c[0x0][0x3b0] ;  /* 0x00007600ff1777ac */ /* 0x000e620008000800 */
[----:B------:R-:W-:-:S02]  /*22eb0*/  IMAD R63, R74, UR9, RZ ;  /* 0x000000094a3f7c24 */ /* 0x000fc4000f8e02ff */
[----:B------:R-:W-:Y:S01]  /*22ec0*/  IMAD R64, R73, UR8, RZ ;  /* 0x0000000849407c24 */ /* 0x000fe2000f8e02ff */
[----:B------:R-:W1:Y:S01]  /*22ed0*/  LDCU UR22, c[0x0][0x3b0] ;  /* 0x00007600ff1677ac */ /* 0x000e620008000800 */
[----:B------:R-:W-:Y:S01]  /*22ee0*/  IMAD R65, R72, UR77, RZ ;  /* 0x0000004d48417c24 */ /* 0x000fe2000f8e02ff */
[----:B--2---:R-:W-:Y:S01]  /*22ef0*/  ISETP.GE.AND P5, PT, R237, RZ, PT ;  /* 0x000000ffed00720c */ /* 0x004fe20003fa6270 */
[----:B------:R-:W-:Y:S01]  /*22f00*/  IMAD R28, R170, UR27, RZ ;  /* 0x0000001baa1c7c24 */ /* 0x000fe2000f8e02ff */
[----:B------:R-:W2:Y:S01]  /*22f10*/  LDCU UR21, c[0x0][0x3b0] ;  /* 0x00007600ff1577ac */ /* 0x000ea20008000800 */
[----:B---3--:R-:W-:Y:S02]  /*22f20*/  SEL R8, R13, R12, !P3 ;  /* 0x0000000c0d087207 */ /* 0x008fe40005800000 */
[----:B------:R-:W3:Y:S01]  /*22f30*/  LDL.LU R12, [R1+0x1d0c] ;  /* 0x001d0c00010c7983 */ /* 0x000ee20000300800 */
[----:B------:R-:W-:-:S04]  /*22f40*/  IMAD R29, R6, 0x2, R19 ;  /* 0x00000002061d7824 */ /* 0x000fc800078e0213 */
[----:B------:R-:W-:-:S04]  /*22f50*/  IMAD R9, R6, 0x2, R29 ;  /* 0x0000000206097824 */ /* 0x000fc800078e021d */
[----:B------:R-:W-:Y:S02]  /*22f60*/  IMAD R10, R6, 0x2, R9 ;  /* 0x00000002060a7824 */ /* 0x000fe400078e0209 */
[----:B------:R-:W-:Y:S02]  /*22f70*/  VIADD R15, R4, 0x7f ;  /* 0x0000007f040f7836 */ /* 0x000fe40000000000 */
[----:B------:R-:W-:-:S04]  /*22f80*/  IMAD R11, R6, 0x2, R10 ;  /* 0x00000002060b7824 */ /* 0x000fc800078e020a */
[C---:B------:R-:W-:Y:S01]  /*22f90*/  IMAD R13, R6.reuse, 0x2, R11 ;  /* 0x00000002060d7824 */ /* 0x040fe200078e020b */
[----:B------:R-:W-:Y:S03]  /*22fa0*/  STL.64 [R1+0x1c70], R16 ;  /* 0x001c701001007387 */ /* 0x000fe60000100a00 */
[C---:B------:R-:W-:Y:S01]  /*22fb0*/  IMAD R237, R6.reuse, 0x2, R13 ;  /* 0x0000000206ed7824 */ /* 0x040fe200078e020d */
[----:B------:R-:W-:Y:S04]  /*22fc0*/  STL.64 [R1+0x1c78], R54 ;  /* 0x001c783601007387 */ /* 0x000fe80000100a00 */
[----:B------:R-:W-:Y:S01]  /*22fd0*/  STL.64 [R1+0x1c80], R56 ;  /* 0x001c803801007387 */ /* 0x000fe20000100a00 */
[----:B------:R-:W-:-:S03]  /*22fe0*/  IMAD R236, R6, 0x2, R237 ;  /* 0x0000000206ec7824 */ /* 0x000fc600078e02ed */
[----:B------:R1:W-:Y:S01]  /*22ff0*/  STL.64 [R1+0x1c88], R10 ;  /* 0x001c880a01007387 */ /* 0x0003e20000100a00 */
[----:B---3--:R-:W-:Y:S01]  /*23000*/  @!P5 IMAD.MOV R12, RZ, RZ, -R12 ;  /* 0x000000ffff0cd224 */ /* 0x008fe200078e0a0c */
[----:B------:R-:W-:Y:S02]  /*23010*/  @!P1 LOP3.LUT R12, RZ, R2, RZ, 0x33, !PT ;  /* 0x00000002ff0c9212 */ /* 0x000fe400078e33ff */
[----:B------:R-:W-:-:S04]  /*23020*/  ISETP.GT.AND P1, PT, R15, 0x7f, PT ;  /* 0x0000007f0f00780c */ /* 0x000fc80003f24270 */
[----:B------:R-:W-:Y:S02]  /*23030*/  SEL R2, RZ, 0x4, !P1 ;  /* 0x00000004ff027807 */ /* 0x000fe40004800000 */
[C---:B-1----:R-:W-:Y:S01]  /*23040*/  LEA R10, P1, R133.reuse, R7, 0x2 ;  /* 0x00000007850a7211 */ /* 0x042fe200078210ff */
[----:B------:R-:W-:Y:S03]  /*23050*/  STL.64 [R1+0x1c90], R12 ;  /* 0x001c900c01007387 */ /* 0x000fe60000100a00 */
[----:B------:R-:W-:Y:S01]  /*23060*/  LEA.HI.X.SX32 R11, R133, R5, 0x2, P1 ;  /* 0x00000005850b7211 */ /* 0x000fe200008f16ff */
[----:B------:R-:W-:Y:S04]  /*23070*/  STL.64 [R1+0x1cb8], R58 ;  /* 0x001cb83a01007387 */ /* 0x000fe80000100a00 */
[----:B------:R1:W-:Y:S04]  /*23080*/  STL [R1+0x1cd4], R2 ;  /* 0x001cd40201007387 */ /* 0x0003e80000100800 */
[----:B------:R-:W-:Y:S04]  /*23090*/  STL.64 [R1+0x1cd8], R236 ;  /* 0x001cd8ec01007387 */ /* 0x000fe80000100a00 */
[----:B------:R-:W-:Y:S04]  /*230a0*/  STL.64 [R1+0x1ce0], R60 ;  /* 0x001ce03c01007387 */ /* 0x000fe80000100a00 */
[----:B------:R-:W-:Y:S01]  /*230b0*/  STL.64 [R1+0x1ce8], R62 ;  /* 0x001ce83e01007387 */ /* 0x000fe20000100a00 */
[----:B-1----:R-:W-:-:S03]  /*230c0*/  LEA R2, P2, R132, R7, 0x2 ;  /* 0x0000000784027211 */ /* 0x002fc600078410ff */
[----:B------:R-:W-:Y:S01]  /*230d0*/  STL.64 [R1+0x1cf8], R64 ;  /* 0x001cf84001007387 */ /* 0x000fe20000100a00 */
[----:B------:R-:W-:-:S03]  /*230e0*/  LEA R24, P1, R131, R7, 0x2 ;  /* 0x0000000783187211 */ /* 0x000fc600078210ff */
[----:B------:R1:W-:Y:S01]  /*230f0*/  STL.64 [R1+0x468], R10 ;  /* 0x0004680a01007387 */ /* 0x0003e20000100a00 */
[-C--:B------:R-:W-:Y:S02]  /*23100*/  LEA.HI.X.SX32 R3, R132, R5.reuse, 0x2, P2 ;  /* 0x0000000584037211 */ /* 0x080fe400010f16ff */
[----:B------:R-:W-:Y:S02]  /*23110*/  LEA.HI.X.SX32 R25, R131, R5, 0x2, P1 ;  /* 0x0000000583197211 */ /* 0x000fe400008f16ff */
[-C--:B------:R-:W-:Y:S02]  /*23120*/  LEA R16, P5, R130, R7.reuse, 0x2 ;  /* 0x0000000782107211 */ /* 0x080fe400078a10ff */
[----:B-1----:R-:W-:-:S04]  /*23130*/  LEA R10, P3, R164, R7, 0x2 ;  /* 0x00000007a40a7211 */ /* 0x002fc800078610ff */
[----:B------:R-:W-:Y:S02]  /*23140*/  LEA.HI.X.SX32 R11, R164, R5, 0x2, P3 ;  /* 0x00000005a40b7211 */ /* 0x000fe400018f16ff */
[----:B------:R-:W-:-:S03]  /*23150*/  LEA R12, P4, R129, R7, 0x2 ;  /* 0x00000007810c7211 */ /* 0x000fc600078810ff */
[----:B------:R1:W-:Y:S01]  /*23160*/  STL.64 [R1+0xe80], R10 ;  /* 0x000e800a01007387 */ /* 0x0003e20000100a00 */
[----:B------:R-:W-:-:S03]  /*23170*/  LEA.HI.X.SX32 R17, R130, R5, 0x2, P5 ;  /* 0x0000000582117211 */ /* 0x000fc600028f16ff */
[----:B------:R3:W-:Y:S01]  /*23180*/  STL.64 [R1+0x460], R2 ;  /* 0x0004600201007387 */ /* 0x0007e20000100a00 */
[----:B------:R-:W-:-:S03]  /*23190*/  LEA.HI.X.SX32 R13, R129, R5, 0x2, P4 ;  /* 0x00000005810d7211 */ /* 0x000fc600020f16ff */
[----:B------:R2:W-:Y:S01]  /*231a0*/  STL.64 [R1+0x458], R24 ;  /* 0x0004581801007387 */ /* 0x0005e20000100a00 */
[CC--:B-1----:R-:W-:Y:S02]  /*231b0*/  LEA R10, P3, R128.reuse, R7.reuse, 0x2 ;  /* 0x00000007800a7211 */ /* 0x0c2fe400078610ff */
[C---:B---3--:R-:W-:Y:S02]  /*231c0*/  LEA R2, P2, R127.reuse, R7, 0x2 ;  /* 0x000000077f027211 */ /* 0x048fe400078410ff */
[----:B------:R-:W-:Y:S02]  /*231d0*/  LEA.HI.X.SX32 R11, R128, R5, 0x2, P3 ;  /* 0x00000005800b7211 */ /* 0x000fe400018f16ff */
[C---:B--2---:R-:W-:Y:S01]  /*231e0*/  LEA R24, P1, R126.reuse, R7, 0x2 ;  /* 0x000000077e187211 */ /* 0x044fe200078210ff */
[----:B------:R1:W-:Y:S01]  /*231f0*/  STL.64 [R1+0x450], R16 ;  /* 0x0004501001007387 */ /* 0x0003e20000100a00 */
[-C--:B------:R-:W-:Y:S02]  /*23200*/  LEA.HI.X.SX32 R3, R127, R5.reuse, 0x2, P2 ;  /* 0x000000057f037211 */ /* 0x080fe400010f16ff */
[----:B------:R-:W-:Y:S01]  /*23210*/  LEA.HI.X.SX32 R25, R126, R5, 0x2, P1 ;  /* 0x000000057e197211 */ /* 0x000fe200008f16ff */
[----:B------:R2:W-:Y:S04]  /*23220*/  STL.64 [R1+0x448], R12 ;  /* 0x0004480c01007387 */ /* 0x0005e80000100a00 */
[----:B------:R3:W-:Y:S01]  /*23230*/  STL.64 [R1+0x440], R10 ;  /* 0x0004400a01007387 */ /* 0x0007e20000100a00 */
[----:B-1----:R-:W-:-:S03]  /*23240*/  LEA R16, P5, R125, R7, 0x2 ;  /* 0x000000077d107211 */ /* 0x002fc600078a10ff */
[----:B------:R1:W-:Y:S01]  /*23250*/  STL.64 [R1+0x438], R2 ;  /* 0x0004380201007387 */ /* 0x0003e20000100a00 */
[----:B------:R-:W-:-:S03]  /*23260*/  LEA.HI.X.SX32 R17, R125, R5, 0x2, P5 ;  /* 0x000000057d117211 */ /* 0x000fc600028f16ff */
[----:B------:R1:W-:Y:S01]  /*23270*/  STL.64 [R1+0x430], R24 ;  /* 0x0004301801007387 */ /* 0x0003e20000100a00 */
[----:B--2---:R-:W-:-:S03]  /*23280*/  LEA R12, P4, R124, R7, 0x2 ;  /* 0x000000077c0c7211 */ /* 0x004fc600078810ff */
[----:B------:R-:W2:Y:S01]  /*23290*/  LDL.LU R250, [R1+0x114] ;  /* 0x0001140001fa7983 */ /* 0x000ea20000300800 */
[----:B------:R-:W-:Y:S02]  /*232a0*/  LEA.HI.X.SX32 R13, R124, R5, 0x2, P4 ;  /* 0x000000057c0d7211 */ /* 0x000fe400020f16ff */
[C---:B---3--:R-:W-:Y:S01]  /*232b0*/  LEA R10, P3, R123.reuse, R7, 0x2 ;  /* 0x000000077b0a7211 */ /* 0x048fe200078610ff */
[----:B------:R3:W-:Y:S04]  /*232c0*/  STL.64 [R1+0x428], R16 ;  /* 0x0004281001007387 */ /* 0x0007e80000100a00 */
[----:B------:R-:W4:Y:S01]  /*232d0*/  LDL.LU R249, [R1+0x11c] ;  /* 0x00011c0001f97983 */ /* 0x000f220000300800 */
[----:B------:R-:W-:Y:S02]  /*232e0*/  LEA.HI.X.SX32 R11, R123, R5, 0x2, P3 ;  /* 0x000000057b0b7211 */ /* 0x000fe400018f16ff */
[C---:B-1----:R-:W-:Y:S01]  /*232f0*/  LEA R2, P2, R122.reuse, R7, 0x2 ;  /* 0x000000077a027211 */ /* 0x042fe200078410ff */
[----:B------:R1:W-:Y:S04]  /*23300*/  STL.64 [R1+0x420], R12 ;  /* 0x0004200c01007387 */ /* 0x0003e80000100a00 */
[----:B------:R-:W4:Y:S01]  /*23310*/  LDL.LU R248, [R1+0x134] ;  /* 0x0001340001f87983 */ /* 0x000f220000300800 */
[----:B------:R-:W-:-:S02]  /*23320*/  LEA.HI.X.SX32 R3, R122, R5, 0x2, P2 ;  /* 0x000000057a037211 */ /* 0x000fc400010f16ff */
[C---:B------:R-:W-:Y:S01]  /*23330*/  LEA R24, P1, R121.reuse, R7, 0x2 ;  /* 0x0000000779187211 */ /* 0x040fe200078210ff */
[----:B------:R1:W-:Y:S04]  /*23340*/  STL.64 [R1+0x418], R10 ;  /* 0x0004180a01007387 */ /* 0x0003e80000100a00 */
[----:B------:R-:W4:Y:S01]  /*23350*/  LDL.LU R49, [R1+0x174] ;  /* 0x0001740001317983 */ /* 0x000f220000300800 */
[----:B------:R-:W-:-:S03]  /*23360*/  LEA.HI.X.SX32 R25, R121, R5, 0x2, P1 ;  /* 0x0000000579197211 */ /* 0x000fc600008f16ff */
[----:B------:R1:W-:Y:S04]  /*23370*/  STL.64 [R1+0x410], R2 ;  /* 0x0004100201007387 */ /* 0x0003e80000100a00 */
[----:B------:R-:W4:Y:S04]  /*23380*/  LDL.LU R247, [R1+0x194] ;  /* 0x0001940001f77983 */ /* 0x000f280000300800 */
[----:B------:R1:W-:Y:S04]  /*23390*/  STL.64 [R1+0x408], R24 ;  /* 0x0004081801007387 */ /* 0x0003e80000100a00 */
[----:B------:R-:W4:Y:S01]  /*233a0*/  LDL.LU R246, [R1+0x198] ;  /* 0x0001980001f67983 */ /* 0x000f220000300800 */
[----:B---3--:R-:W-:-:S02]  /*233b0*/  LEA R16, P5, R120, R7, 0x2 ;  /* 0x0000000778107211 */ /* 0x008fc400078a10ff */
[-C--:B-1----:R-:W-:Y:S02]  /*233c0*/  LEA R12, P4, R119, R7.reuse, 0x2 ;  /* 0x00000007770c7211 */ /* 0x082fe400078810ff */
[----:B------:R-:W-:Y:S02]  /*233d0*/  LEA R10, P3, R118, R7, 0x2 ;  /* 0x00000007760a7211 */ /* 0x000fe400078610ff */
[----:B------:R-:W-:Y:S02]  /*233e0*/  LEA.HI.X.SX32 R17, R120, R5, 0x2, P5 ;  /* 0x0000000578117211 */ /* 0x000fe400028f16ff */
[----:B------:R-:W-:Y:S02]  /*233f0*/  LEA R2, P2, R117, R7, 0x2 ;  /* 0x0000000775027211 */ /* 0x000fe400078410ff */
[----:B------:R-:W-:Y:S01]  /*23400*/  LEA.HI.X.SX32 R13, R119, R5, 0x2, P4 ;  /* 0x00000005770d7211 */ /* 0x000fe200020f16ff */
[----:B------:R1:W-:Y:S01]  /*23410*/  STL.64 [R1+0x400], R16 ;  /* 0x0004001001007387 */ /* 0x0003e20000100a00 */
[----:B------:R-:W-:-:S02]  /*23420*/  LEA R24, P1, R116, R7, 0x2 ;  /* 0x0000000774187211 */ /* 0x000fc400078210ff */
[-C--:B------:R-:W-:Y:S01]  /*23430*/  LEA.HI.X.SX32 R11, R118, R5.reuse, 0x2, P3 ;  /* 0x00000005760b7211 */ /* 0x080fe200018f16ff */
[----:B------:R-:W3:Y:S01]  /*23440*/  LDL.LU R38, [R1+0x1a4] ;  /* 0x0001a40001267983 */ /* 0x000ee20000300800 */
[-C--:B------:R-:W-:Y:S02]  /*23450*/  LEA.HI.X.SX32 R3, R117, R5.reuse, 0x2, P2 ;  /* 0x0000000575037211 */ /* 0x080fe400010f16ff */
[----:B------:R-:W-:Y:S01]  /*23460*/  LEA.HI.X.SX32 R25, R116, R5, 0x2, P1 ;  /* 0x0000000574197211 */ /* 0x000fe200008f16ff */
[----:B------:R1:W-:Y:S04]  /*23470*/  STL.64 [R1+0x3f8], R12 ;  /* 0x0003f80c01007387 */ /* 0x0003e80000100a00 */
[----:B------:R-:W3:Y:S01]  /*23480*/  LDL.LU R48, [R1+0x1bc] ;  /* 0x0001bc0001307983 */ /* 0x000ee20000300800 */
[----:B-1----:R-:W-:-:S03]  /*23490*/  LEA R16, P5, R115, R7, 0x2 ;  /* 0x0000000773107211 */ /* 0x002fc600078a10ff */
[----:B------:R1:W-:Y:S01]  /*234a0*/  STL.64 [R1+0x3f0], R10 ;  /* 0x0003f00a01007387 */ /* 0x0003e20000100a00 */
[----:B------:R-:W-:-:S03]  /*234b0*/  LEA.HI.X.SX32 R17, R115, R5, 0x2, P5 ;  /* 0x0000000573117211 */ /* 0x000fc600028f16ff */
[----:B------:R-:W3:Y:S01]  /*234c0*/  LDL.LU R39, [R1+0x1cc] ;  /* 0x0001cc0001277983 */ /* 0x000ee20000300800 */
[----:B------:R-:W-:-:S03]  /*234d0*/  LEA R12, P4, R114, R7, 0x2 ;  /* 0x00000007720c7211 */ /* 0x000fc600078810ff */
[----:B------:R1:W-:Y:S04]  /*234e0*/  STL.64 [R1+0x3e8], R2 ;  /* 0x0003e80201007387 */ /* 0x0003e80000100a00 */
[----:B------:R-:W3:Y:S04]  /*234f0*/  LDL.LU R47, [R1+0x1d0] ;  /* 0x0001d000012f7983 */ /* 0x000ee80000300800 */
[----:B------:R1:W-:Y:S04]  /*23500*/  STL.64 [R1+0x3e0], R24 ;  /* 0x0003e01801007387 */ /* 0x0003e80000100a00 */
[----:B------:R-:W3:Y:S01]  /*23510*/  LDL.LU R41, [R1+0x1d8] ;  /* 0x0001d80001297983 */ /* 0x000ee20000300800 */
[----:B------:R-:W-:-:S02]  /*23520*/  LEA.HI.X.SX32 R13, R114, R5, 0x2, P4 ;  /* 0x00000005720d7211 */ /* 0x000fc400020f16ff */
[C---:B-1----:R-:W-:Y:S01]  /*23530*/  LEA R10, P3, R113.reuse, R7, 0x2 ;  /* 0x00000007710a7211 */ /* 0x042fe200078610ff */
[----:B------:R2:W-:Y:S04]  /*23540*/  STL.64 [R1+0x3d8], R16 ;  /* 0x0003d81001007387 */ /* 0x0005e80000100a00 */
[----:B------:R-:W3:Y:S01]  /*23550*/  LDL.LU R46, [R1+0x1e4] ;  /* 0x0001e400012e7983 */ /* 0x000ee20000300800 */
[----:B------:R-:W-:Y:S02]  /*23560*/  LEA.HI.X.SX32 R11, R113, R5, 0x2, P3 ;  /* 0x00000005710b7211 */ /* 0x000fe400018f16ff */
[C---:B------:R-:W-:Y:S01]  /*23570*/  LEA R2, P2, R112.reuse, R7, 0x2 ;  /* 0x0000000770027211 */ /* 0x040fe200078410ff */
[----:B------:R4:W-:Y:S04]  /*23580*/  STL.64 [R1+0x3d0], R12 ;  /* 0x0003d00c01007387 */ /* 0x0009e80000100a00 */
[----:B------:R-:W3:Y:S01]  /*23590*/  LDL.LU R45, [R1+0x1f0] ;  /* 0x0001f000012d7983 */ /* 0x000ee20000300800 */
[----:B------:R-:W-:-:S02]  /*235a0*/  LEA.HI.X.SX32 R3, R112, R5, 0x2, P2 ;  /* 0x0000000570037211 */ /* 0x000fc400010f16ff */
[C---:B------:R-:W-:Y:S01]  /*235b0*/  LEA R24, P1, R111.reuse, R7, 0x2 ;  /* 0x000000076f187211 */ /* 0x040fe200078210ff */
[----:B------:R1:W-:Y:S04]  /*235c0*/  STL.64 [R1+0x3c8], R10 ;  /* 0x0003c80a01007387 */ /* 0x0003e80000100a00 */
[----:B------:R-:W3:Y:S01]  /*235d0*/  LDL.LU R42, [R1+0x1f4] ;  /* 0x0001f400012a7983 */ /* 0x000ee20000300800 */
[----:B------:R-:W-:-:S03]  /*235e0*/  LEA.HI.X.SX32 R25, R111, R5, 0x2, P1 ;  /* 0x000000056f197211 */ /* 0x000fc600008f16ff */
[----:B------:R1:W-:Y:S04]  /*235f0*/  STL.64 [R1+0x3c0], R2 ;  /* 0x0003c00201007387 */ /* 0x0003e80000100a00 */
[----:B------:R-:W3:Y:S04]  /*23600*/  LDL.LU R43, [R1+0x110] ;  /* 0x00011000012b7983 */ /* 0x000ee80000300800 */
[----:B------:R1:W-:Y:S01]  /*23610*/  STL.64 [R1+0x3b8], R24 ;  /* 0x0003b81801007387 */ /* 0x0003e20000100a00 */
[----:B--2---:R-:W-:-:S04]  /*23620*/  LEA R16, P5, R250, R7, 0x2 ;  /* 0x00000007fa107211 */ /* 0x004fc800078a10ff */
[----:B------:R-:W-:Y:S02]  /*23630*/  LEA.HI.X.SX32 R17, R250, R5, 0x2, P5 ;  /* 0x00000005fa117211 */ /* 0x000fe400028f16ff */
[----:B------:R-:W2:Y:S01]  /*23640*/  LDL.LU R250, [R1+0x10c] ;  /* 0x00010c0001fa7983 */ /* 0x000ea20000300800 */
[----:B----4-:R-:W-:-:S03]  /*23650*/  LEA R12, P4, R249, R7, 0x2 ;  /* 0x00000007f90c7211 */ /* 0x010fc600078810ff */
[----:B------:R4:W-:Y:S01]  /*23660*/  STL.64 [R1+0x3b0], R16 ;  /* 0x0003b01001007387 */ /* 0x0009e20000100a00 */
[----:B------:R-:W-:-:S03]  /*23670*/  LEA.HI.X.SX32 R13, R249, R5, 0x2, P4 ;  /* 0x00000005f90d7211 */ /* 0x000fc600020f16ff */
[----:B------:R-:W2:Y:S01]  /*23680*/  LDL.LU R249, [R1+0xe0] ;  /* 0x0000e00001f97983 */ /* 0x000ea20000300800 */
[----:B-1----:R-:W-:-:S03]  /*23690*/  LEA R10, P3, R248, R7, 0x2 ;  /* 0x00000007f80a7211 */ /* 0x002fc600078610ff */
[----:B------:R3:W-:Y:S01]  /*236a0*/  STL.64 [R1+0x3a8], R12 ;  /* 0x0003a80c01007387 */ /* 0x0007e20000100a00 */
[----:B------:R-:W-:-:S03]  /*236b0*/  LEA.HI.X.SX32 R11, R248, R5, 0x2, P3 ;  /* 0x00000005f80b7211 */ /* 0x000fc600018f16ff */
[----:B------:R-:W2:Y:S01]  /*236c0*/  LDL.LU R248, [R1+0xd8] ;  /* 0x0000d80001f87983 */ /* 0x000ea20000300800 */
[----:B------:R-:W-:-:S03]  /*236d0*/  LEA R2, P2, R49, R7, 0x2 ;  /* 0x0000000731027211 */ /* 0x000fc600078410ff */
[----:B------:R1:W-:Y:S01]  /*236e0*/  STL.64 [R1+0x3a0], R10 ;  /* 0x0003a00a01007387 */ /* 0x0003e20000100a00 */
[----:B------:R-:W-:-:S03]  /*236f0*/  LEA.HI.X.SX32 R3, R49, R5, 0x2, P2 ;  /* 0x0000000531037211 */ /* 0x000fc600010f16ff */
[----:B------:R-:W2:Y:S01]  /*23700*/  LDL.LU R49, [R1+0xd4] ;  /* 0x0000d40001317983 */ /* 0x000ea20000300800 */
[----:B------:R-:W-:-:S03]  /*23710*/  LEA R24, P1, R247, R7, 0x2 ;  /* 0x00000007f7187211 */ /* 0x000fc600078210ff */
[----:B------:R1:W-:Y:S01]  /*23720*/  STL.64 [R1+0x398], R2 ;  /* 0x0003980201007387 */ /* 0x0003e20000100a00 */
[----:B------:R-:W-:-:S03]  /*23730*/  LEA.HI.X.SX32 R25, R247, R5, 0x2, P1 ;  /* 0x00000005f7197211 */ /* 0x000fc600008f16ff */
[----:B------:R-:W2:Y:S01]  /*23740*/  LDL.LU R247, [R1+0xd0] ;  /* 0x0000d00001f77983 */ /* 0x000ea20000300800 */
[----:B----4-:R-:W-:-:S03]  /*23750*/  LEA R16, P5, R246, R7, 0x2 ;  /* 0x00000007f6107211 */ /* 0x010fc600078a10ff */
[----:B------:R4:W-:Y:S01]  /*23760*/  STL.64 [R1+0x390], R24 ;  /* 0x0003901801007387 */ /* 0x0009e20000100a00 */
[----:B------:R-:W-:-:S03]  /*23770*/  LEA.HI.X.SX32 R17, R246, R5, 0x2, P5 ;  /* 0x00000005f6117211 */ /* 0x000fc600028f16ff */
[----:B------:R-:W2:Y:S01]  /*23780*/  LDL.LU R246, [R1+0xcc] ;  /* 0x0000cc0001f67983 */ /* 0x000ea20000300800 */
[----:B---3--:R-:W-:-:S03]  /*23790*/  LEA R12, P4, R38, R7, 0x2 ;  /* 0x00000007260c7211 */ /* 0x008fc600078810ff */
[----:B------:R3:W-:Y:S01]  /*237a0*/  STL.64 [R1+0x388], R16 ;  /* 0x0003881001007387 */ /* 0x0007e20000100a00 */
[----:B------:R-:W-:-:S03]  /*237b0*/  LEA.HI.X.SX32 R13, R38, R5, 0x2, P4 ;  /* 0x00000005260d7211 */ /* 0x000fc600020f16ff */
[----:B------:R-:W2:Y:S01]  /*237c0*/  LDL.LU R38, [R1+0xc8] ;  /* 0x0000c80001267983 */ /* 0x000ea20000300800 */
[----:B-1----:R-:W-:-:S04]  /*237d0*/  LEA R10, P3, R48, R7, 0x2 ;  /* 0x00000007300a7211 */ /* 0x002fc800078610ff */
[----:B------:R-:W-:Y:S02]  /*237e0*/  LEA.HI.X.SX32 R11, R48, R5, 0x2, P3 ;  /* 0x00000005300b7211 */ /* 0x000fe400018f16ff */
[C---:B------:R-:W-:Y:S01]  /*237f0*/  LEA R2, P2, R39.reuse, R7, 0x2 ;  /* 0x0000000727027211 */ /* 0x040fe200078410ff */
[----:B------:R1:W-:Y:S03]  /*23800*/  STL.64 [R1+0x380], R12 ;  /* 0x0003800c01007387 */ /* 0x0003e60000100a00 */
[----:B------:R-:W-:Y:S01]  /*23810*/  LEA.HI.X.SX32 R3, R39, R5, 0x2, P2 ;  /* 0x0000000527037211 */ /* 0x000fe200010f16ff */
        /* <DEDUP_REMOVED lines=9> */
[----:B-1----:R-:W-:-:S03]  /*238b0*/  LEA R12, P4, R46, R7, 0x2 ;  /* 0x000000072e0c7211 */ /* 0x002fc600078810ff */
[----:B------:R1:W-:Y:S01]  /*238c0*/  STL.64 [R1+0x368], R24 ;  /* 0x0003681801007387 */ /* 0x0003e20000100a00 */
[----:B------:R-:W-:-:S03]  /*238d0*/  LEA.HI.X.SX32 R13, R46, R5, 0x2, P4 ;  /* 0x000000052e0d7211 */ /* 0x000fc600020f16ff */
[----:B------:R-:W2:Y:S01]  /*238e0*/  LDL.LU R41, [R1+0xb8] ;  /* 0x0000b80001297983 */ /* 0x000ea20000300800 */
[----:B----4-:R-:W-:-:S03]  /*238f0*/  LEA R10, P3, R45, R7, 0x2 ;  /* 0x000000072d0a7211 */ /* 0x010fc600078610ff */
[----:B------:R2:W-:Y:S04]  /*23900*/  STL.64 [R1+0x360], R16 ;  /* 0x0003601001007387 */ /* 0x0005e80000100a00 */
[----:B------:R-:W4:Y:S01]  /*23910*/  LDL.LU R46, [R1+0xb4] ;  /* 0x0000b400012e7983 */ /* 0x000f220000300800 */
[----:B------:R-:W-:Y:S02]  /*23920*/  LEA.HI.X.SX32 R11, R45, R5, 0x2, P3 ;  /* 0x000000052d0b7211 */ /* 0x000fe400018f16ff */
[C---:B---3--:R-:W-:Y:S01]  /*23930*/  LEA R2, P2, R42.reuse, R7, 0x2 ;  /* 0x000000072a027211 */ /* 0x048fe200078410ff */
[----:B------:R3:W-:Y:S04]  /*23940*/  STL.64 [R1+0x358], R12 ;  /* 0x0003580c01007387 */ /* 0x0007e80000100a00 */
[----:B------:R-:W4:Y:S01]  /*23950*/  LDL.LU R45, [R1+0xb0] ;  /* 0x0000b000012d7983 */ /* 0x000f220000300800 */
[----:B------:R-:W-:-:S02]  /*23960*/  LEA.HI.X.SX32 R3, R42, R5, 0x2, P2 ;  /* 0x000000052a037211 */ /* 0x000fc400010f16ff */
[C---:B-1----:R-:W-:Y:S01]  /*23970*/  LEA R24, P1, R43.reuse, R7, 0x2 ;  /* 0x000000072b187211 */ /* 0x042fe200078210ff */
[----:B------:R1:W-:Y:S04]  /*23980*/  STL.64 [R1+0x350], R10 ;  /* 0x0003500a01007387 */ /* 0x0003e80000100a00 */
[----:B------:R-:W4:Y:S01]  /*23990*/  LDL.LU R42, [R1+0xac] ;  /* 0x0000ac00012a7983 */ /* 0x000f220000300800 */
[----:B------:R-:W-:-:S03]  /*239a0*/  LEA.HI.X.SX32 R25, R43, R5, 0x2, P1 ;  /* 0x000000052b197211 */ /* 0x000fc600008f16ff */
[----:B------:R1:W-:Y:S04]  /*239b0*/  STL.64 [R1+0x348], R2 ;  /* 0x0003480201007387 */ /* 0x0003e80000100a00 */
[----:B------:R-:W4:Y:S04]  /*239c0*/  LDL.LU R43, [R1+0xa8] ;  /* 0x0000a800012b7983 */ /* 0x000f280000300800 */
[----:B------:R1:W-:Y:S01]  /*239d0*/  STL.64 [R1+0x340], R24 ;  /* 0x0003401801007387 */ /* 0x0003e20000100a00 */
[----:B--2---:R-:W-:-:S04]  /*239e0*/  LEA R16, P5, R250, R7, 0x2 ;  /* 0x00000007fa107211 */ /* 0x004fc800078a10ff */
[----:B------:R-:W-:Y:S02]  /*239f0*/  LEA.HI.X.SX32 R17, R250, R5, 0x2, P5 ;  /* 0x00000005fa117211 */ /* 0x000fe400028f16ff */
[----:B------:R-:W2:Y:S01]  /*23a00*/  LDL.LU R250, [R1+0xa4] ;  /* 0x0000a40001fa7983 */ /* 0x000ea20000300800 */
[----:B---3--:R-:W-:-:S04]  /*23a10*/  LEA R12, P4, R249, R7, 0x2 ;  /* 0x00000007f90c7211 */ /* 0x008fc800078810ff */
[----:B------:R-:W-:Y:S01]  /*23a20*/  LEA.HI.X.SX32 R13, R249, R5, 0x2, P4 ;  /* 0x00000005f90d7211 */ /* 0x000fe200020f16ff */
[----:B------:R3:W-:Y:S01]  /*23a30*/  STL.64 [R1+0x338], R16 ;  /* 0x0003381001007387 */ /* 0x0007e20000100a00 */
[----:B-1----:R-:W-:-:S03]  /*23a40*/  LEA R10, P3, R248, R7, 0x2 ;  /* 0x00000007f80a7211 */ /* 0x002fc600078610ff */
[----:B------:R-:W2:Y:S01]  /*23a50*/  LDL.LU R249, [R1+0xa0] ;  /* 0x0000a00001f97983 */ /* 0x000ea20000300800 */
[----:B------:R-:W-:-:S03]  /*23a60*/  LEA.HI.X.SX32 R11, R248, R5, 0x2, P3 ;  /* 0x00000005f80b7211 */ /* 0x000fc600018f16ff */
[----:B------:R1:W-:Y:S01]  /*23a70*/  STL.64 [R1+0x330], R12 ;  /* 0x0003300c01007387 */ /* 0x0003e20000100a00 */
[----:B------:R-:W-:-:S03]  /*23a80*/  LEA R2, P2, R49, R7, 0x2 ;  /* 0x0000000731027211 */ /* 0x000fc600078410ff */
[----:B------:R-:W2:Y:S01]  /*23a90*/  LDL.LU R248, [R1+0x9c] ;  /* 0x00009c0001f87983 */ /* 0x000ea20000300800 */
[----:B------:R-:W-:-:S03]  /*23aa0*/  LEA.HI.X.SX32 R3, R49, R5, 0x2, P2 ;  /* 0x0000000531037211 */ /* 0x000fc600010f16ff */
[----:B------:R1:W-:Y:S01]  /*23ab0*/  STL.64 [R1+0x328], R10 ;  /* 0x0003280a01007387 */ /* 0x0003e20000100a00 */
[----:B------:R-:W-:-:S03]  /*23ac0*/  LEA R24, P1, R247, R7, 0x2 ;  /* 0x00000007f7187211 */ /* 0x000fc600078210ff */
[----:B------:R-:W2:Y:S01]  /*23ad0*/  LDL.LU R49, [R1+0x98] ;  /* 0x0000980001317983 */ /* 0x000ea20000300800 */
[----:B------:R-:W-:-:S03]  /*23ae0*/  LEA.HI.X.SX32 R25, R247, R5, 0x2, P1 ;  /* 0x00000005f7197211 */ /* 0x000fc600008f16ff */
[----:B------:R1:W-:Y:S01]  /*23af0*/  STL.64 [R1+0x320], R2 ;  /* 0x0003200201007387 */ /* 0x0003e20000100a00 */
[----:B---3--:R-:W-:-:S03]  /*23b00*/  LEA R16, P5, R246, R7, 0x2 ;  /* 0x00000007f6107211 */ /* 0x008fc600078a10ff */
[----:B------:R-:W3:Y:S01]  /*23b10*/  LDL.LU R247, [R1+0x94] ;  /* 0x0000940001f77983 */ /* 0x000ee20000300800 */
[----:B------:R-:W-:-:S03]  /*23b20*/  LEA.HI.X.SX32 R17, R246, R5, 0x2, P5 ;  /* 0x00000005f6117211 */ /* 0x000fc600028f16ff */
[----:B------:R1:W-:Y:S04]  /*23b30*/  STL.64 [R1+0x318], R24 ;  /* 0x0003181801007387 */ /* 0x0003e80000100a00 */
[----:B------:R-:W3:Y:S01]  /*23b40*/  LDL.LU R246, [R1+0x90] ;  /* 0x0000900001f67983 */ /* 0x000ee20000300800 */
[----:B-1----:R-:W-:-:S03]  /*23b50*/  LEA R12, P4, R38, R7, 0x2 ;  /* 0x00000007260c7211 */ /* 0x002fc600078810ff */
[----:B------:R1:W-:Y:S01]  /*23b60*/  STL.64 [R1+0x310], R16 ;  /* 0x0003101001007387 */ /* 0x0003e20000100a00 */
[----:B------:R-:W-:-:S03]  /*23b70*/  LEA.HI.X.SX32 R13, R38, R5, 0x2, P4 ;  /* 0x00000005260d7211 */ /* 0x000fc600020f16ff */
[----:B------:R-:W3:Y:S01]  /*23b80*/  LDL.LU R38, [R1+0x8c] ;  /* 0x00008c0001267983 */ /* 0x000ee20000300800 */
[----:B------:R-:W-:-:S03]  /*23b90*/  LEA R10, P3, R48, R7, 0x2 ;  /* 0x00000007300a7211 */ /* 0x000fc600078610ff */
[----:B------:R4:W-:Y:S01]  /*23ba0*/  STL.64 [R1+0x308], R12 ;  /* 0x0003080c01007387 */ /* 0x0009e20000100a00 */
[----:B------:R-:W-:-:S03]  /*23bb0*/  LEA.HI.X.SX32 R11, R48, R5, 0x2, P3 ;  /* 0x00000005300b7211 */ /* 0x000fc600018f16ff */
[----:B------:R-:W3:Y:S01]  /*23bc0*/  LDL.LU R48, [R1+0x88] ;  /* 0x0000880001307983 */ /* 0x000ee20000300800 */
[----:B------:R-:W-:-:S04]  /*23bd0*/  LEA R2, P2, R39, R7, 0x2 ;  /* 0x0000000727027211 */ /* 0x000fc800078410ff */
[----:B------:R-:W-:Y:S02]  /*23be0*/  LEA.HI.X.SX32 R3, R39, R5, 0x2, P2 ;  /* 0x0000000527037211 */ /* 0x000fe400010f16ff */
[C---:B------:R-:W-:Y:S01]  /*23bf0*/  LEA R24, P1, R47.reuse, R7, 0x2 ;  /* 0x000000072f187211 */ /* 0x040fe200078210ff */
[----:B------:R4:W-:Y:S03]  /*23c00*/  STL.64 [R1+0x300], R10 ;  /* 0x0003000a01007387 */ /* 0x0009e60000100a00 */
[----:B------:R-:W-:Y:S01]  /*23c10*/  LEA.HI.X.SX32 R25, R47, R5, 0x2, P1 ;  /* 0x000000052f197211 */ /* 0x000fe200008f16ff */
[----:B------:R-:W3:Y:S01]  /*23c20*/  LDL.LU R39, [R1+0x84] ;  /* 0x0000840001277983 */ /* 0x000ee20000300800 */
[----:B-1----:R-:W-:-:S03]  /*23c30*/  LEA R16, P5, R41, R7, 0x2 ;  /* 0x0000000729107211 */ /* 0x002fc600078a10ff */
[----:B------:R1:W-:Y:S01]  /*23c40*/  STL.64 [R1+0x2f8], R2 ;  /* 0x0002f80201007387 */ /* 0x0003e20000100a00 */
[----:B------:R-:W-:-:S03]  /*23c50*/  LEA.HI.X.SX32 R17, R41, R5, 0x2, P5 ;  /* 0x0000000529117211 */ /* 0x000fc600028f16ff */
[----:B------:R-:W3:Y:S01]  /*23c60*/  LDL.LU R47, [R1+0x80] ;  /* 0x00008000012f7983 */ /* 0x000ee20000300800 */
[----:B----4-:R-:W-:-:S03]  /*23c70*/  LEA R12, P4, R46, R7, 0x2 ;  /* 0x000000072e0c7211 */ /* 0x010fc600078810ff */
[----:B------:R4:W-:Y:S01]  /*23c80*/  STL.64 [R1+0x2f0], R24 ;  /* 0x0002f01801007387 */ /* 0x0009e20000100a00 */
[----:B------:R-:W-:-:S03]  /*23c90*/  LEA.HI.X.SX32 R13, R46, R5, 0x2, P4 ;  /* 0x000000052e0d7211 */ /* 0x000fc600020f16ff */
[----:B------:R-:W3:Y:S01]  /*23ca0*/  LDL.LU R41, [R1+0x78] ;  /* 0x0000780001297983 */ /* 0x000ee20000300800 */
[----:B------:R-:W-:-:S03]  /*23cb0*/  LEA R10, P3, R45, R7, 0x2 ;  /* 0x000000072d0a7211 */ /* 0x000fc600078610ff */
[----:B------:R2:W-:Y:S01]  /*23cc0*/  STL.64 [R1+0x2e8], R16 ;  /* 0x0002e81001007387 */ /* 0x0005e20000100a00 */
[----:B------:R-:W-:-:S03]  /*23cd0*/  LEA.HI.X.SX32 R11, R45, R5, 0x2, P3 ;  /* 0x000000052d0b7211 */ /* 0x000fc600018f16ff */
[----:B------:R-:W3:Y:S01]  /*23ce0*/  LDL.LU R46, [R1+0x74] ;  /* 0x00007400012e7983 */ /* 0x000ee20000300800 */
[----:B-1----:R-:W-:-:S03]  /*23cf0*/  LEA R2, P2, R42, R7, 0x2 ;  /* 0x000000072a027211 */ /* 0x002fc600078410ff */
[----:B------:R1:W-:Y:S04]  /*23d00*/  STL.64 [R1+0x2e0], R12 ;  /* 0x0002e00c01007387 */ /* 0x0003e80000100a00 */
[----:B------:R-:W3:Y:S01]  /*23d10*/  LDL.LU R45, [R1+0x70] ;  /* 0x00007000012d7983 */ /* 0x000ee20000300800 */
[----:B------:R-:W-:-:S03]  /*23d20*/  LEA.HI.X.SX32 R3, R42, R5, 0x2, P2 ;  /* 0x000000052a037211 */ /* 0x000fc600010f16ff */
[----:B------:R1:W-:Y:S01]  /*23d30*/  STL.64 [R1+0x2d8], R10 ;  /* 0x0002d80a01007387 */ /* 0x0003e20000100a00 */
[----:B----4-:R-:W-:-:S03]  /*23d40*/  LEA R24, P1, R43, R7, 0x2 ;  /* 0x000000072b187211 */ /* 0x010fc600078210ff */
        /* <DEDUP_REMOVED lines=8> */
[----:B-1----:R-:W-:-:S03]  /*23dd0*/  LEA R12, P4, R249, R7, 0x2 ;  /* 0x00000007f90c7211 */ /* 0x002fc600078810ff */
[----:B------:R1:W-:Y:S01]  /*23de0*/  STL.64 [R1+0x2c0], R16 ;  /* 0x0002c01001007387 */ /* 0x0003e20000100a00 */
[----:B------:R-:W-:-:S03]  /*23df0*/  LEA.HI.X.SX32 R13, R249, R5, 0x2, P4 ;  /* 0x00000005f90d7211 */ /* 0x000fc600020f16ff */
[----:B------:R-:W2:Y:S01]  /*23e00*/  LDL.LU R249, [R1+0x5c] ;  /* 0x00005c0001f97983 */ /* 0x000ea20000300800 */
[----:B------:R-:W-:-:S04]  /*23e10*/  LEA R10, P3, R248, R7, 0x2 ;  /* 0x00000007f80a7211 */ /* 0x000fc800078610ff */
[----:B------:R-:W-:Y:S01]  /*23e20*/  LEA.HI.X.SX32 R11, R248, R5, 0x2, P3 ;  /* 0x00000005f80b7211 */ /* 0x000fe200018f16ff */
[----:B------:R1:W-:Y:S01]  /*23e30*/  STL.64 [R1+0x2b8], R12 ;  /* 0x0002b80c01007387 */ /* 0x0003e20000100a00 */
[----:B------:R-:W-:-:S03]  /*23e40*/  LEA R2, P2, R49, R7, 0x2 ;  /* 0x0000000731027211 */ /* 0x000fc600078410ff */
[----:B------:R-:W2:Y:S01]  /*23e50*/  LDL.LU R248, [R1+0x58] ;  /* 0x0000580001f87983 */ /* 0x000ea20000300800 */
[----:B------:R-:W-:-:S03]  /*23e60*/  LEA.HI.X.SX32 R3, R49, R5, 0x2, P2 ;  /* 0x0000000531037211 */ /* 0x000fc600010f16ff */
[----:B------:R3:W-:Y:S02]  /*23e70*/  STL.64 [R1+0x2b0], R10 ;  /* 0x0002b00a01007387 */ /* 0x0007e40000100a00 */
[C---:B---3--:R-:W-:Y:S02]  /*23e80*/  LEA R24, P1, R247.reuse, R7, 0x2 ;  /* 0x00000007f7187211 */ /* 0x048fe400078210ff */
[----:B------:R-:W3:Y:S02]  /*23e90*/  LDL.LU R37, [R1+0x54] ;  /* 0x0000540001257983 */ /* 0x000ee40000300800 */
[----:B------:R-:W-:Y:S02]  /*23ea0*/  LEA.HI.X.SX32 R25, R247, R5, 0x2, P1 ;  /* 0x00000005f7197211 */ /* 0x000fe400008f16ff */
[----:B------:R1:W-:Y:S02]  /*23eb0*/  STL.64 [R1+0x2a8], R2 ;  /* 0x0002a80201007387 */ /* 0x0003e40000100a00 */
[----:B-1----:R-:W-:-:S02]  /*23ec0*/  LEA R16, P5, R246, R7, 0x2 ;  /* 0x00000007f6107211 */ /* 0x002fc400078a10ff */
[----:B------:R-:W3:Y:S02]  /*23ed0*/  LDL.LU R247, [R1+0x50] ;  /* 0x0000500001f77983 */ /* 0x000ee40000300800 */
[----:B------:R-:W-:Y:S02]  /*23ee0*/  LEA.HI.X.SX32 R17, R246, R5, 0x2, P5 ;  /* 0x00000005f6117211 */ /* 0x000fe400028f16ff */
[----:B------:R1:W-:Y:S04]  /*23ef0*/  STL.64 [R1+0x2a0], R24 ;  /* 0x0002a01801007387 */ /* 0x0003e80000100a00 */
[----:B------:R-:W3:Y:S01]  /*23f00*/  LDL.LU R246, [R1+0x204] ;  /* 0x0002040001f67983 */ /* 0x000ee20000300800 */
[----:B------:R-:W-:-:S03]  /*23f10*/  LEA R12, P4, R38, R7, 0x2 ;  /* 0x00000007260c7211 */ /* 0x000fc600078810ff */
[----:B------:R1:W-:Y:S01]  /*23f20*/  STL.64 [R1+0x298], R16 ;  /* 0x0002981001007387 */ /* 0x0003e20000100a00 */
[----:B------:R-:W-:-:S03]  /*23f30*/  LEA.HI.X.SX32 R13, R38, R5, 0x2, P4 ;  /* 0x00000005260d7211 */ /* 0x000fc600020f16ff */
        /* <DEDUP_REMOVED lines=25> */
[----:B----4-:R-:W-:-:S03]  /*240d0*/  LEA R2, P2, R42, R7, 0x2 ;  /* 0x000000072a027211 */ /* 0x010fc600078410ff */
[----:B------:R4:W-:Y:S01]  /*240e0*/  STL.64 [R1+0x260], R10 ;  /* 0x0002600a01007387 */ /* 0x0009e20000100a00 */
[----:B------:R-:W-:-:S03]  /*240f0*/  LEA.HI.X.SX32 R3, R42, R5, 0x2, P2 ;  /* 0x000000052a037211 */ /* 0x000fc600010f16ff */
[----:B------:R-:W3:Y:S01]  /*24100*/  LDL.LU R45, [R1+0x658] ;  /* 0x00065800012d7983 */ /* 0x000ee20000300800 */
[----:B-1----:R-:W-:-:S03]  /*24110*/  LEA R24, P1, R43, R7, 0x2 ;  /* 0x000000072b187211 */ /* 0x002fc600078210ff */
[----:B------:R3:W-:Y:S01]  /*24120*/  STL.64 [R1+0x258], R2 ;  /* 0x0002580201007387 */ /* 0x0007e20000100a00 */
[----:B------:R-:W-:-:S03]  /*24130*/  LEA.HI.X.SX32 R25, R43, R5, 0x2, P1 ;  /* 0x000000052b197211 */ /* 0x000fc600008f16ff */
[----:B------:R-:W3:Y:S04]  /*24140*/  LDL.LU R42, [R1+0x65c] ;  /* 0x00065c00012a7983 */ /* 0x000ee80000300800 */
[----:B------:R-:W3:Y:S04]  /*24150*/  LDL.LU R43, [R1+0x660] ;  /* 0x00066000012b7983 */ /* 0x000ee80000300800 */
[----:B------:R1:W-:Y:S01]  /*24160*/  STL.64 [R1+0x250], R24 ;  /* 0x0002501801007387 */ /* 0x0003e20000100a00 */
[----:B--2---:R-:W-:-:S04]  /*24170*/  LEA R16, P5, R250, R7, 0x2 ;  /* 0x00000007fa107211 */ /* 0x004fc800078a10ff */
[----:B------:R-:W-:Y:S02]  /*24180*/  LEA.HI.X.SX32 R17, R250, R5, 0x2, P5 ;  /* 0x00000005fa117211 */ /* 0x000fe400028f16ff */
        /* <DEDUP_REMOVED lines=9> */
[----:B---3--:R-:W-:-:S04]  /*24220*/  LEA R2, P2, R37, R7, 0x2 ;  /* 0x0000000725027211 */ /* 0x008fc800078410ff */
[----:B------:R-:W-:Y:S01]  /*24230*/  LEA.HI.X.SX32 R3, R37, R5, 0x2, P2 ;  /* 0x0000000525037211 */ /* 0x000fe200010f16ff */
[----:B------:R3:W-:Y:S01]  /*24240*/  STL.64 [R1+0x238], R10 ;  /* 0x0002380a01007387 */ /* 0x0007e20000100a00 */
        /* <DEDUP_REMOVED lines=10> */
[----:B------:R-:W-:Y:S02]  /*242f0*/  LEA.HI.X.SX32 R13, R49, R5, 0x2, P4 ;  /* 0x00000005310d7211 */ /* 0x000fe400020f16ff */
        /* <DEDUP_REMOVED lines=12> */
[----:B----4-:R-:W-:-:S04]  /*243c0*/  LEA R16, P5, R47, R7, 0x2 ;  /* 0x000000072f107211 */ /* 0x010fc800078a10ff */
[----:B------:R-:W-:Y:S02]  /*243d0*/  LEA.HI.X.SX32 R17, R47, R5, 0x2, P5 ;  /* 0x000000052f117211 */ /* 0x000fe400028f16ff */
[C---:B---3--:R-:W-:Y:S01]  /*243e0*/  LEA R12, P4, R41.reuse, R7, 0x2 ;  /* 0x00000007290c7211 */ /* 0x048fe200078810ff */
[----:B------:R3:W-:Y:S03]  /*243f0*/  STL.64 [R1+0x200], R24 ;  /* 0x0002001801007387 */ /* 0x0007e60000100a00 */
[----:B------:R-:W-:Y:S02]  /*24400*/  LEA.HI.X.SX32 R13, R41, R5, 0x2, P4 ;  /* 0x00000005290d7211 */ /* 0x000fe400020f16ff */
[C---:B-1----:R-:W-:Y:S01]  /*24410*/  LEA R10, P3, R46.reuse, R7, 0x2 ;  /* 0x000000072e0a7211 */ /* 0x042fe200078610ff */
[----:B------:R1:W-:Y:S03]  /*24420*/  STL.64 [R1+0x1f8], R16 ;  /* 0x0001f81001007387 */ /* 0x0003e60000100a00 */
[----:B------:R-:W-:Y:S01]  /*24430*/  LEA.HI.X.SX32 R11, R46, R5, 0x2, P3 ;  /* 0x000000052e0b7211 */ /* 0x000fe200018f16ff */
[----:B------:R-:W4:Y:S01]  /*24440*/  LDL.LU R36, [R1+0x684] ;  /* 0x0006840001247983 */ /* 0x000f220000300800 */
[----:B------:R-:W-:-:S03]  /*24450*/  LEA R2, P2, R45, R7, 0x2 ;  /* 0x000000072d027211 */ /* 0x000fc600078410ff */
[----:B------:R2:W-:Y:S01]  /*24460*/  STL.64 [R1+0x1f0], R12 ;  /* 0x0001f00c01007387 */ /* 0x0005e20000100a00 */
[----:B------:R-:W-:-:S03]  /*24470*/  LEA.HI.X.SX32 R3, R45, R5, 0x2, P2 ;  /* 0x000000052d037211 */ /* 0x000fc600010f16ff */
[----:B------:R-:W4:Y:S01]  /*24480*/  LDL.LU R37, [R1+0x688] ;  /* 0x0006880001257983 */ /* 0x000f220000300800 */
[----:B---3--:R-:W-:-:S03]  /*24490*/  LEA R24, P1, R42, R7, 0x2 ;  /* 0x000000072a187211 */ /* 0x008fc600078210ff */
[----:B------:R3:W-:Y:S01]  /*244a0*/  STL.64 [R1+0x1e8], R10 ;  /* 0x0001e80a01007387 */ /* 0x0007e20000100a00 */
[----:B-1----:R-:W-:-:S03]  /*244b0*/  LEA R16, P5, R43, R7, 0x2 ;  /* 0x000000072b107211 */ /* 0x002fc600078a10ff */
[----:B------:R-:W4:Y:S01]  /*244c0*/  LDL.LU R49, [R1+0x68c] ;  /* 0x00068c0001317983 */ /* 0x000f220000300800 */
[----:B------:R-:W-:-:S03]  /*244d0*/  LEA.HI.X.SX32 R25, R42, R5, 0x2, P1 ;  /* 0x000000052a197211 */ /* 0x000fc600008f16ff */
[----:B------:R1:W-:Y:S01]  /*244e0*/  STL.64 [R1+0x1e0], R2 ;  /* 0x0001e00201007387 */ /* 0x0003e20000100a00 */
[----:B------:R-:W-:-:S03]  /*244f0*/  LEA.HI.X.SX32 R17, R43, R5, 0x2, P5 ;  /* 0x000000052b117211 */ /* 0x000fc600028f16ff */
[----:B------:R-:W4:Y:S04]  /*24500*/  LDL.LU R38, [R1+0x690] ;  /* 0x0006900001267983 */ /* 0x000f280000300800 */
[----:B------:R-:W4:Y:S04]  /*24510*/  LDL.LU R48, [R1+0x694] ;  /* 0x0006940001307983 */ /* 0x000f280000300800 */
[----:B------:R1:W-:Y:S04]  /*24520*/  STL.64 [R1+0x1d8], R24 ;  /* 0x0001d81801007387 */ /* 0x0003e80000100a00 */
[----:B------:R-:W4:Y:S04]  /*24530*/  LDL.LU R39, [R1+0x698] ;  /* 0x0006980001277983 */ /* 0x000f280000300800 */
[----:B------:R-:W4:Y:S04]  /*24540*/  LDL.LU R47, [R1+0x69c] ;  /* 0x00069c00012f7983 */ /* 0x000f280000300800 */
[----:B------:R1:W-:Y:S04]  /*24550*/  STL.64 [R1+0x1d0], R16 ;  /* 0x0001d01001007387 */ /* 0x0003e80000100a00 */
[----:B------:R-:W4:Y:S04]  /*24560*/  LDL.LU R41, [R1+0x6a0] ;  /* 0x0006a00001297983 */ /* 0x000f280000300800 */
[----:B------:R-:W4:Y:S01]  /*24570*/  LDL.LU R46, [R1+0x6a4] ;  /* 0x0006a400012e7983 */ /* 0x000f220000300800 */
[----:B--2---:R-:W-:-:S04]  /*24580*/  LEA R12, P4, R250, R7, 0x2 ;  /* 0x00000007fa0c7211 */ /* 0x004fc800078810ff */
[----:B------:R-:W-:Y:S02]  /*24590*/  LEA.HI.X.SX32 R13, R250, R5, 0x2, P4 ;  /* 0x00000005fa0d7211 */ /* 0x000fe400020f16ff */
[----:B---3--:R-:W-:-:S03]  /*245a0*/  LEA R10, P3, R249, R7, 0x2 ;  /* 0x00000007f90a7211 */ /* 0x008fc600078610ff */
[----:B------:R2:W-:Y:S01]  /*245b0*/  STL.64 [R1+0x1c8], R12 ;  /* 0x0001c80c01007387 */ /* 0x0005e20000100a00 */
[----:B------:R-:W-:-:S03]  /*245c0*/  LEA.HI.X.SX32 R11, R249, R5, 0x2, P3 ;  /* 0x00000005f90b7211 */ /* 0x000fc600018f16ff */
[----:B------:R-:W3:Y:S04]  /*245d0*/  LDL.LU R45, [R1+0x6a8] ;  /* 0x0006a800012d7983 */ /* 0x000ee80000300800 */
[----:B------:R-:W3:Y:S01]  /*245e0*/  LDL.LU R42, [R1+0x6ac] ;  /* 0x0006ac00012a7983 */ /* 0x000ee20000300800 */
[----:B-1----:R-:W-:-:S03]  /*245f0*/  LEA R2, P2, R248, R7, 0x2 ;  /* 0x00000007f8027211 */ /* 0x002fc600078410ff */
[----:B------:R1:W-:Y:S01]  /*24600*/  STL.64 [R1+0x1c0], R10 ;  /* 0x0001c00a01007387 */ /* 0x0003e20000100a00 */
[----:B------:R-:W-:-:S03]  /*24610*/  LEA.HI.X.SX32 R3, R248, R5, 0x2, P2 ;  /* 0x00000005f8037211 */ /* 0x000fc600010f16ff */
[----:B------:R-:W3:Y:S04]  /*24620*/  LDL.LU R43, [R1+0x6b0] ;  /* 0x0006b000012b7983 */ /* 0x000ee80000300800 */
[----:B------:R-:W3:Y:S04]  /*24630*/  LDL.LU R250, [R1+0x6b4] ;  /* 0x0006b40001fa7983 */ /* 0x000ee80000300800 */
[----:B------:R1:W-:Y:S01]  /*24640*/  STL.64 [R1+0x1b8], R2 ;  /* 0x0001b80201007387 */ /* 0x0003e20000100a00 */
[----:B------:R-:W-:-:S03]  /*24650*/  LEA R24, P1, R247, R7, 0x2 ;  /* 0x00000007f7187211 */ /* 0x000fc600078210ff */
[----:B------:R-:W3:Y:S01]  /*24660*/  LDL.LU R249, [R1+0x6b8] ;  /* 0x0006b80001f97983 */ /* 0x000ee20000300800 */
[----:B------:R-:W-:-:S03]  /*24670*/  LEA.HI.X.SX32 R25, R247, R5, 0x2, P1 ;  /* 0x00000005f7197211 */ /* 0x000fc600008f16ff */
[----:B------:R-:W3:Y:S01]  /*24680*/  LDL.LU R248, [R1+0x6bc] ;  /* 0x0006bc0001f87983 */ /* 0x000ee20000300800 */
[----:B------:R-:W-:-:S03]  /*24690*/  LEA R16, P5, R246, R7, 0x2 ;  /* 0x00000007f6107211 */ /* 0x000fc600078a10ff */
[----:B------:R-:W3:Y:S01]  /*246a0*/  LDL.LU R247, [R1+0x6c0] ;  /* 0x0006c00001f77983 */ /* 0x000ee20000300800 */
[----:B------:R-:W-:-:S03]  /*246b0*/  LEA.HI.X.SX32 R17, R246, R5, 0x2, P5 ;  /* 0x00000005f6117211 */ /* 0x000fc600028f16ff */
[----:B------:R4:W-:Y:S04]  /*246c0*/  STL.64 [R1+0x1b0], R24 ;  /* 0x0001b01801007387 */ /* 0x0009e80000100a00 */
[----:B------:R-:W3:Y:S04]  /*246d0*/  LDL.LU R246, [R1+0x6c4] ;  /* 0x0006c40001f67983 */ /* 0x000ee80000300800 */
[----:B------:R1:W-:Y:S01]  /*246e0*/  STL.64 [R1+0x1a8], R16 ;  /* 0x0001a81001007387 */ /* 0x0003e20000100a00 */
[----:B--2---:R-:W-:-:S04]  /*246f0*/  LEA R12, P4, R15, R7, 0x2 ;  /* 0x000000070f0c7211 */ /* 0x004fc800078810ff */
[----:B------:R-:W-:Y:S02]  /*24700*/  LEA.HI.X.SX32 R13, R15, R5, 0x2, P4 ;  /* 0x000000050f0d7211 */ /* 0x000fe400020f16ff */
[----:B-1----:R-:W-:-:S04]  /*24710*/  LEA R10, P3, R50, R7, 0x2 ;  /* 0x00000007320a7211 */ /* 0x002fc800078610ff */
[----:B------:R-:W-:Y:S02]  /*24720*/  LEA.HI.X.SX32 R11, R50, R5, 0x2, P3 ;  /* 0x00000005320b7211 */ /* 0x000fe400018f16ff */
[C---:B------:R-:W-:Y:S01]  /*24730*/  LEA R2, P2, R51.reuse, R7, 0x2 ;  /* 0x0000000733027211 */ /* 0x040fe200078410ff */
[----:B------:R1:W-:Y:S03]  /*24740*/  STL.64 [R1+0x1a0], R12 ;  /* 0x0001a00c01007387 */ /* 0x0003e60000100a00 */
[----:B------:R-:W-:Y:S01]  /*24750*/  LEA.HI.X.SX32 R3, R51, R5, 0x2, P2 ;  /* 0x0000000533037211 */ /* 0x000fe200010f16ff */
[----:B------:R2:W-:Y:S04]  /*24760*/  STL.64 [R1+0x198], R10 ;  /* 0x0001980a01007387 */ /* 0x0005e80000100a00 */
[----:B------:R1:W-:Y:S01]  /*24770*/  STL.64 [R1+0x190], R2 ;  /* 0x0001900201007387 */ /* 0x0003e20000100a00 */
[----:B----4-:R-:W-:-:S04]  /*24780*/  LEA R24, P1, R36, R7, 0x2 ;  /* 0x0000000724187211 */ /* 0x010fc800078210ff */
[----:B------:R-:W-:Y:S02]  /*24790*/  LEA.HI.X.SX32 R25, R36, R5, 0x2, P1 ;  /* 0x0000000524197211 */ /* 0x000fe400008f16ff */
[----:B------:R-:W-:-:S04]  /*247a0*/  LEA R16, P5, R37, R7, 0x2 ;  /* 0x0000000725107211 */ /* 0x000fc800078a10ff */
[----:B------:R-:W-:Y:S02]  /*247b0*/  LEA.HI.X.SX32 R17, R37, R5, 0x2, P5 ;  /* 0x0000000525117211 */ /* 0x000fe400028f16ff */
[C---:B-1----:R-:W-:Y:S01]  /*247c0*/  LEA R12, P4, R49.reuse, R7, 0x2 ;  /* 0x00000007310c7211 */ /* 0x042fe200078810ff */
[----:B------:R1:W-:Y:S03]  /*247d0*/  STL.64 [R1+0x188], R24 ;  /* 0x0001881801007387 */ /* 0x0003e60000100a00 */
[----:B------:R-:W-:Y:S02]  /*247e0*/  LEA.HI.X.SX32 R13, R49, R5, 0x2, P4 ;  /* 0x00000005310d7211 */ /* 0x000fe400020f16ff */
[-C--:B--2---:R-:W-:Y:S02]  /*247f0*/  LEA R10, P3, R38, R7.reuse, 0x2 ;  /* 0x00000007260a7211 */ /* 0x084fe400078610ff */
[----:B------:R-:W-:-:S02]  /*24800*/  LEA R2, P2, R48, R7, 0x2 ;  /* 0x0000000730027211 */ /* 0x000fc400078410ff */
[-C--:B------:R-:W-:Y:S01]  /*24810*/  LEA.HI.X.SX32 R11, R38, R5.reuse, 0x2, P3 ;  /* 0x00000005260b7211 */ /* 0x080fe200018f16ff */
[----:B------:R2:W-:Y:S01]  /*24820*/  STL.64 [R1+0x180], R16 ;  /* 0x0001801001007387 */ /* 0x0005e20000100a00 */
[----:B------:R-:W-:Y:S02]  /*24830*/  LEA.HI.X.SX32 R3, R48, R5, 0x2, P2 ;  /* 0x0000000530037211 */ /* 0x000fe400010f16ff */
[C---:B-1----:R-:W-:Y:S01]  /*24840*/  LEA R24, P1, R39.reuse, R7, 0x2 ;  /* 0x0000000727187211 */ /* 0x042fe200078210ff */
[----:B------:R1:W-:Y:S03]  /*24850*/  STL.64 [R1+0x178], R12 ;  /* 0x0001780c01007387 */ /* 0x0003e60000100a00 */
[----:B------:R-:W-:Y:S01]  /*24860*/  LEA.HI.X.SX32 R25, R39, R5, 0x2, P1 ;  /* 0x0000000527197211 */ /* 0x000fe200008f16ff */
[----:B------:R4:W-:Y:S01]  /*24870*/  STL.64 [R1+0x170], R10 ;  /* 0x0001700a01007387 */ /* 0x0009e20000100a00 */
[----:B--2---:R-:W-:-:S03]  /*24880*/  LEA R16, P5, R47, R7, 0x2 ;  /* 0x000000072f107211 */ /* 0x004fc600078a10ff */
[----:B------:R3:W-:Y:S01]  /*24890*/  STL.64 [R1+0x168], R2 ;  /* 0x0001680201007387 */ /* 0x0007e20000100a00 */
[----:B------:R-:W-:Y:S02]  /*248a0*/  LEA.HI.X.SX32 R17, R47, R5, 0x2, P5 ;  /* 0x000000052f117211 */ /* 0x000fe400028f16ff */
[CC--:B-1----:R-:W-:Y:S02]  /*248b0*/  LEA R12, P4, R41.reuse, R7.reuse, 0x2 ;  /* 0x00000007290c7211 */ /* 0x0c2fe400078810ff */
[C---:B----4-:R-:W-:Y:S02]  /*248c0*/  LEA R10, P3, R46.reuse, R7, 0x2 ;  /* 0x000000072e0a7211 */ /* 0x050fe400078610ff */
[-C--:B------:R-:W-:Y:S01]  /*248d0*/  LEA.HI.X.SX32 R13, R41, R5.reuse, 0x2, P4 ;  /* 0x00000005290d7211 */ /* 0x080fe200020f16ff */
[----:B------:R1:W-:Y:S01]  /*248e0*/  STL.64 [R1+0x160], R24 ;  /* 0x0001601801007387 */ /* 0x0003e20000100a00 */
[----:B------:R-:W-:-:S03]  /*248f0*/  LEA.HI.X.SX32 R11, R46, R5, 0x2, P3 ;  /* 0x000000052e0b7211 */ /* 0x000fc600018f16ff */
[----:B------:R2:W-:Y:S04]  /*24900*/  STL.64 [R1+0x158], R16 ;  /* 0x0001581001007387 */ /* 0x0005e80000100a00 */
[----:B------:R4:W-:Y:S04]  /*24910*/  STL.64 [R1+0x150], R12 ;  /* 0x0001500c01007387 */ /* 0x0009e80000100a00 */
[----:B------:R1:W-:Y:S01]  /*24920*/  STL.64 [R1+0x148], R10 ;  /* 0x0001480a01007387 */ /* 0x0003e20000100a00 */
[----:B---3--:R-:W-:-:S04]  /*24930*/  LEA R2, P2, R45, R7, 0x2 ;  /* 0x000000072d027211 */ /* 0x008fc800078410ff */
[----:B------:R-:W-:Y:S02]  /*24940*/  LEA.HI.X.SX32 R3, R45, R5, 0x2, P2 ;  /* 0x000000052d037211 */ /* 0x000fe400010f16ff */
[----:B-1----:R-:W-:-:S03]  /*24950*/  LEA R24, P1, R42, R7, 0x2 ;  /* 0x000000072a187211 */ /* 0x002fc600078210ff */
[----:B------:R1:W-:Y:S01]  /*24960*/  STL.64 [R1+0x140], R2 ;  /* 0x0001400201007387 */ /* 0x0003e20000100a00 */
[C---:B--2---:R-:W-:Y:S02]  /*24970*/  LEA R16, P5, R43.reuse, R7, 0x2 ;  /* 0x000000072b107211 */ /* 0x044fe400078a10ff */
[----:B------:R-:W-:Y:S02]  /*24980*/  LEA.HI.X.SX32 R25, R42, R5, 0x2, P1 ;  /* 0x000000052a197211 */ /* 0x000fe400008f16ff */
[C---:B----4-:R-:W-:Y:S02]  /*24990*/  LEA R12, P4, R250.reuse, R7, 0x2 ;  /* 0x00000007fa0c7211 */ /* 0x050fe400078810ff */
[-C--:B------:R-:W-:Y:S02]  /*249a0*/  LEA.HI.X.SX32 R17, R43, R5.reuse, 0x2, P5 ;  /* 0x000000052b117211 */ /* 0x080fe400028f16ff */
[----:B------:R-:W-:Y:S02]  /*249b0*/  LEA.HI.X.SX32 R13, R250, R5, 0x2, P4 ;  /* 0x00000005fa0d7211 */ /* 0x000fe400020f16ff */
[----:B------:R-:W-:-:S02]  /*249c0*/  LEA R10, P3, R249, R7, 0x2 ;  /* 0x00000007f90a7211 */ /* 0x000fc400078610ff */
[C---:B-1----:R-:W-:Y:S01]  /*249d0*/  LEA R2, P2, R248.reuse, R7, 0x2 ;  /* 0x00000007f8027211 */ /* 0x042fe200078410ff */
[----:B------:R1:W-:Y:S01]  /*249e0*/  STL.64 [R1+0x138], R24 ;  /* 0x0001381801007387 */ /* 0x0003e20000100a00 */
[-C--:B------:R-:W-:Y:S02]  /*249f0*/  LEA.HI.X.SX32 R11, R249, R5.reuse, 0x2, P3 ;  /* 0x00000005f90b7211 */ /* 0x080fe400018f16ff */
[----:B------:R-:W-:Y:S01]  /*24a00*/  LEA.HI.X.SX32 R3, R248, R5, 0x2, P2 ;  /* 0x00000005f8037211 */ /* 0x000fe200010f16ff */
[----:B------:R2:W-:Y:S04]  /*24a10*/  STL.64 [R1+0x130], R16 ;  /* 0x0001301001007387 */ /* 0x0005e80000100a00 */
[----:B------:R3:W-:Y:S01]  /*24a20*/  STL.64 [R1+0x128], R12 ;  /* 0x0001280c01007387 */ /* 0x0007e20000100a00 */
[----:B-1----:R-:W-:-:S03]  /*24a30*/  LEA R24, P1, R247, R7, 0x2 ;  /* 0x00000007f7187211 */ /* 0x002fc600078210ff */
[----:B------:R1:W-:Y:S01]  /*24a40*/  STL.64 [R1+0x120], R10 ;  /* 0x0001200a01007387 */ /* 0x0003e20000100a00 */
[----:B--2---:R-:W-:-:S03]  /*24a50*/  LEA R16, P5, R246, R7, 0x2 ;  /* 0x00000007f6107211 */ /* 0x004fc600078a10ff */
[----:B------:R2:W-:Y:S01]  /*24a60*/  STL.64 [R1+0x118], R2 ;  /* 0x0001180201007387 */ /* 0x0005e20000100a00 */
[----:B------:R-:W-:Y:S02]  /*24a70*/  LEA.HI.X.SX32 R25, R247, R5, 0x2, P1 ;  /* 0x00000005f7197211 */ /* 0x000fe400008f16ff */
[----:B---3--:R-:W-:Y:S02]  /*24a80*/  LEA R12, P4, R172, R7, 0x2 ;  /* 0x00000007ac0c7211 */ /* 0x008fe400078810ff */
[----:B------:R-:W-:Y:S02]  /*24a90*/  LEA.HI.X.SX32 R17, R246, R5, 0x2, P5 ;  /* 0x00000005f6117211 */ /* 0x000fe400028f16ff */
[C---:B-1----:R-:W-:Y:S02]  /*24aa0*/  LEA R10, P3, R173.reuse, R7, 0x2 ;  /* 0x00000007ad0a7211 */ /* 0x042fe400078610ff */
[----:B------:R-:W-:Y:S02]  /*24ab0*/  LEA.HI.X.SX32 R13, R172, R5, 0x2, P4 ;  /* 0x00000005ac0d7211 */ /* 0x000fe400020f16ff */
[----:B--2---:R-:W-:Y:S01]  /*24ac0*/  LEA R2, P2, R174, R7, 0x2 ;  /* 0x00000007ae027211 */ /* 0x004fe200078410ff */
[----:B------:R1:W-:Y:S01]  /*24ad0*/  STL.64 [R1+0x110], R24 ;  /* 0x0001101801007387 */ /* 0x0003e20000100a00 */
[----:B------:R-:W-:-:S02]  /*24ae0*/  LEA.HI.X.SX32 R11, R173, R5, 0x2, P3 ;  /* 0x00000005ad0b7211 */ /* 0x000fc400018f16ff */
        /* <DEDUP_REMOVED lines=8> */
[C---:B---3--:R-:W-:Y:S02]  /*24b70*/  LEA R12, P4, R177.reuse, R7, 0x2 ;  /* 0x00000007b10c7211 */ /* 0x048fe400078810ff */
        /* <DEDUP_REMOVED lines=13> */
[----:B---3--:R-:W-:Y:S02]  /*24c50*/  LEA R12, P4, R182, R7, 0x2 ;  /* 0x00000007b60c7211 */ /* 0x008fe400078810ff */
[----:B------:R-:W-:Y:S02]  /*24c60*/  LEA.HI.X.SX32 R17, R181, R5, 0x2, P5 ;  /* 0x00000005b5117211 */ /* 0x000fe400028f16ff */
[----:B-1----:R-:W-:Y:S02]  /*24c70*/  LEA R10, P3, R183, R7, 0x2 ;  /* 0x00000007b70a7211 */ /* 0x002fe400078610ff */
[----:B------:R-:W-:Y:S02]  /*24c80*/  LEA.HI.X.SX32 R25, R180, R5, 0x2, P1 ;  /* 0x00000005b4197211 */ /* 0x000fe400008f16ff */
[----:B--2---:R-:W-:Y:S02]  /*24c90*/  LEA R2, P2, R184, R7, 0x2 ;  /* 0x00000007b8027211 */ /* 0x004fe400078410ff */
[----:B------:R-:W-:-:S02]  /*24ca0*/  LEA.HI.X.SX32 R13, R182, R5, 0x2, P4 ;  /* 0x00000005b60d7211 */ /* 0x000fc400020f16ff */
[-C--:B------:R-:W-:Y:S01]  /*24cb0*/  LEA.HI.X.SX32 R11, R183, R5.reuse, 0x2, P3 ;  /* 0x00000005b70b7211 */ /* 0x080fe200018f16ff */
[----:B------:R1:W-:Y:S01]  /*24cc0*/  STL.64 [R1+0xb8], R16 ;  /* 0x0000b81001007387 */ /* 0x0003e20000100a00 */
[----:B------:R-:W-:Y:S02]  /*24cd0*/  LEA.HI.X.SX32 R3, R184, R5, 0x2, P2 ;  /* 0x00000005b8037211 */ /* 0x000fe400010f16ff */
[C---:B------:R-:W-:Y:S01]  /*24ce0*/  LEA R36, P1, R185.reuse, R7, 0x2 ;  /* 0x00000007b9247211 */ /* 0x040fe200078210ff */
[----:B------:R-:W-:Y:S04]  /*24cf0*/  STL.64 [R1+0xc0], R24 ;  /* 0x0000c01801007387 */ /* 0x000fe80000100a00 */
[----:B------:R2:W-:Y:S01]  /*24d00*/  STL.64 [R1+0xb0], R12 ;  /* 0x0000b00c01007387 */ /* 0x0005e20000100a00 */
[----:B------:R-:W-:-:S02]  /*24d10*/  LEA.HI.X.SX32 R37, R185, R5, 0x2, P1 ;  /* 0x00000005b9257211 */ /* 0x000fc400008f16ff */
[CC--:B-1----:R-:W-:Y:S01]  /*24d20*/  LEA R16, P5, R186.reuse, R7.reuse, 0x2 ;  /* 0x00000007ba107211 */ /* 0x0c2fe200078a10ff */
[----:B------:R1:W-:Y:S04]  /*24d30*/  STL.64 [R1+0xa8], R10 ;  /* 0x0000a80a01007387 */ /* 0x0003e80000100a00 */
[----:B------:R3:W-:Y:S01]  /*24d40*/  STL.64 [R1+0xa0], R2 ;  /* 0x0000a00201007387 */ /* 0x0007e20000100a00 */
[----:B--2---:R-:W-:Y:S02]  /*24d50*/  LEA R12, P4, R187, R7, 0x2 ;  /* 0x00000007bb0c7211 */ /* 0x004fe400078810ff */
[----:B------:R-:W-:Y:S02]  /*24d60*/  LEA.HI.X.SX32 R17, R186, R5, 0x2, P5 ;  /* 0x00000005ba117211 */ /* 0x000fe400028f16ff */
[----:B-1----:R-:W-:-:S02]  /*24d70*/  LEA R10, P3, R188, R7, 0x2 ;  /* 0x00000007bc0a7211 */ /* 0x002fc400078610ff */
[----:B------:R-:W-:Y:S02]  /*24d80*/  LEA.HI.X.SX32 R13, R187, R5, 0x2, P4 ;  /* 0x00000005bb0d7211 */ /* 0x000fe400020f16ff */
[C---:B---3--:R-:W-:Y:S02]  /*24d90*/  LEA R2, P2, R189.reuse, R7, 0x2 ;  /* 0x00000007bd027211 */ /* 0x048fe400078410ff */
[-C--:B------:R-:W-:Y:S01]  /*24da0*/  LEA.HI.X.SX32 R11, R188, R5.reuse, 0x2, P3 ;  /* 0x00000005bc0b7211 */ /* 0x080fe200018f16ff */
[----:B------:R1:W-:Y:S01]  /*24db0*/  STL.64 [R1+0x98], R36 ;  /* 0x0000982401007387 */ /* 0x0003e20000100a00 */
[----:B------:R-:W-:-:S03]  /*24dc0*/  LEA.HI.X.SX32 R3, R189, R5, 0x2, P2 ;  /* 0x00000005bd037211 */ /* 0x000fc600010f16ff */
        /* <DEDUP_REMOVED lines=9> */
[----:B-1----:R-:W-:Y:S02]  /*24e60*/  LEA R10, P3, R193, R7, 0x2 ;  /* 0x00000007c10a7211 */ /* 0x002fe400078610ff */
[----:B------:R-:W-:Y:S02]  /*24e70*/  LEA.HI.X.SX32 R13, R192, R5, 0x2, P4 ;  /* 0x00000005c00d7211 */ /* 0x000fe400020f16ff */
[----:B--2---:R-:W-:-:S02]  /*24e80*/  LEA R2, P2, R194, R7, 0x2 ;  /* 0x00000007c2027211 */ /* 0x004fc400078410ff */
[-C--:B------:R-:W-:Y:S01]  /*24e90*/  LEA.HI.X.SX32 R11, R193, R5.reuse, 0x2, P3 ;  /* 0x00000005c10b7211 */ /* 0x080fe200018f16ff */
[----:B------:R-:W-:Y:S01]  /*24ea0*/  STL.64 [R1+0x70], R36 ;  /* 0x0000702401007387 */ /* 0x000fe20000100a00 */
[----:B------:R-:W-:-:S03]  /*24eb0*/  LEA.HI.X.SX32 R3, R194, R5, 0x2, P2 ;  /* 0x00000005c2037211 */ /* 0x000fc600010f16ff */
[----:B------:R-:W-:Y:S04]  /*24ec0*/  STL.64 [R1+0x68], R16 ;  /* 0x0000681001007387 */ /* 0x000fe80000100a00 */
[----:B------:R1:W-:Y:S04]  /*24ed0*/  STL.64 [R1+0x60], R12 ;  /* 0x0000600c01007387 */ /* 0x0003e80000100a00 */
[----:B------:R-:W-:Y:S04]  /*24ee0*/  STL.64 [R1+0x58], R10 ;  /* 0x0000580a01007387 */ /* 0x000fe80000100a00 */
[----:B------:R2:W-:Y:S04]  /*24ef0*/  STL.64 [R1+0x50], R2 ;  /* 0x0000500201007387 */ /* 0x0005e80000100a00 */
[----:B-1----:R-:W3:Y:S04]  /*24f00*/  LDL.LU R12, [R1+0x6c8] ;  /* 0x0006c800010c7983 */ /* 0x002ee80000300800 */
[----:B------:R-:W4:Y:S04]  /*24f10*/  LDL.LU R58, [R1+0x6d8] ;  /* 0x0006d800013a7983 */ /* 0x000f280000300800 */
[----:B--2---:R-:W2:Y:S04]  /*24f20*/  LDL.LU R2, [R1+0x6e0] ;  /* 0x0006e00001027983 */ /* 0x004ea80000300800 */
[----:B------:R-:W2:Y:S04]  /*24f30*/  LDL.LU R55, [R1+0x6e8] ;  /* 0x0006e80001377983 */ /* 0x000ea80000300800 */
[----:B------:R-:W2:Y:S04]  /*24f40*/  LDL.LU R54, [R1+0x718] ;  /* 0x0007180001367983 */ /* 0x000ea80000300800 */
[----:B------:R-:W2:Y:S04]  /*24f50*/  LDL.LU R237, [R1+0x728] ;  /* 0x0007280001ed7983 */ /* 0x000ea80000300800 */
[----:B------:R-:W2:Y:S04]  /*24f60*/  LDL.LU R4, [R1+0x738] ;  /* 0x0007380001047983 */ /* 0x000ea80000300800 */
[----:B------:R-:W2:Y:S04]  /*24f70*/  LDL.LU R59, [R1+0x748] ;  /* 0x00074800013b7983 */ /* 0x000ea80000300800 */
[----:B------:R-:W2:Y:S04]  /*24f80*/  LDL.LU R10, [R1+0x758] ;  /* 0x00075800010a7983 */ /* 0x000ea80000300800 */
[----:B------:R-:W2:Y:S04]  /*24f90*/  LDL.LU R56, [R1+0x768] ;  /* 0x0007680001387983 */ /* 0x000ea80000300800 */
[----:B------:R-:W2:Y:S04]  /*24fa0*/  LDL.LU R11, [R1+0x778] ;  /* 0x00077800010b7983 */ /* 0x000ea80000300800 */
[----:B------:R-:W2:Y:S01]  /*24fb0*/  LDL.LU R13, [R1+0x788] ;  /* 0x00078800010d7983 */ /* 0x000ea20000300800 */
[----:B------:R-:W-:Y:S01]  /*24fc0*/  IMAD.MOV.U32 R25, RZ, RZ, R232 ;  /* 0x000000ffff197224 */ /* 0x000fe200078e00e8 */
[CC--:B------:R-:W-:Y:S01]  /*24fd0*/  LEA R232, P5, R196.reuse, R7.reuse, 0x2 ;  /* 0x00000007c4e87211 */ /* 0x0c0fe200078a10ff */
[----:B------:R-:W-:Y:S01]  /*24fe0*/  IMAD.MOV.U32 R249, RZ, RZ, R251 ;  /* 0x000000fffff97224 */ /* 0x000fe200078e00fb */
[----:B------:R-:W2:Y:S01]  /*24ff0*/  LDL.LU R17, [R1+0x798] ;  /* 0x0007980001117983 */ /* 0x000ea20000300800 */
[----:B------:R-:W-:Y:S01]  /*25000*/  IMAD.MOV.U32 R43, RZ, RZ, R234 ;  /* 0x000000ffff2b7224 */ /* 0x000fe200078e00ea */
[----:B------:R-:W-:Y:S01]  /*25010*/  LEA R234, P1, R195, R7, 0x2 ;  /* 0x00000007c3ea7211 */ /* 0x000fe200078210ff */
[----:B------:R-:W-:Y:S01]  /*25020*/  IMAD.MOV.U32 R24, RZ, RZ, R233 ;  /* 0x000000ffff187224 */ /* 0x000fe200078e00e9 */
[----:B------:R-:W-:Y:S01]  /*25030*/  LEA.HI.X.SX32 R233, R196, R5, 0x2, P5 ;  /* 0x00000005c4e97211 */ /* 0x000fe200028f16ff */
[----:B------:R-:W-:Y:S01]  /*25040*/  IMAD.MOV.U32 R251, RZ, RZ, R228 ;  /* 0x000000fffffb7224 */ /* 0x000fe200078e00e4 */
[CC--:B------:R-:W-:Y:S01]  /*25050*/  LEA R228, P3, R198.reuse, R7.reuse, 0x2 ;  /* 0x00000007c6e47211 */ /* 0x0c0fe200078610ff */
[----:B------:R-:W-:Y:S01]  /*25060*/  IMAD.MOV.U32 R38, RZ, RZ, R222 ;  /* 0x000000ffff267224 */ /* 0x000fe200078e00de */
[-C--:B------:R-:W-:Y:S01]  /*25070*/  LEA R222, P5, R201, R7.reuse, 0x2 ;  /* 0x00000007c9de7211 */ /* 0x080fe200078a10ff */
[----:B------:R-:W-:Y:S01]  /*25080*/  IMAD.MOV.U32 R247, RZ, RZ, R230 ;  /* 0x000000fffff77224 */ /* 0x000fe200078e00e6 */
[----:B------:R-:W-:Y:S01]  /*25090*/  LEA R230, P4, R197, R7, 0x2 ;  /* 0x00000007c5e67211 */ /* 0x000fe200078810ff */
[----:B------:R-:W-:Y:S01]  /*250a0*/  IMAD.MOV.U32 R250, RZ, RZ, R235 ;  /* 0x000000fffffa7224 */ /* 0x000fe200078e00eb */
[-C--:B------:R-:W-:Y:S01]  /*250b0*/  LEA.HI.X.SX32 R235, R195, R5.reuse, 0x2, P1 ;  /* 0x00000005c3eb7211 */ /* 0x080fe200008f16ff */
[----:B------:R-:W-:Y:S01]  /*250c0*/  IMAD.MOV.U32 R246, RZ, RZ, R229 ;  /* 0x000000fffff67224 */ /* 0x000fe200078e00e5 */
[----:B------:R-:W-:Y:S01]  /*250d0*/  LEA.HI.X.SX32 R229, R198, R5, 0x2, P3 ;  /* 0x00000005c6e57211 */ /* 0x000fe200018f16ff */
[----:B------:R-:W-:Y:S01]  /*250e0*/  IMAD.MOV.U32 R241, RZ, RZ, R226 ;  /* 0x000000fffff17224 */ /* 0x000fe200078e00e2 */
[-C--:B------:R-:W-:Y:S01]  /*250f0*/  LEA R226, P2, R199, R7.reuse, 0x2 ;  /* 0x00000007c7e27211 */ /* 0x080fe200078410ff */
[----:B------:R-:W-:Y:S01]  /*25100*/  IMAD.MOV.U32 R41, RZ, RZ, R224 ;  /* 0x000000ffff297224 */ /* 0x000fe200078e00e0 */
[----:B------:R-:W-:Y:S01]  /*25110*/  LEA R224, P1, R200, R7, 0x2 ;  /* 0x00000007c8e07211 */ /* 0x000fe200078210ff */
[----:B------:R-:W-:Y:S01]  /*25120*/  IMAD.MOV.U32 R49, RZ, RZ, R223 ;  /* 0x000000ffff317224 */ /* 0x000fe200078e00df */
[----:B------:R-:W-:Y:S01]  /*25130*/  LEA.HI.X.SX32 R223, R201, R5, 0x2, P5 ;  /* 0x00000005c9df7211 */ /* 0x000fe200028f16ff */
[----:B------:R-:W-:Y:S01]  /*25140*/  IMAD.MOV.U32 R46, RZ, RZ, R218 ;  /* 0x000000ffff2e7224 */ /* 0x000fe200078e00da */
[----:B------:R-:W-:Y:S01]  /*25150*/  LEA R218, P3, R203, R7, 0x2 ;  /* 0x00000007cbda7211 */ /* 0x000fe200078610ff */
[----:B------:R-:W-:Y:S01]  /*25160*/  IMAD.MOV.U32 R34, RZ, RZ, R212 ;  /* 0x000000ffff227224 */ /* 0x000fe200078e00d4 */
[----:B------:R-:W2:Y:S01]  /*25170*/  LDL.LU R16, [R1+0x7a8] ;  /* 0x0007a80001107983 */ /* 0x000ea20000300800 */
[----:B------:R-:W-:Y:S01]  /*25180*/  IMAD.MOV.U32 R248, RZ, RZ, R231 ;  /* 0x000000fffff87224 */ /* 0x000fe200078e00e7 */
[-C--:B------:R-:W-:Y:S01]  /*25190*/  LEA.HI.X.SX32 R231, R197, R5.reuse, 0x2, P4 ;  /* 0x00000005c5e77211 */ /* 0x080fe200020f16ff */
[----:B------:R-:W-:Y:S01]  /*251a0*/  IMAD.MOV.U32 R48, RZ, RZ, R227 ;  /* 0x000000ffff307224 */ /* 0x000fe200078e00e3 */
[----:B------:R-:W-:Y:S01]  /*251b0*/  LEA.HI.X.SX32 R227, R199, R5, 0x2, P2 ;  /* 0x00000005c7e37211 */ /* 0x000fe200010f16ff */
[----:B------:R-:W-:Y:S01]  /*251c0*/  IMAD.MOV.U32 R42, RZ, RZ, R220 ;  /* 0x000000ffff2a7224 */ /* 0x000fe200078e00dc */
[----:B------:R-:W-:Y:S01]  /*251d0*/  LEA R220, P4, R202, R7, 0x2 ;  /* 0x00000007cadc7211 */ /* 0x000fe200078810ff */
[----:B------:R-:W-:-:S02]  /*251e0*/  IMAD.MOV.U32 R245, RZ, RZ, R247 ;  /* 0x000000fffff57224 */ /* 0x000fc400078e00f7 */
[----:B------:R-:W-:Y:S02]  /*251f0*/  IMAD.MOV.U32 R244, RZ, RZ, R251 ;  /* 0x000000fffff47224 */ /* 0x000fe400078e00fb */
        /* <DEDUP_REMOVED lines=8> */
[----:B------:R-:W-:-:S02]  /*25280*/  IMAD.MOV.U32 R247, RZ, RZ, R213 ;  /* 0x000000fffff77224 */ /* 0x000fc400078e00d5 */
[----:B------:R-:W-:Y:S02]  /*25290*/  IMAD.MOV.U32 R50, RZ, RZ, R208 ;  /* 0x000000ffff327224 */ /* 0x000fe400078e00d0 */
[----:B------:R-:W-:Y:S02]  /*252a0*/  IMAD.MOV.U32 R52, RZ, RZ, R43 ;  /* 0x000000ffff347224 */ /* 0x000fe400078e002b */
[----:B------:R-:W-:Y:S02]  /*252b0*/  IMAD.MOV.U32 R15, RZ, RZ, R25 ;  /* 0x000000ffff0f7224 */ /* 0x000fe400078e0019 */
[----:B------:R-:W-:Y:S02]  /*252c0*/  IMAD.MOV.U32 R43, RZ, RZ, R248 ;  /* 0x000000ffff2b7224 */ /* 0x000fe400078e00f8 */
[----:B------:R-:W-:Y:S01]  /*252d0*/  IMAD.MOV.U32 R47, RZ, RZ, R221 ;  /* 0x000000ffff2f7224 */ /* 0x000fe200078e00dd */
[----:B------:R-:W-:Y:S01]  /*252e0*/  LEA.HI.X.SX32 R221, R202, R5, 0x2, P4 ;  /* 0x00000005cadd7211 */ /* 0x000fe200020f16ff */
[----:B------:R-:W-:-:S02]  /*252f0*/  IMAD.MOV.U32 R25, RZ, RZ, R246 ;  /* 0x000000ffff197224 */ /* 0x000fc400078e00f6 */
[----:B------:R-:W-:Y:S01]  /*25300*/  IMAD.MOV.U32 R36, RZ, RZ, R217 ;  /* 0x000000ffff247224 */ /* 0x000fe200078e00d9 */
[----:B------:R-:W-:Y:S01]  /*25310*/  LEA.HI.X.SX32 R217, R204, R5, 0x2, P2 ;  /* 0x00000005ccd97211 */ /* 0x000fe200010f16ff */
[----:B------:R-:W-:Y:S01]  /*25320*/  IMAD.MOV.U32 R248, RZ, RZ, R210 ;  /* 0x000000fffff87224 */ /* 0x000fe200078e00d2 */
[----:B------:R-:W-:Y:S01]  /*25330*/  LEA R210, P4, R207, R7, 0x2 ;  /* 0x00000007cfd27211 */ /* 0x000fe200078810ff */
[----:B------:R-:W-:Y:S01]  /*25340*/  IMAD.MOV.U32 R51, RZ, RZ, R215 ;  /* 0x000000ffff337224 */ /* 0x000fe200078e00d7 */
[-C--:B------:R-:W-:Y:S01]  /*25350*/  LEA.HI.X.SX32 R215, R205, R5.reuse, 0x2, P1 ;  /* 0x00000005cdd77211 */ /* 0x080fe200008f16ff */
[----:B------:R-:W-:Y:S02]  /*25360*/  IMAD.MOV.U32 R39, RZ, RZ, R209 ;  /* 0x000000ffff277224 */ /* 0x000fe400078e00d1 */
[----:B------:R-:W-:Y:S01]  /*25370*/  IMAD.MOV.U32 R246, RZ, RZ, R206 ;  /* 0x000000fffff67224 */ /* 0x000fe200078e00ce */
[----:B------:R-:W-:Y:S02]  /*25380*/  LEA.HI.X.SX32 R211, R207, R5, 0x2, P4 ;  /* 0x00000005cfd37211 */ /* 0x000fe400020f16ff */
[----:B---3--:R-:W-:-:S02]  /*25390*/  LEA R212, P5, R12, R7, 0x2 ;  /* 0x000000070cd47211 */ /* 0x008fc400078a10ff */
[----:B----4-:R-:W-:Y:S02]  /*253a0*/  LEA R208, P3, R58, R7, 0x2 ;  /* 0x000000073ad07211 */ /* 0x010fe400078610ff */
[----:B------:R-:W-:Y:S02]  /*253b0*/  LEA.HI.X.SX32 R213, R12, R5, 0x2, P5 ;  /* 0x000000050cd57211 */ /* 0x000fe400028f16ff */
[----:B------:R-:W3:Y:S01]  /*253c0*/  LDL.LU R12, [R1+0x7b8] ;  /* 0x0007b800010c7983 */ /* 0x000ee20000300800 */
[----:B--2---:R-:W-:Y:S02]  /*253d0*/  LEA R206, P2, R2, R7, 0x2 ;  /* 0x0000000702ce7211 */ /* 0x004fe400078410ff */
[----:B------:R-:W-:Y:S01]  /*253e0*/  LEA.HI.X.SX32 R209, R58, R5, 0x2, P3 ;  /* 0x000000053ad17211 */ /* 0x000fe200018f16ff */
[----:B------:R-:W2:Y:S01]  /*253f0*/  LDL.LU R3, [R1+0x7c8] ;  /* 0x0007c80001037983 */ /* 0x000ea20000300800 */
[----:B------:R-:W-:-:S03]  /*25400*/  LEA R204, P1, R55, R7, 0x2 ;  /* 0x0000000737cc7211 */ /* 0x000fc600078210ff */
[----:B------:R-:W4:Y:S01]  /*25410*/  LDL.LU R58, [R1+0x7d8] ;  /* 0x0007d800013a7983 */ /* 0x000f220000300800 */
[----:B------:R-:W-:Y:S02]  /*25420*/  LEA R202, P5, R54, R7, 0x2 ;  /* 0x0000000736ca7211 */ /* 0x000fe400078a10ff */
[----:B------:R-:W-:Y:S02]  /*25430*/  LEA.HI.X.SX32 R207, R2, R5, 0x2, P2 ;  /* 0x0000000502cf7211 */ /* 0x000fe400010f16ff */
[----:B------:R-:W-:Y:S01]  /*25440*/  LEA R200, P4, R237, R7, 0x2 ;  /* 0x00000007edc87211 */ /* 0x000fe200078810ff */
[----:B------:R-:W4:Y:S01]  /*25450*/  LDL.LU R2, [R1+0x7e0] ;  /* 0x0007e00001027983 */ /* 0x000f220000300800 */
[----:B------:R-:W-:Y:S02]  /*25460*/  LEA.HI.X.SX32 R205, R55, R5, 0x2, P1 ;  /* 0x0000000537cd7211 */ /* 0x000fe400008f16ff */
[----:B------:R-:W-:Y:S01]  /*25470*/  LEA R198, P3, R4, R7, 0x2 ;  /* 0x0000000704c67211 */ /* 0x000fe200078610ff */
[----:B------:R-:W4:Y:S01]  /*25480*/  LDL.LU R55, [R1+0x7e8] ;  /* 0x0007e80001377983 */ /* 0x000f220000300800 */
[----:B------:R-:W-:-:S02]  /*25490*/  LEA.HI.X.SX32 R203, R54, R5, 0x2, P5 ;  /* 0x0000000536cb7211 */ /* 0x000fc400028f16ff */
[----:B------:R-:W-:Y:S01]  /*254a0*/  LEA R196, P2, R59, R7, 0x2 ;  /* 0x000000073bc47211 */ /* 0x000fe200078410ff */
[----:B------:R-:W4:Y:S01]  /*254b0*/  LDL.LU R54, [R1+0x7f0] ;  /* 0x0007f00001367983 */ /* 0x000f220000300800 */
[----:B------:R-:W-:Y:S02]  /*254c0*/  LEA.HI.X.SX32 R201, R237, R5, 0x2, P4 ;  /* 0x00000005edc97211 */ /* 0x000fe400020f16ff */
[----:B------:R-:W-:Y:S01]  /*254d0*/  LEA R194, P1, R10, R7, 0x2 ;  /* 0x000000070ac27211 */ /* 0x000fe200078210ff */
[----:B------:R-:W4:Y:S01]  /*254e0*/  LDL.LU R237, [R1+0x7f8] ;  /* 0x0007f80001ed7983 */ /* 0x000f220000300800 */
[-C--:B------:R-:W-:Y:S02]  /*254f0*/  LEA.HI.X.SX32 R199, R4, R5.reuse, 0x2, P3 ;  /* 0x0000000504c77211 */ /* 0x080fe400018f16ff */
[-C--:B------:R-:W-:Y:S01]  /*25500*/  LEA.HI.X.SX32 R197, R59, R5.reuse, 0x2, P2 ;  /* 0x000000053bc57211 */ /* 0x080fe200010f16ff */
[----:B------:R-:W4:Y:S01]  /*25510*/  LDL.LU R4, [R1+0x800] ;  /* 0x0008000001047983 */ /* 0x000f220000300800 */
[----:B------:R-:W-:-:S03]  /*25520*/  LEA.HI.X.SX32 R195, R10, R5, 0x2, P1 ;  /* 0x000000050ac37211 */ /* 0x000fc600008f16ff */
[----:B------:R-:W4:Y:S01]  /*25530*/  LDL.LU R59, [R1+0x808] ;  /* 0x00080800013b7983 */ /* 0x000f220000300800 */
[----:B------:R-:W-:-:S03]  /*25540*/  LEA R192, P5, R56, R7, 0x2 ;  /* 0x0000000738c07211 */ /* 0x000fc600078a10ff */
[----:B------:R-:W4:Y:S01]  /*25550*/  LDL.LU R10, [R1+0x810] ;  /* 0x00081000010a7983 */ /* 0x000f220000300800 */
[----:B------:R-:W-:Y:S02]  /*25560*/  LEA.HI.X.SX32 R193, R56, R5, 0x2, P5 ;  /* 0x0000000538c17211 */ /* 0x000fe400028f16ff */
[-C--:B------:R-:W-:Y:S01]  /*25570*/  LEA R190, P4, R11, R7.reuse, 0x2 ;  /* 0x000000070bbe7211 */ /* 0x080fe200078810ff */
[----:B------:R-:W4:Y:S01]  /*25580*/  LDL.LU R56, [R1+0x818] ;  /* 0x0008180001387983 */ /* 0x000f220000300800 */
[----:B------:R-:W-:Y:S02]  /*25590*/  LEA R188, P3, R13, R7, 0x2 ;  /* 0x000000070dbc7211 */ /* 0x000fe400078610ff */
[-C--:B------:R-:W-:Y:S02]  /*255a0*/  LEA.HI.X.SX32 R191, R11, R5.reuse, 0x2, P4 ;  /* 0x000000050bbf7211 */ /* 0x080fe400020f16ff */
[----:B------:R-:W4:Y:S01]  /*255b0*/  LDL.LU R11, [R1+0x820] ;  /* 0x00082000010b7983 */ /* 0x000f220000300800 */
[----:B------:R-:W-:-:S03]  /*255c0*/  LEA.HI.X.SX32 R189, R13, R5, 0x2, P3 ;  /* 0x000000050dbd7211 */ /* 0x000fc600018f16ff */
[----:B------:R-:W4:Y:S01]  /*255d0*/  LDL.LU R13, [R1+0x828] ;  /* 0x00082800010d7983 */ /* 0x000f220000300800 */
[----:B------:R-:W-:-:S04]  /*255e0*/  LEA R186, P2, R17, R7, 0x2 ;  /* 0x0000000711ba7211 */ /* 0x000fc800078410ff */
[----:B------:R-:W-:Y:S02]  /*255f0*/  LEA.HI.X.SX32 R187, R17, R5, 0x2, P2 ;  /* 0x0000000511bb7211 */ /* 0x000fe400010f16ff */
[----:B------:R-:W4:Y:S01]  /*25600*/  LDL.LU R17, [R1+0x838] ;  /* 0x0008380001117983 */ /* 0x000f220000300800 */
[----:B------:R-:W-:-:S04]  /*25610*/  LEA R184, P1, R16, R7, 0x2 ;  /* 0x0000000710b87211 */ /* 0x000fc800078210ff */
[----:B------:R-:W-:Y:S02]  /*25620*/  LEA.HI.X.SX32 R185, R16, R5, 0x2, P1 ;  /* 0x0000000510b97211 */ /* 0x000fe400008f16ff */
[----:B------:R-:W4:Y:S01]  /*25630*/  LDL.LU R16, [R1+0x848] ;  /* 0x0008480001107983 */ /* 0x000f220000300800 */
[----:B------:R-:W-:Y:S02]  /*25640*/  IMAD R40, R168, UR29, RZ ;  /* 0x0000001da8287c24 */ /* 0x000fe4000f8e02ff */
[----:B------:R-:W-:Y:S02]  /*25650*/  IMAD R27, R166, UR31, RZ ;  /* 0x0000001fa61b7c24 */ /* 0x000fe4000f8e02ff */
[----:B------:R-:W-:Y:S02]  /*25660*/  IMAD R23, R171, UR26, RZ ;  /* 0x0000001aab177c24 */ /* 0x000fe4000f8e02ff */
[----:B------:R-:W-:Y:S02]  /*25670*/  IMAD R33, R167, UR30, RZ ;  /* 0x0000001ea7217c24 */ /* 0x000fe4000f8e02ff */
[----:B------:R-:W-:-:S02]  /*25680*/  IMAD R243, R165, UR32, RZ ;  /* 0x00000020a5f37c24 */ /* 0x000fc4000f8e02ff */
[----:B------:R-:W-:Y:S02]  /*25690*/  IMAD R20, R160, UR36, RZ ;  /* 0x00000024a0147c24 */ /* 0x000fe4000f8e02ff */
[----:B------:R-:W-:Y:S02]  /*256a0*/  IMAD R31, R158, UR38, RZ ;  /* 0x000000269e1f7c24 */ /* 0x000fe4000f8e02ff */
[----:B------:R-:W-:Y:S01]  /*256b0*/  IMAD R30, R159, UR37, RZ ;  /* 0x000000259f1e7c24 */ /* 0x000fe2000f8e02ff */
[CC--:B---3--:R-:W-:Y:S02]  /*256c0*/  LEA R182, P5, R12.reuse, R7.reuse, 0x2 ;  /* 0x000000070cb67211 */ /* 0x0c8fe400078a10ff */
[C---:B--2---:R-:W-:Y:S02]  /*256d0*/  LEA R180, P4, R3.reuse, R7, 0x2 ;  /* 0x0000000703b47211 */ /* 0x044fe400078810ff */
[----:B------:R-:W-:Y:S02]  /*256e0*/  LEA.HI.X.SX32 R183, R12, R5, 0x2, P5 ;  /* 0x000000050cb77211 */ /* 0x000fe400028f16ff */
[----:B----4-:R-:W-:Y:S01]  /*256f0*/  LEA R178, P3, R58, R7, 0x2 ;  /* 0x000000073ab27211 */ /* 0x010fe200078610ff */
[----:B------:R-:W2:Y:S01]  /*25700*/  LDL.LU R12, [R1+0x858] ;  /* 0x00085800010c7983 */ /* 0x000ea20000300800 */
[----:B------:R-:W-:-:S02]  /*25710*/  LEA.HI.X.SX32 R181, R3, R5, 0x2, P4 ;  /* 0x0000000503b57211 */ /* 0x000fc400020f16ff */
[----:B------:R-:W-:Y:S01]  /*25720*/  LEA.HI.X.SX32 R179, R58, R5, 0x2, P3 ;  /* 0x000000053ab37211 */ /* 0x000fe200018f16ff */
[----:B------:R-:W3:Y:S01]  /*25730*/  LDL.LU R3, [R1+0x868] ;  /* 0x0008680001037983 */ /* 0x000ee20000300800 */
[----:B------:R-:W-:-:S03]  /*25740*/  LEA R176, P2, R2, R7, 0x2 ;  /* 0x0000000702b07211 */ /* 0x000fc600078410ff */
[----:B------:R-:W4:Y:S01]  /*25750*/  LDL.LU R58, [R1+0x878] ;  /* 0x00087800013a7983 */ /* 0x000f220000300800 */
[C---:B------:R-:W-:Y:S02]  /*25760*/  LEA R174, P1, R55.reuse, R7, 0x2 ;  /* 0x0000000737ae7211 */ /* 0x040fe400078210ff */
[----:B------:R-:W-:Y:S02]  /*25770*/  LEA.HI.X.SX32 R177, R2, R5, 0x2, P2 ;  /* 0x0000000502b17211 */ /* 0x000fe400010f16ff */
[C---:B------:R-:W-:Y:S01]  /*25780*/  LEA R172, P5, R54.reuse, R7, 0x2 ;  /* 0x0000000736ac7211 */ /* 0x040fe200078a10ff */
[----:B------:R-:W4:Y:S01]  /*25790*/  LDL.LU R2, [R1+0x888] ;  /* 0x0008880001027983 */ /* 0x000f220000300800 */
[----:B------:R-:W-:Y:S02]  /*257a0*/  LEA.HI.X.SX32 R175, R55, R5, 0x2, P1 ;  /* 0x0000000537af7211 */ /* 0x000fe400008f16ff */
[----:B------:R-:W-:Y:S01]  /*257b0*/  LEA R170, P4, R237, R7, 0x2 ;  /* 0x00000007edaa7211 */ /* 0x000fe200078810ff */
[----:B------:R-:W4:Y:S01]  /*257c0*/  LDL.LU R55, [R1+0x898] ;  /* 0x0008980001377983 */ /* 0x000f220000300800 */
[----:B------:R-:W-:-:S02]  /*257d0*/  LEA.HI.X.SX32 R173, R54, R5, 0x2, P5 ;  /* 0x0000000536ad7211 */ /* 0x000fc400028f16ff */
[C---:B------:R-:W-:Y:S01]  /*257e0*/  LEA R168, P3, R4.reuse, R7, 0x2 ;  /* 0x0000000704a87211 */ /* 0x040fe200078610ff */
[----:B------:R-:W4:Y:S01]  /*257f0*/  LDL.LU R54, [R1+0x8a8] ;  /* 0x0008a80001367983 */ /* 0x000f220000300800 */
[----:B------:R-:W-:Y:S02]  /*25800*/  LEA.HI.X.SX32 R171, R237, R5, 0x2, P4 ;  /* 0x00000005edab7211 */ /* 0x000fe400020f16ff */
[C---:B------:R-:W-:Y:S01]  /*25810*/  LEA R166, P2, R59.reuse, R7, 0x2 ;  /* 0x000000073ba67211 */ /* 0x040fe200078410ff */
[----:B------:R-:W4:Y:S01]  /*25820*/  LDL.LU R237, [R1+0x8b8] ;  /* 0x0008b80001ed7983 */ /* 0x000f220000300800 */
[----:B------:R-:W-:Y:S02]  /*25830*/  LEA.HI.X.SX32 R169, R4, R5, 0x2, P3 ;  /* 0x0000000504a97211 */ /* 0x000fe400018f16ff */
[----:B------:R-:W-:Y:S01]  /*25840*/  LEA R164, P1, R10, R7, 0x2 ;  /* 0x000000070aa47211 */ /* 0x000fe200078210ff */
[----:B------:R-:W4:Y:S01]  /*25850*/  LDL.LU R4, [R1+0x8c8] ;  /* 0x0008c80001047983 */ /* 0x000f220000300800 */
[----:B------:R-:W-:-:S02]  /*25860*/  LEA.HI.X.SX32 R167, R59, R5, 0x2, P2 ;  /* 0x000000053ba77211 */ /* 0x000fc400010f16ff */
[----:B------:R-:W-:Y:S01]  /*25870*/  LEA.HI.X.SX32 R165, R10, R5, 0x2, P1 ;  /* 0x000000050aa57211 */ /* 0x000fe200008f16ff */
        /* <DEDUP_REMOVED lines=11> */
[----:B------:R-:W-:Y:S01]  /*25930*/  IMAD R110, R156, UR40, RZ ;  /* 0x000000289c6e7c24 */ /* 0x000fe2000f8e02ff */
[----:B------:R-:W-:Y:S01]  /*25940*/  LEA R156, P2, R17, R7, 0x2 ;  /* 0x00000007119c7211 */ /* 0x000fe200078410ff */
[----:B------:R-:W-:Y:S02]  /*25950*/  IMAD R108, R154, UR42, RZ ;  /* 0x0000002a9a6c7c24 */ /* 0x000fe4000f8e02ff */
[----:B------:R-:W-:Y:S01]  /*25960*/  IMAD R22, R157, UR39, RZ ;  /* 0x000000279d167c24 */ /* 0x000fe2000f8e02ff */
[----:B------:R-:W-:Y:S01]  /*25970*/  LEA.HI.X.SX32 R157, R17, R5, 0x2, P2 ;  /* 0x00000005119d7211 */ /* 0x000fe200010f16ff */
[----:B------:R-:W-:Y:S01]  /*25980*/  IMAD R106, R152, UR44, RZ ;  /* 0x0000002c986a7c24 */ /* 0x000fe2000f8e02ff */
[----:B------:R-:W4:Y:S01]  /*25990*/  LDL.LU R17, [R1+0x928] ;  /* 0x0009280001117983 */ /* 0x000f220000300800 */
[----:B------:R-:W-:Y:S01]  /*259a0*/  LEA R154, P1, R16, R7, 0x2 ;  /* 0x00000007109a7211 */ /* 0x000fe200078210ff */
[----:B------:R-:W-:-:S02]  /*259b0*/  IMAD R104, R150, UR46, RZ ;  /* 0x0000002e96687c24 */ /* 0x000fc4000f8e02ff */
[----:B------:R-:W-:Y:S01]  /*259c0*/  IMAD R109, R155, UR41, RZ ;  /* 0x000000299b6d7c24 */ /* 0x000fe2000f8e02ff */
[----:B------:R-:W-:Y:S01]  /*259d0*/  LEA.HI.X.SX32 R155, R16, R5, 0x2, P1 ;  /* 0x00000005109b7211 */ /* 0x000fe200008f16ff */
[----:B------:R-:W-:Y:S01]  /*259e0*/  IMAD R102, R148, UR48, RZ ;  /* 0x0000003094667c24 */ /* 0x000fe2000f8e02ff */
[----:B------:R-:W4:Y:S01]  /*259f0*/  LDL.LU R16, [R1+0x938] ;  /* 0x0009380001107983 */ /* 0x000f220000300800 */
        /* <DEDUP_REMOVED lines=32> */
[----:B------:R-:W-:Y:S01]  /*25c00*/  IMAD R89, R141, UR55, RZ ;  /* 0x000000378d597c24 */ /* 0x000fe2000f8e02ff */
[-C--:B--2---:R-:W-:Y:S02]  /*25c10*/  LEA R152, P5, R12, R7.reuse, 0x2 ;  /* 0x000000070c987211 */ /* 0x084fe400078a10ff */
[----:B---3--:R-:W-:-:S02]  /*25c20*/  LEA R150, P4, R3, R7, 0x2 ;  /* 0x0000000703967211 */ /* 0x008fc400078810ff */
[----:B------:R-:W-:Y:S02]  /*25c30*/  LEA.HI.X.SX32 R153, R12, R5, 0x2, P5 ;  /* 0x000000050c997211 */ /* 0x000fe400028f16ff */
[C---:B----4-:R-:W-:Y:S01]  /*25c40*/  LEA R148, P3, R58.reuse, R7, 0x2 ;  /* 0x000000073a947211 */ /* 0x050fe200078610ff */
[----:B------:R-:W2:Y:S01]  /*25c50*/  LDL.LU R12, [R1+0x948] ;  /* 0x00094800010c7983 */ /* 0x000ea20000300800 */
[-C--:B------:R-:W-:Y:S02]  /*25c60*/  LEA.HI.X.SX32 R151, R3, R5.reuse, 0x2, P4 ;  /* 0x0000000503977211 */ /* 0x080fe400020f16ff */
        /* <DEDUP_REMOVED lines=8> */
[-C--:B------:R-:W-:Y:S02]  /*25cf0*/  LEA.HI.X.SX32 R145, R55, R5.reuse, 0x2, P1 ;  /* 0x0000000537917211 */ /* 0x080fe400008f16ff */
[----:B------:R-:W-:Y:S01]  /*25d00*/  LEA.HI.X.SX32 R143, R54, R5, 0x2, P5 ;  /* 0x00000005368f7211 */ /* 0x000fe200028f16ff */
[----:B------:R-:W4:Y:S01]  /*25d10*/  LDL.LU R55, [R1+0x988] ;  /* 0x0009880001377983 */ /* 0x000f220000300800 */
[----:B------:R-:W-:-:S03]  /*25d20*/  LEA R138, P3, R4, R7, 0x2 ;  /* 0x00000007048a7211 */ /* 0x000fc600078610ff */
[----:B------:R-:W4:Y:S01]  /*25d30*/  LDL.LU R54, [R1+0x998] ;  /* 0x0009980001367983 */ /* 0x000f220000300800 */
[----:B------:R-:W-:-:S03]  /*25d40*/  LEA R136, P2, R59, R7, 0x2 ;  /* 0x000000073b887211 */ /* 0x000fc600078410ff */
[----:B------:R-:W4:Y:S01]  /*25d50*/  LDL.LU R111, [R1+0x9a8] ;  /* 0x0009a800016f7983 */ /* 0x000f220000300800 */
        /* <DEDUP_REMOVED lines=8> */
[C---:B------:R-:W-:Y:S02]  /*25de0*/  LEA R140, P4, R237.reuse, R7, 0x2 ;  /* 0x00000007ed8c7211 */ /* 0x040fe400078810ff */
[-C--:B------:R-:W-:Y:S02]  /*25df0*/  LEA.HI.X.SX32 R133, R56, R5.reuse, 0x2, P5 ;  /* 0x0000000538857211 */ /* 0x080fe400028f16ff */
[----:B------:R-:W-:Y:S01]  /*25e00*/  LEA.HI.X.SX32 R141, R237, R5, 0x2, P4 ;  /* 0x00000005ed8d7211 */ /* 0x000fe200020f16ff */
[----:B------:R-:W4:Y:S01]  /*25e10*/  LDL.LU R56, [R1+0x9e8] ;  /* 0x0009e80001387983 */ /* 0x000f220000300800 */
[-C--:B------:R-:W-:Y:S02]  /*25e20*/  LEA R130, P4, R11, R7.reuse, 0x2 ;  /* 0x000000070b827211 */ /* 0x080fe400078810ff */
[----:B------:R-:W-:Y:S02]  /*25e30*/  LEA R128, P3, R13, R7, 0x2 ;  /* 0x000000070d807211 */ /* 0x000fe400078610ff */
[----:B------:R-:W-:-:S02]  /*25e40*/  LEA.HI.X.SX32 R131, R11, R5, 0x2, P4 ;  /* 0x000000050b837211 */ /* 0x000fc400020f16ff */
[----:B------:R-:W4:Y:S01]  /*25e50*/  LDL.LU R11, [R1+0x9f0] ;  /* 0x0009f000010b7983 */ /* 0x000f220000300800 */
[----:B------:R-:W-:-:S03]  /*25e60*/  LEA.HI.X.SX32 R129, R13, R5, 0x2, P3 ;  /* 0x000000050d817211 */ /* 0x000fc600018f16ff */
[----:B------:R-:W4:Y:S01]  /*25e70*/  LDL.LU R13, [R1+0x9f8] ;  /* 0x0009f800010d7983 */ /* 0x000f220000300800 */
[CC--:B------:R-:W-:Y:S02]  /*25e80*/  LEA R126, P2, R17.reuse, R7.reuse, 0x2 ;  /* 0x00000007117e7211 */ /* 0x0c0fe400078410ff */
[C---:B------:R-:W-:Y:S02]  /*25e90*/  LEA R124, P1, R16.reuse, R7, 0x2 ;  /* 0x00000007107c7211 */ /* 0x040fe400078210ff */
[-C--:B------:R-:W-:Y:S02]  /*25ea0*/  LEA.HI.X.SX32 R127, R17, R5.reuse, 0x2, P2 ;  /* 0x00000005117f7211 */ /* 0x080fe400010f16ff */
[----:B------:R-:W4:Y:S01]  /*25eb0*/  LDL.LU R17, [R1+0xa00] ;  /* 0x000a000001117983 */ /* 0x000f220000300800 */
[----:B------:R-:W-:-:S03]  /*25ec0*/  LEA.HI.X.SX32 R125, R16, R5, 0x2, P1 ;  /* 0x00000005107d7211 */ /* 0x000fc600008f16ff */
[----:B------:R-:W4:Y:S01]  /*25ed0*/  LDL.LU R16, [R1+0xa08] ;  /* 0x000a080001107983 */ /* 0x000f220000300800 */
[----:B------:R-:W-:Y:S01]  /*25ee0*/  IMAD R14, R6, 0x2, R236 ;  /* 0x00000002060e7824 */ /* 0x000fe200078e02ec */
[CC--:B--2---:R-:W-:Y:S02]  /*25ef0*/  LEA R122, P5, R12.reuse, R7.reuse, 0x2 ;  /* 0x000000070c7a7211 */ /* 0x0c4fe400078a10ff */
[C---:B---3--:R-:W-:Y:S02]  /*25f00*/  LEA R120, P4, R3.reuse, R7, 0x2 ;  /* 0x0000000703787211 */ /* 0x048fe400078810ff */
        /* <DEDUP_REMOVED lines=8> */
[-C--:B------:R-:W-:Y:S02]  /*25f90*/  LEA R114, P1, R55, R7.reuse, 0x2 ;  /* 0x0000000737727211 */ /* 0x080fe400078210ff */
[CC--:B------:R-:W-:Y:S02]  /*25fa0*/  LEA R62, P5, R54.reuse, R7.reuse, 0x2 ;  /* 0x00000007363e7211 */ /* 0x0c0fe400078a10ff */
[----:B------:R-:W-:Y:S02]  /*25fb0*/  LEA R60, P4, R111, R7, 0x2 ;  /* 0x000000076f3c7211 */ /* 0x000fe400078810ff */
[----:B------:R-:W-:Y:S02]  /*25fc0*/  LEA.HI.X.SX32 R63, R54, R5, 0x2, P5 ;  /* 0x00000005363f7211 */ /* 0x000fe400028f16ff */
[----:B------:R-:W-:Y:S02]  /*25fd0*/  LEA R64, P3, R4, R7, 0x2 ;  /* 0x0000000704407211 */ /* 0x000fe400078610ff */
[----:B------:R-:W-:-:S02]  /*25fe0*/  LEA.HI.X.SX32 R117, R2, R5, 0x2, P2 ;  /* 0x0000000502757211 */ /* 0x000fc400010f16ff */
[----:B------:R-:W4:Y:S01]  /*25ff0*/  LDL.LU R2, [R1+0xa14] ;  /* 0x000a140001027983 */ /* 0x000f220000300800 */
[----:B------:R-:W-:Y:S02]  /*26000*/  LEA R236, P2, R59, R7, 0x2 ;  /* 0x000000073bec7211 */ /* 0x000fe400078410ff */
[-C--:B------:R-:W-:Y:S02]  /*26010*/  LEA.HI.X.SX32 R61, R111, R5.reuse, 0x2, P4 ;  /* 0x000000056f3d7211 */ /* 0x080fe400020f16ff */
[----:B------:R-:W-:Y:S02]  /*26020*/  LEA.HI.X.SX32 R115, R55, R5, 0x2, P1 ;  /* 0x0000000537737211 */ /* 0x000fe400008f16ff */
[----:B------:R-:W4:Y:S01]  /*26030*/  LDL.LU R55, [R1+0xa0c] ;  /* 0x000a0c0001377983 */ /* 0x000f220000300800 */
[----:B------:R-:W-:Y:S02]  /*26040*/  LEA R112, P1, R10, R7, 0x2 ;  /* 0x000000070a707211 */ /* 0x000fe400078210ff */
[-C--:B------:R-:W-:Y:S01]  /*26050*/  LEA.HI.X.SX32 R65, R4, R5.reuse, 0x2, P3 ;  /* 0x0000000504417211 */ /* 0x080fe200018f16ff */
[----:B------:R1:W-:Y:S01]  /*26060*/  STL.64 [R1+0x4a8], R62 ;  /* 0x0004a83e01007387 */ /* 0x0003e20000100a00 */
[----:B------:R-:W-:-:S03]  /*26070*/  LEA.HI.X.SX32 R237, R59, R5, 0x2, P2 ;  /* 0x000000053bed7211 */ /* 0x000fc600010f16ff */
[----:B------:R-:W4:Y:S01]  /*26080*/  LDL.LU R54, [R1+0xa04] ;  /* 0x000a040001367983 */ /* 0x000f220000300800 */
[----:B------:R-:W-:-:S03]  /*26090*/  LEA.HI.X.SX32 R113, R10, R5, 0x2, P1 ;  /* 0x000000050a717211 */ /* 0x000fc600008f16ff */
[----:B------:R1:W-:Y:S04]  /*260a0*/  STL.64 [R1+0x4a0], R60 ;  /* 0x0004a03c01007387 */ /* 0x0003e80000100a00 */
[----:B------:R-:W4:Y:S01]  /*260b0*/  LDL.LU R111, [R1+0x9fc] ;  /* 0x0009fc00016f7983 */ /* 0x000f220000300800 */
[----:B-1----:R-:W-:-:S03]  /*260c0*/  LEA R62, P5, R56, R7, 0x2 ;  /* 0x00000007383e7211 */ /* 0x002fc600078a10ff */
[----:B------:R1:W-:Y:S04]  /*260d0*/  STL.64 [R1+0x498], R64 ;  /* 0x0004984001007387 */ /* 0x0003e80000100a00 */
[----:B------:R-:W4:Y:S04]  /*260e0*/  LDL.LU R4, [R1+0x9f4] ;  /* 0x0009f40001047983 */ /* 0x000f280000300800 */
[----:B------:R1:W-:Y:S01]  /*260f0*/  STL.64 [R1+0x490], R236 ;  /* 0x000490ec01007387 */ /* 0x0003e20000100a00 */
[----:B------:R-:W-:-:S03]  /*26100*/  LEA.HI.X.SX32 R63, R56, R5, 0x2, P5 ;  /* 0x00000005383f7211 */ /* 0x000fc600028f16ff */
[----:B------:R-:W4:Y:S04]  /*26110*/  LDL.LU R59, [R1+0x9ec] ;  /* 0x0009ec00013b7983 */ /* 0x000f280000300800 */
[----:B------:R1:W-:Y:S01]  /*26120*/  STL.64 [R1+0x488], R112 ;  /* 0x0004887001007387 */ /* 0x0003e20000100a00 */
[----:B------:R-:W-:-:S03]  /*26130*/  LEA R60, P4, R11, R7, 0x2 ;  /* 0x000000070b3c7211 */ /* 0x000fc600078810ff */
[----:B------:R-:W4:Y:S01]  /*26140*/  LDL.LU R10, [R1+0x9e0] ;  /* 0x0009e000010a7983 */ /* 0x000f220000300800 */
[----:B------:R-:W-:-:S03]  /*26150*/  LEA.HI.X.SX32 R61, R11, R5, 0x2, P4 ;  /* 0x000000050b3d7211 */ /* 0x000fc600020f16ff */
[----:B------:R2:W-:Y:S01]  /*26160*/  STL.64 [R1+0x480], R62 ;  /* 0x0004803e01007387 */ /* 0x0005e20000100a00 */
[----:B-1----:R-:W-:-:S03]  /*26170*/  LEA R64, P3, R13, R7, 0x2 ;  /* 0x000000070d407211 */ /* 0x002fc600078610ff */
[----:B------:R-:W4:Y:S01]  /*26180*/  LDL.LU R56, [R1+0x9d0] ;  /* 0x0009d00001387983 */ /* 0x000f220000300800 */
[----:B------:R-:W-:-:S03]  /*26190*/  LEA.HI.X.SX32 R65, R13, R5, 0x2, P3 ;  /* 0x000000050d417211 */ /* 0x000fc600018f16ff */
[----:B------:R3:W-:Y:S04]  /*261a0*/  STL.64 [R1+0x478], R60 ;  /* 0x0004783c01007387 */ /* 0x0007e80000100a00 */
[----:B------:R-:W4:Y:S04]  /*261b0*/  LDL.LU R11, [R1+0x9c0] ;  /* 0x0009c000010b7983 */ /* 0x000f280000300800 */
[----:B------:R4:W-:Y:S04]  /*261c0*/  STL.64 [R1+0x470], R64 ;  /* 0x0004704001007387 */ /* 0x0009e80000100a00 */
[----:B------:R-:W4:Y:S01]  /*261d0*/  LDL.LU R13, [R1+0x9b0] ;  /* 0x0009b000010d7983 */ /* 0x000f220000300800 */
[----:B------:R-:W-:-:S02]  /*261e0*/  LEA R236, P2, R17, R7, 0x2 ;  /* 0x0000000711ec7211 */ /* 0x000fc400078410ff */
[C---:B------:R-:W-:Y:S02]  /*261f0*/  LEA R112, P1, R16.reuse, R7, 0x2 ;  /* 0x0000000710707211 */ /* 0x040fe400078210ff */
[-C--:B------:R-:W-:Y:S02]  /*26200*/  LEA.HI.X.SX32 R237, R17, R5.reuse, 0x2, P2 ;  /* 0x0000000511ed7211 */ /* 0x080fe400010f16ff */
[----:B------:R-:W-:-:S03]  /*26210*/  LEA.HI.X.SX32 R113, R16, R5, 0x2, P1 ;  /* 0x0000000510717211 */ /* 0x000fc600008f16ff */
[----:B------:R1:W-:Y:S04]  /*26220*/  STL.64 [R1+0x4e8], R236 ;  /* 0x0004e8ec01007387 */ /* 0x0003e80000100a00 */
[----:B------:R-:W4:Y:S04]  /*26230*/  LDL.LU R17, [R1+0x9a0] ;  /* 0x0009a00001117983 */ /* 0x000f280000300800 */
[----:B------:R1:W-:Y:S04]  /*26240*/  STL.64 [R1+0x4e0], R112 ;  /* 0x0004e07001007387 */ /* 0x0003e80000100a00 */
[----:B------:R-:W4:Y:S01]  /*26250*/  LDL.LU R16, [R1+0x990] ;  /* 0x0009900001107983 */ /* 0x000f220000300800 */
[----:B--2---:R-:W-:-:S02]  /*26260*/  LEA R62, P5, R12, R7, 0x2 ;  /* 0x000000070c3e7211 */ /* 0x004fc400078a10ff */
[C---:B---3--:R-:W-:Y:S02]  /*26270*/  LEA R60, P4, R3.reuse, R7, 0x2 ;  /* 0x00000007033c7211 */ /* 0x048fe400078810ff */
[----:B------:R-:W-:Y:S02]  /*26280*/  LEA.HI.X.SX32 R63, R12, R5, 0x2, P5 ;  /* 0x000000050c3f7211 */ /* 0x000fe400028f16ff */
[C---:B----4-:R-:W-:Y:S02]  /*26290*/  LEA R64, P3, R58.reuse, R7, 0x2 ;  /* 0x000000073a407211 */ /* 0x050fe400078610ff */
[-C--:B------:R-:W-:Y:S01]  /*262a0*/  LEA.HI.X.SX32 R61, R3, R5.reuse, 0x2, P4 ;  /* 0x00000005033d7211 */ /* 0x080fe200020f16ff */
[----:B------:R2:W-:Y:S01]  /*262b0*/  STL.64 [R1+0x4d8], R62 ;  /* 0x0004d83e01007387 */ /* 0x0005e20000100a00 */
[----:B------:R-:W-:-:S03]  /*262c0*/  LEA.HI.X.SX32 R65, R58, R5, 0x2, P3 ;  /* 0x000000053a417211 */ /* 0x000fc600018f16ff */
[----:B------:R-:W3:Y:S04]  /*262d0*/  LDL.LU R12, [R1+0x980] ;  /* 0x00098000010c7983 */ /* 0x000ee80000300800 */
[----:B------:R4:W-:Y:S04]  /*262e0*/  STL.64 [R1+0x4d0], R60 ;  /* 0x0004d03c01007387 */ /* 0x0009e80000100a00 */
[----:B------:R-:W3:Y:S01]  /*262f0*/  LDL.LU R3, [R1+0x970] ;  /* 0x0009700001037983 */ /* 0x000ee20000300800 */
[----:B-1----:R-:W-:-:S03]  /*26300*/  LEA R236, P2, R2, R7, 0x2 ;  /* 0x0000000702ec7211 */ /* 0x002fc600078410ff */
[----:B------:R1:W-:Y:S01]  /*26310*/  STL.64 [R1+0x4c8], R64 ;  /* 0x0004c84001007387 */ /* 0x0003e20000100a00 */
[----:B------:R-:W-:-:S03]  /*26320*/  LEA.HI.X.SX32 R237, R2, R5, 0x2, P2 ;  /* 0x0000000502ed7211 */ /* 0x000fc600010f16ff */
[----:B------:R-:W3:Y:S01]  /*26330*/  LDL.LU R58, [R1+0x960] ;  /* 0x00096000013a7983 */ /* 0x000ee20000300800 */
[----:B------:R-:W-:-:S04]  /*26340*/  LEA R112, P1, R55, R7, 0x2 ;  /* 0x0000000737707211 */ /* 0x000fc800078210ff */
[----:B------:R-:W-:Y:S02]  /*26350*/  LEA.HI.X.SX32 R113, R55, R5, 0x2, P1 ;  /* 0x0000000537717211 */ /* 0x000fe400008f16ff */
[C---:B--2---:R-:W-:Y:S01]  /*26360*/  LEA R62, P5, R54.reuse, R7, 0x2 ;  /* 0x00000007363e7211 */ /* 0x044fe200078a10ff */
[----:B------:R2:W-:Y:S03]  /*26370*/  STL.64 [R1+0x4c0], R236 ;  /* 0x0004c0ec01007387 */ /* 0x0005e60000100a00 */
[----:B------:R-:W-:Y:S01]  /*26380*/  LEA.HI.X.SX32 R63, R54, R5, 0x2, P5 ;  /* 0x00000005363f7211 */ /* 0x000fe200028f16ff */
        /* <DEDUP_REMOVED lines=8> */
[----:B------:R-:W3:Y:S01]  /*26410*/  LDL.LU R54, [R1+0x930] ;  /* 0x0009300001367983 */ /* 0x000ee20000300800 */
[----:B--2---:R-:W-:-:S03]  /*26420*/  LEA R236, P2, R59, R7, 0x2 ;  /* 0x000000073bec7211 */ /* 0x004fc600078410ff */
        /* <DEDUP_REMOVED lines=12> */
[----:B--2---:R-:W-:-:S03]  /*264f0*/  LEA R60, P4, R11, R7, 0x2 ;  /* 0x000000070b3c7211 */ /* 0x004fc600078810ff */
[----:B------:R-:W2:Y:S01]  /*26500*/  LDL.LU R10, [R1+0x8f0] ;  /* 0x0008f000010a7983 */ /* 0x000ea20000300800 */
[----:B------:R-:W-:-:S03]  /*26510*/  LEA.HI.X.SX32 R61, R11, R5, 0x2, P4 ;  /* 0x000000050b3d7211 */ /* 0x000fc600020f16ff */
[----:B------:R3:W-:Y:S01]  /*26520*/  STL.64 [R1+0x510], R62 ;  /* 0x0005103e01007387 */ /* 0x0007e20000100a00 */
[----:B----4-:R-:W-:-:S03]  /*26530*/  LEA R64, P3, R13, R7, 0x2 ;  /* 0x000000070d407211 */ /* 0x010fc600078610ff */
[----:B------:R-:W4:Y:S01]  /*26540*/  LDL.LU R56, [R1+0x8e0] ;  /* 0x0008e00001387983 */ /* 0x000f220000300800 */
[----:B------:R-:W-:-:S03]  /*26550*/  LEA.HI.X.SX32 R65, R13, R5, 0x2, P3 ;  /* 0x000000050d417211 */ /* 0x000fc600018f16ff */
[----:B------:R1:W-:Y:S04]  /*26560*/  STL.64 [R1+0x508], R60 ;  /* 0x0005083c01007387 */ /* 0x0003e80000100a00 */
[----:B------:R-:W4:Y:S04]  /*26570*/  LDL.LU R11, [R1+0x8d0] ;  /* 0x0008d000010b7983 */ /* 0x000f280000300800 */
[----:B------:R3:W-:Y:S04]  /*26580*/  STL.64 [R1+0x500], R64 ;  /* 0x0005004001007387 */ /* 0x0007e80000100a00 */
[----:B------:R-:W4:Y:S01]  /*26590*/  LDL.LU R13, [R1+0x8c0] ;  /* 0x0008c000010d7983 */ /* 0x000f220000300800 */
[----:B-1----:R-:W-:-:S02]  /*265a0*/  LEA R236, P2, R17, R7, 0x2 ;  /* 0x0000000711ec7211 */ /* 0x002fc400078410ff */
[C---:B------:R-:W-:Y:S02]  /*265b0*/  LEA R112, P1, R16.reuse, R7, 0x2 ;  /* 0x0000000710707211 */ /* 0x040fe400078210ff */
[-C--:B------:R-:W-:Y:S02]  /*265c0*/  LEA.HI.X.SX32 R237, R17, R5.reuse, 0x2, P2 ;  /* 0x0000000511ed7211 */ /* 0x080fe400010f16ff */
[----:B------:R-:W-:-:S03]  /*265d0*/  LEA.HI.X.SX32 R113, R16, R5, 0x2, P1 ;  /* 0x0000000510717211 */ /* 0x000fc600008f16ff */
[----:B------:R1:W-:Y:S04]  /*265e0*/  STL.64 [R1+0x4f8], R236 ;  /* 0x0004f8ec01007387 */ /* 0x0003e80000100a00 */
[----:B------:R-:W4:Y:S04]  /*265f0*/  LDL.LU R17, [R1+0x8b0] ;  /* 0x0008b00001117983 */ /* 0x000f280000300800 */
[----:B------:R1:W-:Y:S04]  /*26600*/  STL.64 [R1+0x530], R112 ;  /* 0x0005307001007387 */ /* 0x0003e80000100a00 */
[----:B------:R-:W4:Y:S01]  /*26610*/  LDL.LU R16, [R1+0x8a0] ;  /* 0x0008a00001107983 */ /* 0x000f220000300800 */
[----:B---3--:R-:W-:-:S04]  /*26620*/  LEA R62, P5, R12, R7, 0x2 ;  /* 0x000000070c3e7211 */ /* 0x008fc800078a10ff */
[----:B------:R-:W-:Y:S02]  /*26630*/  LEA.HI.X.SX32 R63, R12, R5, 0x2, P5 ;  /* 0x000000050c3f7211 */ /* 0x000fe400028f16ff */
[----:B------:R-:W-:-:S03]  /*26640*/  LEA R60, P4, R3, R7, 0x2 ;  /* 0x00000007033c7211 */ /* 0x000fc600078810ff */
[----:B------:R3:W-:Y:S01]  /*26650*/  STL.64 [R1+0x568], R62 ;  /* 0x0005683e01007387 */ /* 0x0007e20000100a00 */
[----:B------:R-:W-:-:S03]  /*26660*/  LEA.HI.X.SX32 R61, R3, R5, 0x2, P4 ;  /* 0x00000005033d7211 */ /* 0x000fc600020f16ff */
[----:B------:R-:W4:Y:S01]  /*26670*/  LDL.LU R12, [R1+0x890] ;  /* 0x00089000010c7983 */ /* 0x000f220000300800 */
[----:B------:R-:W-:-:S03]  /*26680*/  LEA R64, P3, R58, R7, 0x2 ;  /* 0x000000073a407211 */ /* 0x000fc600078610ff */
[----:B------:R1:W-:Y:S01]  /*26690*/  STL.64 [R1+0x560], R60 ;  /* 0x0005603c01007387 */ /* 0x0003e20000100a00 */
[----:B------:R-:W-:-:S03]  /*266a0*/  LEA.HI.X.SX32 R65, R58, R5, 0x2, P3 ;  /* 0x000000053a417211 */ /* 0x000fc600018f16ff */
[----:B------:R-:W4:Y:S04]  /*266b0*/  LDL.LU R3, [R1+0x880] ;  /* 0x0008800001037983 */ /* 0x000f280000300800 */
[----:B------:R3:W-:Y:S04]  /*266c0*/  STL.64 [R1+0x558], R64 ;  /* 0x0005584001007387 */ /* 0x0007e80000100a00 */
[----:B------:R-:W4:Y:S01]  /*266d0*/  LDL.LU R58, [R1+0x870] ;  /* 0x00087000013a7983 */ /* 0x000f220000300800 */
[----:B-1----:R-:W-:-:S04]  /*266e0*/  LEA R236, P2, R2, R7, 0x2 ;  /* 0x0000000702ec7211 */ /* 0x002fc800078410ff */
[----:B------:R-:W-:Y:S02]  /*266f0*/  LEA.HI.X.SX32 R237, R2, R5, 0x2, P2 ;  /* 0x0000000502ed7211 */ /* 0x000fe400010f16ff */
[----:B------:R-:W-:-:S03]  /*26700*/  LEA R112, P1, R55, R7, 0x2 ;  /* 0x0000000737707211 */ /* 0x000fc600078210ff */
[----:B------:R1:W-:Y:S01]  /*26710*/  STL.64 [R1+0x550], R236 ;  /* 0x000550ec01007387 */ /* 0x0003e20000100a00 */
[----:B------:R-:W-:-:S03]  /*26720*/  LEA.HI.X.SX32 R113, R55, R5, 0x2, P1 ;  /* 0x0000000537717211 */ /* 0x000fc600008f16ff */
[----:B------:R-:W4:Y:S01]  /*26730*/  LDL.LU R2, [R1+0x860] ;  /* 0x0008600001027983 */ /* 0x000f220000300800 */
[----:B---3--:R-:W-:-:S03]  /*26740*/  LEA R62, P5, R54, R7, 0x2 ;  /* 0x00000007363e7211 */ /* 0x008fc600078a10ff */
        /* <DEDUP_REMOVED lines=30> */
[----:B------:R-:W3:Y:S04]  /*26930*/  LDL.LU R11, [R1+0x624] ;  /* 0x00062400010b7983 */ /* 0x000ee80000300800 */
[----:B------:R1:W-:Y:S04]  /*26940*/  STL.64 [R1+0x588], R64 ;  /* 0x0005884001007387 */ /* 0x0003e80000100a00 */
[----:B------:R-:W3:Y:S01]  /*26950*/  LDL.LU R13, [R1+0x61c] ;  /* 0x00061c00010d7983 */ /* 0x000ee20000300800 */
[----:B--2---:R-:W-:-:S04]  /*26960*/  LEA R236, P2, R17, R7, 0x2 ;  /* 0x0000000711ec7211 */ /* 0x004fc800078410ff */
[----:B------:R-:W-:Y:S02]  /*26970*/  LEA.HI.X.SX32 R237, R17, R5, 0x2, P2 ;  /* 0x0000000511ed7211 */ /* 0x000fe400010f16ff */
[----:B----4-:R-:W-:-:S03]  /*26980*/  LEA R112, P1, R16, R7, 0x2 ;  /* 0x0000000710707211 */ /* 0x010fc600078210ff */
[----:B------:R2:W-:Y:S01]  /*26990*/  STL.64 [R1+0x580], R236 ;  /* 0x000580ec01007387 */ /* 0x0005e20000100a00 */
[----:B------:R-:W-:-:S03]  /*269a0*/  LEA.HI.X.SX32 R113, R16, R5, 0x2, P1 ;  /* 0x0000000510717211 */ /* 0x000fc600008f16ff */
[----:B------:R-:W4:Y:S04]  /*269b0*/  LDL.LU R17, [R1+0x614] ;  /* 0x0006140001117983 */ /* 0x000f280000300800 */
[----:B------:R3:W-:Y:S04]  /*269c0*/  STL.64 [R1+0x578], R112 ;  /* 0x0005787001007387 */ /* 0x0007e80000100a00 */
[----:B------:R-:W4:Y:S01]  /*269d0*/  LDL.LU R16, [R1+0x60c] ;  /* 0x00060c0001107983 */ /* 0x000f220000300800 */
[----:B------:R-:W-:-:S04]  /*269e0*/  LEA R62, P5, R12, R7, 0x2 ;  /* 0x000000070c3e7211 */ /* 0x000fc800078a10ff */
[----:B------:R-:W-:Y:S02]  /*269f0*/  LEA.HI.X.SX32 R63, R12, R5, 0x2, P5 ;  /* 0x000000050c3f7211 */ /* 0x000fe400028f16ff */
[----:B-1----:R-:W-:-:S03]  /*26a00*/  LEA R60, P4, R3, R7, 0x2 ;  /* 0x00000007033c7211 */ /* 0x002fc600078810ff */
        /* <DEDUP_REMOVED lines=9> */
[----:B--2---:R-:W-:-:S04]  /*26aa0*/  LEA R236, P2, R2, R7, 0x2 ;  /* 0x0000000702ec7211 */ /* 0x004fc800078410ff */
[----:B------:R-:W-:Y:S02]  /*26ab0*/  LEA.HI.X.SX32 R237, R2, R5, 0x2, P2 ;  /* 0x0000000502ed7211 */ /* 0x000fe400010f16ff */
[----:B---3--:R-:W-:-:S03]  /*26ac0*/  LEA R112, P1, R55, R7, 0x2 ;  /* 0x0000000737707211 */ /* 0x008fc600078210ff */
        /* <DEDUP_REMOVED lines=15> */
[----:B--2---:R-:W-:-:S03]  /*26bc0*/  LEA R236, P2, R59, R7, 0x2 ;  /* 0x000000073bec7211 */ /* 0x004fc600078410ff */
        /* <DEDUP_REMOVED lines=18> */
[----:B------:R-:W3:Y:S04]  /*26cf0*/  LDL.LU R11, [R1+0x740] ;  /* 0x00074000010b7983 */ /* 0x000ee80000300800 */
[----:B------:R2:W-:Y:S04]  /*26d00*/  STL.64 [R1+0x618], R64 ;  /* 0x0006184001007387 */ /* 0x0005e80000100a00 */
[----:B------:R-:W3:Y:S01]  /*26d10*/  LDL.LU R13, [R1+0x730] ;  /* 0x00073000010d7983 */ /* 0x000ee20000300800 */
[----:B----4-:R-:W-:-:S04]  /*26d20*/  LEA R236, P2, R17, R7, 0x2 ;  /* 0x0000000711ec7211 */ /* 0x010fc800078410ff */
[----:B------:R-:W-:Y:S02]  /*26d30*/  LEA.HI.X.SX32 R237, R17, R5, 0x2, P2 ;  /* 0x0000000511ed7211 */ /* 0x000fe400010f16ff */
[----:B-1----:R-:W-:-:S03]  /*26d40*/  LEA R112, P1, R16, R7, 0x2 ;  /* 0x0000000710707211 */ /* 0x002fc600078210ff */
[----:B------:R3:W-:Y:S01]  /*26d50*/  STL.64 [R1+0x610], R236 ;  /* 0x000610ec01007387 */ /* 0x0007e20000100a00 */
[----:B------:R-:W-:-:S03]  /*26d60*/  LEA.HI.X.SX32 R113, R16, R5, 0x2, P1 ;  /* 0x0000000510717211 */ /* 0x000fc600008f16ff */
[----:B------:R-:W4:Y:S04]  /*26d70*/  LDL.LU R17, [R1+0x720] ;  /* 0x0007200001117983 */ /* 0x000f280000300800 */
[----:B------:R1:W-:Y:S04]  /*26d80*/  STL.64 [R1+0x608], R112 ;  /* 0x0006087001007387 */ /* 0x0003e80000100a00 */
[----:B------:R-:W4:Y:S01]  /*26d90*/  LDL.LU R16, [R1+0x710] ;  /* 0x0007100001107983 */ /* 0x000f220000300800 */
[----:B------:R-:W-:-:S04]  /*26da0*/  LEA R62, P5, R12, R7, 0x2 ;  /* 0x000000070c3e7211 */ /* 0x000fc800078a10ff */
[----:B------:R-:W-:Y:S02]  /*26db0*/  LEA.HI.X.SX32 R63, R12, R5, 0x2, P5 ;  /* 0x000000050c3f7211 */ /* 0x000fe400028f16ff */
[----:B--2---:R-:W-:-:S03]  /*26dc0*/  LEA R60, P4, R3, R7, 0x2 ;  /* 0x00000007033c7211 */ /* 0x004fc600078810ff */
        /* <DEDUP_REMOVED lines=9> */
[----:B---3--:R-:W-:-:S04]  /*26e60*/  LEA R236, P2, R2, R7, 0x2 ;  /* 0x0000000702ec7211 */ /* 0x008fc800078410ff */
[----:B------:R-:W-:Y:S02]  /*26e70*/  LEA.HI.X.SX32 R237, R2, R5, 0x2, P2 ;  /* 0x0000000502ed7211 */ /* 0x000fe400010f16ff */
        /* <DEDUP_REMOVED lines=32> */
[----:B-1----:R-:W-:-:S03]  /*27080*/  LEA R64, P3, R13, R7, 0x2 ;  /* 0x000000070d407211 */ /* 0x002fc600078610ff */
[----:B------:R1:W-:Y:S01]  /*27090*/  STL.64 [R1+0x6a8], R60 ;  /* 0x0006a83c01007387 */ /* 0x0003e20000100a00 */
[----:B------:R-:W-:-:S03]  /*270a0*/  LEA.HI.X.SX32 R65, R13, R5, 0x2, P3 ;  /* 0x000000050d417211 */ /* 0x000fc600018f16ff */
[----:B------:R-:W2:Y:S04]  /*270b0*/  LDL.LU R11, [R1+0x6fc] ;  /* 0x0006fc00010b7983 */ /* 0x000ea80000300800 */
[----:B------:R1:W-:Y:S04]  /*270c0*/  STL.64 [R1+0x6a0], R64 ;  /* 0x0006a04001007387 */ /* 0x0003e80000100a00 */
[----:B------:R-:W2:Y:S01]  /*270d0*/  LDL.LU R13, [R1+0x704] ;  /* 0x00070400010d7983 */ /* 0x000ea20000300800 */
[----:B----4-:R-:W-:-:S04]  /*270e0*/  LEA R236, P2, R17, R7, 0x2 ;  /* 0x0000000711ec7211 */ /* 0x010fc800078410ff */
[----:B------:R-:W-:Y:S02]  /*270f0*/  LEA.HI.X.SX32 R237, R17, R5, 0x2, P2 ;  /* 0x0000000511ed7211 */ /* 0x000fe400010f16ff */
[----:B------:R-:W-:Y:S02]  /*27100*/  MOV R17, R34 ;  /* 0x0000002200117202 */ /* 0x000fe40000000f00 */
[----:B------:R-:W-:Y:S01]  /*27110*/  LEA R112, P1, R16, R7, 0x2 ;  /* 0x0000000710707211 */ /* 0x000fe200078210ff */
[----:B------:R-:W-:-:S03]  /*27120*/  IMAD.MOV.U32 R34, RZ, RZ, R240 ;  /* 0x000000ffff227224 */ /* 0x000fc600078e00f0 */
[----:B------:R-:W-:Y:S01]  /*27130*/  LEA.HI.X.SX32 R113, R16, R5, 0x2, P1 ;  /* 0x0000000510717211 */ /* 0x000fe200008f16ff */
[----:B------:R-:W-:Y:S02]  /*27140*/  IMAD.MOV.U32 R16, RZ, RZ, R17 ;  /* 0x000000ffff107224 */ /* 0x000fe400078e0011 */
[----:B------:R-:W-:Y:S02]  /*27150*/  IMAD.MOV.U32 R240, RZ, RZ, R241 ;  /* 0x000000fffff07224 */ /* 0x000fe400078e00f1 */
[----:B------:R-:W-:Y:S01]  /*27160*/  IMAD.MOV.U32 R241, RZ, RZ, R244 ;  /* 0x000000fffff17224 */ /* 0x000fe200078e00f4 */
[----:B------:R3:W-:Y:S01]  /*27170*/  STL.64 [R1+0x698], R236 ;  /* 0x000698ec01007387 */ /* 0x0007e20000100a00 */
[----:B------:R-:W-:Y:S02]  /*27180*/  IMAD.MOV.U32 R244, RZ, RZ, R245 ;  /* 0x000000fffff47224 */ /* 0x000fe400078e00f5 */
[----:B------:R-:W-:Y:S02]  /*27190*/  IMAD.MOV.U32 R245, RZ, RZ, R15 ;  /* 0x000000fffff57224 */ /* 0x000fe400078e000f */
[----:B------:R-:W4:Y:S04]  /*271a0*/  LDL.LU R15, [R1+0x72c] ;  /* 0x00072c00010f7983 */ /* 0x000f280000300800 */
[----:B------:R1:W-:Y:S04]  /*271b0*/  STL.64 [R1+0x690], R112 ;  /* 0x0006907001007387 */ /* 0x0003e80000100a00 */
[----:B------:R-:W4:Y:S01]  /*271c0*/  LDL.LU R17, [R1+0x724] ;  /* 0x0007240001117983 */ /* 0x000f220000300800 */
[----:B------:R-:W-:-:S04]  /*271d0*/  LEA R62, P5, R12, R7, 0x2 ;  /* 0x000000070c3e7211 */ /* 0x000fc800078a10ff */
[----:B------:R-:W-:Y:S02]  /*271e0*/  LEA.HI.X.SX32 R63, R12, R5, 0x2, P5 ;  /* 0x000000050c3f7211 */ /* 0x000fe400028f16ff */
[-C--:B-1----:R-:W-:Y:S02]  /*271f0*/  LEA R60, P4, R3, R7.reuse, 0x2 ;  /* 0x00000007033c7211 */ /* 0x082fe400078810ff */
[----:B------:R-:W-:-:S04]  /*27200*/  LEA R64, P3, R58, R7, 0x2 ;  /* 0x000000073a407211 */ /* 0x000fc800078610ff */
[-C--:B------:R-:W-:Y:S01]  /*27210*/  LEA.HI.X.SX32 R65, R58, R5.reuse, 0x2, P3 ;  /* 0x000000053a417211 */ /* 0x080fe200018f16ff */
[----:B------:R-:W-:Y:S01]  /*27220*/  IMAD.MOV.U32 R58, RZ, RZ, R16 ;  /* 0x000000ffff3a7224 */ /* 0x000fe200078e0010 */
[----:B------:R-:W-:Y:S01]  /*27230*/  LEA.HI.X.SX32 R61, R3, R5, 0x2, P4 ;  /* 0x00000005033d7211 */ /* 0x000fe200020f16ff */
[----:B------:R-:W-:Y:S02]  /*27240*/  IMAD.MOV.U32 R16, RZ, RZ, R34 ;  /* 0x000000ffff107224 */ /* 0x000fe400078e0022 */
[----:B------:R-:W-:Y:S02]  /*27250*/  IMAD.MOV.U32 R34, RZ, RZ, R240 ;  /* 0x000000ffff227224 */ /* 0x000fe400078e00f0 */
[----:B------:R-:W-:Y:S01]  /*27260*/  IMAD.MOV.U32 R240, RZ, RZ, R241 ;  /* 0x000000fffff07224 */ /* 0x000fe200078e00f1 */
[C---:B---3--:R-:W-:Y:S01]  /*27270*/  LEA R236, P2, R2.reuse, R7, 0x2 ;  /* 0x0000000702ec7211 */ /* 0x048fe200078410ff */
[----:B------:R-:W-:Y:S01]  /*27280*/  IMAD.MOV.U32 R241, RZ, RZ, R244 ;  /* 0x000000fffff17224 */ /* 0x000fe200078e00f4 */
[----:B------:R1:W-:Y:S01]  /*27290*/  STL.64 [R1+0x688], R62 ;  /* 0x0006883e01007387 */ /* 0x0003e20000100a00 */
[----:B------:R-:W-:Y:S01]  /*272a0*/  IMAD.MOV.U32 R244, RZ, RZ, R245 ;  /* 0x000000fffff47224 */ /* 0x000fe200078e00f5 */
[----:B------:R-:W-:Y:S01]  /*272b0*/  LEA.HI.X.SX32 R237, R2, R5, 0x2, P2 ;  /* 0x0000000502ed7211 */ /* 0x000fe200010f16ff */
[----:B------:R-:W-:Y:S01]  /*272c0*/  IMAD.MOV.U32 R245, RZ, RZ, R52 ;  /* 0x000000fffff57224 */ /* 0x000fe200078e0034 */
[----:B------:R-:W3:Y:S01]  /*272d0*/  LDL.LU R12, [R1+0x71c] ;  /* 0x00071c00010c7983 */ /* 0x000ee20000300800 */
[----:B------:R-:W-:Y:S01]  /*272e0*/  LEA R112, P1, R55, R7, 0x2 ;  /* 0x0000000737707211 */ /* 0x000fe200078210ff */
[----:B------:R-:W-:-:S02]  /*272f0*/  IMAD.MOV.U32 R52, RZ, RZ, R53 ;  /* 0x000000ffff347224 */ /* 0x000fc400078e0035 */
[----:B------:R1:W-:Y:S01]  /*27300*/  STL.64 [R1+0x680], R60 ;  /* 0x0006803c01007387 */ /* 0x0003e20000100a00 */
[----:B------:R-:W-:Y:S01]  /*27310*/  IMAD.MOV.U32 R53, RZ, RZ, R50 ;  /* 0x000000ffff357224 */ /* 0x000fe200078e0032 */
[----:B------:R-:W-:Y:S01]  /*27320*/  LEA.HI.X.SX32 R113, R55, R5, 0x2, P1 ;  /* 0x0000000537717211 */ /* 0x000fe200008f16ff */
[----:B------:R-:W-:Y:S01]  /*27330*/  IMAD.MOV.U32 R50, RZ, RZ, R246 ;  /* 0x000000ffff327224 */ /* 0x000fe200078e00f6 */
[----:B------:R-:W3:Y:S01]  /*27340*/  LDL.LU R3, [R1+0x714] ;  /* 0x0007140001037983 */ /* 0x000ee20000300800 */
[----:B------:R-:W-:Y:S01]  /*27350*/  IMAD.MOV.U32 R55, RZ, RZ, R34 ;  /* 0x000000ffff377224 */ /* 0x000fe200078e0022 */
[----:B-1----:R-:W-:Y:S01]  /*27360*/  LEA R62, P5, R54, R7, 0x2 ;  /* 0x00000007363e7211 */ /* 0x002fe200078a10ff */
[----:B------:R-:W-:Y:S01]  /*27370*/  IMAD.MOV.U32 R34, RZ, RZ, R240 ;  /* 0x000000ffff227224 */ /* 0x000fe200078e00f0 */
[----:B------:R-:W-:Y:S01]  /*27380*/  STL.64 [R1+0x6b0], R64 ;  /* 0x0006b04001007387 */ /* 0x000fe20000100a00 */
[----:B------:R-:W-:-:S03]  /*27390*/  IMAD.MOV.U32 R240, RZ, RZ, R241 ;  /* 0x000000fffff07224 */ /* 0x000fc600078e00f1 */
[----:B------:R-:W3:Y:S01]  /*273a0*/  LDL.LU R246, [R1+0x9c4] ;  /* 0x0009c40001f67983 */ /* 0x000ee20000300800 */
[----:B------:R-:W-:-:S03]  /*273b0*/  IMAD.MOV.U32 R241, RZ, RZ, R244 ;  /* 0x000000fffff17224 */ /* 0x000fc600078e00f4 */
[----:B------:R-:W-:Y:S01]  /*273c0*/  STL.64 [R1+0x6b8], R236 ;  /* 0x0006b8ec01007387 */ /* 0x000fe20000100a00 */
[----:B------:R-:W-:Y:S01]  /*273d0*/  IMAD.MOV.U32 R244, RZ, RZ, R245 ;  /* 0x000000fffff47224 */ /* 0x000fe200078e00f5 */
[----:B------:R-:W-:Y:S02]  /*273e0*/  LEA.HI.X.SX32 R63, R54, R5, 0x2, P5 ;  /* 0x00000005363f7211 */ /* 0x000fe400028f16ff */
[----:B------:R-:W3:Y:S01]  /*273f0*/  LDL.LU R2, [R1+0x734] ;  /* 0x0007340001027983 */ /* 0x000ee20000300800 */
[----:B------:R-:W-:-:S03]  /*27400*/  IMAD.MOV.U32 R245, RZ, RZ, R52 ;  /* 0x000000fffff57224 */ /* 0x000fc600078e0034 */
[----:B------:R2:W-:Y:S01]  /*27410*/  STL.64 [R1+0x6e8], R112 ;  /* 0x0006e87001007387 */ /* 0x0005e20000100a00 */
[----:B------:R-:W-:Y:S02]  /*27420*/  IMAD.MOV.U32 R52, RZ, RZ, R53 ;  /* 0x000000ffff347224 */ /* 0x000fe400078e0035 */
[----:B------:R-:W-:Y:S01]  /*27430*/  IMAD.MOV.U32 R54, RZ, RZ, R55 ;  /* 0x000000ffff367224 */ /* 0x000fe200078e0037 */
[-C--:B------:R-:W-:Y:S01]  /*27440*/  LEA R60, P4, R111, R7.reuse, 0x2 ;  /* 0x000000076f3c7211 */ /* 0x080fe200078810ff */
[----:B------:R-:W-:Y:S02]  /*27450*/  IMAD.MOV.U32 R53, RZ, RZ, R50 ;  /* 0x000000ffff357224 */ /* 0x000fe400078e0032 */
[----:B------:R-:W-:Y:S02]  /*27460*/  IMAD.MOV.U32 R50, RZ, RZ, R51 ;  /* 0x000000ffff327224 */ /* 0x000fe400078e0033 */
[----:B------:R-:W-:Y:S02]  /*27470*/  IMAD.MOV.U32 R51, RZ, RZ, R251 ;  /* 0x000000ffff337224 */ /* 0x000fe400078e00fb */
[----:B------:R-:W3:Y:S01]  /*27480*/  LDL.LU R251, [R1+0x9d4] ;  /* 0x0009d40001fb7983 */ /* 0x000ee20000300800 */
[----:B--2---:R-:W-:-:S03]  /*27490*/  LEA R112, P1, R10, R7, 0x2 ;  /* 0x000000070a707211 */ /* 0x004fc600078210ff */
[----:B------:R1:W-:Y:S01]  /*274a0*/  STL.64 [R1+0x6e0], R62 ;  /* 0x0006e03e01007387 */ /* 0x0003e20000100a00 */
[-C--:B------:R-:W-:Y:S01]  /*274b0*/  LEA.HI.X.SX32 R113, R10, R5.reuse, 0x2, P1 ;  /* 0x000000050a717211 */ /* 0x080fe200008f16ff */
[----:B------:R-:W-:Y:S01]  /*274c0*/  IMAD.MOV.U32 R10, RZ, RZ, R54 ;  /* 0x000000ffff0a7224 */ /* 0x000fe200078e0036 */
[----:B------:R-:W-:Y:S01]  /*274d0*/  LEA.HI.X.SX32 R61, R111, R5, 0x2, P4 ;  /* 0x000000056f3d7211 */ /* 0x000fe200020f16ff */
[----:B------:R-:W-:Y:S01]  /*274e0*/  IMAD.MOV.U32 R54, RZ, RZ, R34 ;  /* 0x000000ffff367224 */ /* 0x000fe200078e0022 */
[-C--:B------:R-:W-:Y:S01]  /*274f0*/  LEA R64, P3, R4, R7.reuse, 0x2 ;  /* 0x0000000704407211 */ /* 0x080fe200078610ff */
[----:B------:R-:W-:Y:S01]  /*27500*/  IMAD.MOV.U32 R34, RZ, RZ, R240 ;  /* 0x000000ffff227224 */ /* 0x000fe200078e00f0 */
[----:B------:R-:W2:Y:S01]  /*27510*/  LDL.LU R55, [R1+0x744] ;  /* 0x0007440001377983 */ /* 0x000ea20000300800 */
[----:B------:R-:W-:Y:S01]  /*27520*/  IMAD.MOV.U32 R240, RZ, RZ, R241 ;  /* 0x000000fffff07224 */ /* 0x000fe200078e00f1 */
[----:B-1----:R-:W-:Y:S01]  /*27530*/  LEA R62, P5, R56, R7, 0x2 ;  /* 0x00000007383e7211 */ /* 0x002fe200078a10ff */
[----:B------:R-:W-:-:S02]  /*27540*/  IMAD.MOV.U32 R241, RZ, RZ, R244 ;  /* 0x000000fffff17224 */ /* 0x000fc400078e00f4 */
[----:B------:R-:W-:Y:S01]  /*27550*/  IMAD.MOV.U32 R244, RZ, RZ, R245 ;  /* 0x000000fffff47224 */ /* 0x000fe200078e00f5 */
[-C--:B------:R-:W-:Y:S01]  /*27560*/  LEA.HI.X.SX32 R63, R56, R5.reuse, 0x2, P5 ;  /* 0x00000005383f7211 */ /* 0x080fe200028f16ff */
[----:B------:R-:W-:Y:S01]  /*27570*/  IMAD.MOV.U32 R245, RZ, RZ, R52 ;  /* 0x000000fffff57224 */ /* 0x000fe200078e0034 */
[----:B------:R1:W-:Y:S01]  /*27580*/  STL.64 [R1+0x6d8], R60 ;  /* 0x0006d83c01007387 */ /* 0x0003e20000100a00 */
[----:B------:R-:W-:Y:S01]  /*27590*/  IMAD.MOV.U32 R52, RZ, RZ, R53 ;  /* 0x000000ffff347224 */ /* 0x000fe200078e0035 */
[----:B------:R-:W-:Y:S01]  /*275a0*/  LEA.HI.X.SX32 R65, R4, R5, 0x2, P3 ;  /* 0x0000000504417211 */ /* 0x000fe200018f16ff */
[----:B------:R-:W-:Y:S01]  /*275b0*/  IMAD.MOV.U32 R56, RZ, RZ, R34 ;  /* 0x000000ffff387224 */ /* 0x000fe200078e0022 */
[----:B------:R-:W-:Y:S01]  /*275c0*/  LEA R236, P2, R59, R7, 0x2 ;  /* 0x000000073bec7211 */ /* 0x000fe200078410ff */
[----:B------:R-:W-:Y:S01]  /*275d0*/  IMAD.MOV.U32 R53, RZ, RZ, R50 ;  /* 0x000000ffff357224 */ /* 0x000fe200078e0032 */
[----:B------:R-:W2:Y:S01]  /*275e0*/  LDL.LU R111, [R1+0x76c] ;  /* 0x00076c00016f7983 */ /* 0x000ea20000300800 */
[----:B------:R-:W-:-:S02]  /*275f0*/  IMAD.MOV.U32 R34, RZ, RZ, R240 ;  /* 0x000000ffff227224 */ /* 0x000fc400078e00f0 */
[----:B------:R-:W-:Y:S02]  /*27600*/  IMAD.MOV.U32 R50, RZ, RZ, R51 ;  /* 0x000000ffff327224 */ /* 0x000fe400078e0033 */
[----:B------:R-:W-:Y:S01]  /*27610*/  IMAD.MOV.U32 R240, RZ, RZ, R241 ;  /* 0x000000fffff07224 */ /* 0x000fe200078e00f1 */
[C---:B-1----:R-:W-:Y:S01]  /*27620*/  LEA R60, P4, R11.reuse, R7, 0x2 ;  /* 0x000000070b3c7211 */ /* 0x042fe200078810ff */
[----:B------:R-:W-:Y:S02]  /*27630*/  IMAD.MOV.U32 R51, RZ, RZ, R36 ;  /* 0x000000ffff337224 */ /* 0x000fe400078e0024 */
[----:B------:R-:W-:Y:S01]  /*27640*/  IMAD.MOV.U32 R241, RZ, RZ, R244 ;  /* 0x000000fffff17224 */ /* 0x000fe200078e00f4 */
[----:B------:R-:W-:Y:S01]  /*27650*/  LEA.HI.X.SX32 R61, R11, R5, 0x2, P4 ;  /* 0x000000050b3d7211 */ /* 0x000fe200020f16ff */
[----:B------:R-:W-:Y:S02]  /*27660*/  IMAD.MOV.U32 R36, RZ, RZ, R49 ;  /* 0x000000ffff247224 */ /* 0x000fe400078e0031 */
[----:B------:R-:W-:Y:S01]  /*27670*/  IMAD.MOV.U32 R244, RZ, RZ, R245 ;  /* 0x000000fffff47224 */ /* 0x000fe200078e00f5 */
[----:B------:R1:W-:Y:S01]  /*27680*/  STL.64 [R1+0x6d0], R64 ;  /* 0x0006d04001007387 */ /* 0x0003e20000100a00 */
[----:B------:R-:W-:-:S02]  /*27690*/  IMAD.MOV.U32 R49, RZ, RZ, R38 ;  /* 0x000000ffff317224 */ /* 0x000fc400078e0026 */
[----:B------:R-:W-:Y:S01]  /*276a0*/  IMAD.MOV.U32 R245, RZ, RZ, R52 ;  /* 0x000000fffff57224 */ /* 0x000fe200078e0034 */
[----:B------:R-:W-:Y:S01]  /*276b0*/  LEA.HI.X.SX32 R237, R59, R5, 0x2, P2 ;  /* 0x000000053bed7211 */ /* 0x000fe200010f16ff */
[----:B------:R-:W-:Y:S01]  /*276c0*/  IMAD.MOV.U32 R38, RZ, RZ, R41 ;  /* 0x000000ffff267224 */ /* 0x000fe200078e0029 */
[----:B------:R-:W2:Y:S01]  /*276d0*/  LDL.LU R4, [R1+0x764] ;  /* 0x0007640001047983 */ /* 0x000ea20000300800 */
[----:B------:R-:W-:Y:S02]  /*276e0*/  IMAD.MOV.U32 R52, RZ, RZ, R53 ;  /* 0x000000ffff347224 */ /* 0x000fe400078e0035 */
[----:B------:R-:W-:Y:S02]  /*276f0*/  IMAD.MOV.U32 R11, RZ, RZ, R34 ;  /* 0x000000ffff0b7224 */ /* 0x000fe400078e0022 */
[----:B------:R-:W-:Y:S01]  /*27700*/  IMAD.MOV.U32 R34, RZ, RZ, R240 ;  /* 0x000000ffff227224 */ /* 0x000fe200078e00f0 */
[----:B-1----:R-:W-:Y:S01]  /*27710*/  LEA R64, P3, R13, R7, 0x2 ;  /* 0x000000070d407211 */ /* 0x002fe200078610ff */
[----:B------:R-:W-:-:S02]  /*27720*/  IMAD.MOV.U32 R240, RZ, RZ, R241 ;  /* 0x000000fffff07224 */ /* 0x000fc400078e00f1 */
[----:B------:R-:W-:Y:S02]  /*27730*/  IMAD.MOV.U32 R53, RZ, RZ, R49 ;  /* 0x000000ffff357224 */ /* 0x000fe400078e0031 */
[----:B------:R-:W-:Y:S01]  /*27740*/  IMAD.MOV.U32 R241, RZ, RZ, R244 ;  /* 0x000000fffff17224 */ /* 0x000fe200078e00f4 */
[----:B------:R-:W-:Y:S01]  /*27750*/  LEA.HI.X.SX32 R65, R13, R5, 0x2, P3 ;  /* 0x000000050d417211 */ /* 0x000fe200018f16ff */
[----:B------:R-:W-:Y:S02]  /*27760*/  IMAD.MOV.U32 R49, RZ, RZ, R38 ;  /* 0x000000ffff317224 */ /* 0x000fe400078e0026 */
[----:B------:R-:W-:Y:S01]  /*27770*/  IMAD.MOV.U32 R244, RZ, RZ, R245 ;  /* 0x000000fffff47224 */ /* 0x000fe200078e00f5 */
[----:B------:R-:W-:Y:S01]  /*27780*/  MOV R245, R52 ;  /* 0x0000003400f57202 */ /* 0x000fe20000000f00 */
[----:B------:R-:W-:Y:S01]  /*27790*/  IMAD.MOV.U32 R38, RZ, RZ, R48 ;  /* 0x000000ffff267224 */ /* 0x000fe200078e0030 */
[----:B------:R-:W-:Y:S01]  /*277a0*/  STL.64 [R1+0x6c8], R236 ;  /* 0x0006c8ec01007387 */ /* 0x000fe20000100a00 */
[----:B------:R-:W-:-:S02]  /*277b0*/  IMAD.MOV.U32 R13, RZ, RZ, R34 ;  /* 0x000000ffff0d7224 */ /* 0x000fc400078e0022 */
[----:B------:R-:W-:Y:S01]  /*277c0*/  IMAD.MOV.U32 R52, RZ, RZ, R53 ;  /* 0x000000ffff347224 */ /* 0x000fe200078e0035 */
[----:B------:R-:W2:Y:S01]  /*277d0*/  LDL.LU R59, [R1+0x75c] ;  /* 0x00075c00013b7983 */ /* 0x000ea20000300800 */
[----:B------:R-:W-:Y:S02]  /*277e0*/  IMAD.MOV.U32 R34, RZ, RZ, R240 ;  /* 0x000000ffff227224 */ /* 0x000fe400078e00f0 */
[----:B------:R-:W-:Y:S01]  /*277f0*/  IMAD.MOV.U32 R53, RZ, RZ, R49 ;  /* 0x000000ffff357224 */ /* 0x000fe200078e0031 */
[----:B------:R4:W-:Y:S01]  /*27800*/  STL.64 [R1+0x6c0], R112 ;  /* 0x0006c07001007387 */ /* 0x0009e20000100a00 */
[----:B------:R-:W-:Y:S02]  /*27810*/  IMAD.MOV.U32 R240, RZ, RZ, R241 ;  /* 0x000000fffff07224 */ /* 0x000fe400078e00f1 */
[----:B------:R-:W-:Y:S01]  /*27820*/  IMAD.MOV.U32 R49, RZ, RZ, R38 ;  /* 0x000000ffff317224 */ /* 0x000fe200078e0026 */
[----:B------:R-:W2:Y:S01]  /*27830*/  LDL.LU R41, [R1+0xb8c] ;  /* 0x000b8c0001297983 */ /* 0x000ea20000300800 */
[----:B------:R-:W-:-:S02]  /*27840*/  IMAD.MOV.U32 R241, RZ, RZ, R244 ;  /* 0x000000fffff17224 */ /* 0x000fc400078e00f4 */
[----:B------:R-:W-:Y:S01]  /*27850*/  IMAD.MOV.U32 R38, RZ, RZ, R25 ;  /* 0x000000ffff267224 */ /* 0x000fe200078e0019 */
[----:B------:R-:W-:Y:S01]  /*27860*/  STL.64 [R1+0x6f0], R62 ;  /* 0x0006f03e01007387 */ /* 0x000fe20000100a00 */
[----:B------:R-:W-:Y:S02]  /*27870*/  IMAD.MOV.U32 R244, RZ, RZ, R245 ;  /* 0x000000fffff47224 */ /* 0x000fe400078e00f5 */
[----:B------:R-:W-:Y:S01]  /*27880*/  IMAD.MOV.U32 R245, RZ, RZ, R52 ;  /* 0x000000fffff57224 */ /* 0x000fe200078e0034 */
[----:B------:R-:W2:Y:S01]  /*27890*/  LDL.LU R48, [R1+0xb94] ;  /* 0x000b940001307983 */ /* 0x000ea20000300800 */
[----:B------:R-:W-:Y:S02]  /*278a0*/  IMAD.MOV.U32 R52, RZ, RZ, R53 ;  /* 0x000000ffff347224 */ /* 0x000fe400078e0035 */
[----:B------:R-:W-:Y:S01]  /*278b0*/  IMAD.MOV.U32 R53, RZ, RZ, R49 ;  /* 0x000000ffff357224 */ /* 0x000fe200078e0031 */
[----:B------:R-:W-:Y:S01]  /*278c0*/  STL.64 [R1+0x6f8], R60 ;  /* 0x0006f83c01007387 */ /* 0x000fe20000100a00 */
[----:B------:R-:W-:-:S02]  /*278d0*/  IMAD.MOV.U32 R49, RZ, RZ, R38 ;  /* 0x000000ffff317224 */ /* 0x000fc400078e0026 */
[----:B------:R-:W-:Y:S01]  /*278e0*/  IMAD.MOV.U32 R38, RZ, RZ, R43 ;  /* 0x000000ffff267224 */ /* 0x000fe200078e002b */
[----:B------:R-:W2:Y:S04]  /*278f0*/  LDL.LU R25, [R1+0xb3c] ;  /* 0x000b3c0001197983 */ /* 0x000ea80000300800 */
[----:B------:R1:W-:Y:S04]  /*27900*/  STL.64 [R1+0x700], R64 ;  /* 0x0007004001007387 */ /* 0x0003e80000100a00 */
[----:B------:R-:W2:Y:S01]  /*27910*/  LDL.LU R43, [R1+0x814] ;  /* 0x00081400012b7983 */ /* 0x000ea20000300800 */
[----:B----4-:R-:W-:-:S04]  /*27920*/  LEA R112, P1, R17, R7, 0x2 ;  /* 0x0000000711707211 */ /* 0x010fc800078210ff */
[----:B------:R-:W-:Y:S01]  /*27930*/  LEA.HI.X.SX32 R113, R17, R5, 0x2, P1 ;  /* 0x0000000511717211 */ /* 0x000fe200008f16ff */
[----:B------:R-:W-:Y:S02]  /*27940*/  IMAD.MOV.U32 R17, RZ, RZ, R34 ;  /* 0x000000ffff117224 */ /* 0x000fe400078e0022 */
[----:B------:R-:W-:Y:S02]  /*27950*/  IMAD.MOV.U32 R34, RZ, RZ, R240 ;  /* 0x000000ffff227224 */ /* 0x000fe400078e00f0 */
[----:B------:R-:W-:Y:S01]  /*27960*/  IMAD.MOV.U32 R240, RZ, RZ, R241 ;  /* 0x000000fffff07224 */ /* 0x000fe200078e00f1 */
[----:B------:R-:W-:Y:S01]  /*27970*/  LEA R236, P2, R15, R7, 0x2 ;  /* 0x000000070fec7211 */ /* 0x000fe200078410ff */
[----:B------:R-:W-:Y:S02]  /*27980*/  IMAD.MOV.U32 R241, RZ, RZ, R244 ;  /* 0x000000fffff17224 */ /* 0x000fe400078e00f4 */
[----:B------:R-:W-:Y:S02]  /*27990*/  IMAD.MOV.U32 R244, RZ, RZ, R245 ;  /* 0x000000fffff47224 */ /* 0x000fe400078e00f5 */
[----:B------:R-:W-:-:S02]  /*279a0*/  IMAD.MOV.U32 R245, RZ, RZ, R52 ;  /* 0x000000fffff57224 */ /* 0x000fc400078e0034 */
[----:B------:R-:W-:Y:S01]  /*279b0*/  IMAD.MOV.U32 R52, RZ, RZ, R53 ;  /* 0x000000ffff347224 */ /* 0x000fe200078e0035 */
[----:B------:R-:W-:Y:S01]  /*279c0*/  LEA.HI.X.SX32 R237, R15, R5, 0x2, P2 ;  /* 0x000000050fed7211 */ /* 0x000fe200010f16ff */
[----:B------:R-:W-:Y:S01]  /*279d0*/  IMAD.MOV.U32 R53, RZ, RZ, R49 ;  /* 0x000000ffff357224 */ /* 0x000fe200078e0031 */
[----:B-1----:R-:W-:Y:S01]  /*279e0*/  LEA R64, P3, R58, R7, 0x2 ;  /* 0x000000073a407211 */ /* 0x002fe200078610ff */
[----:B------:R-:W-:Y:S01]  /*279f0*/  IMAD.MOV.U32 R49, RZ, RZ, R38 ;  /* 0x000000ffff317224 */ /* 0x000fe200078e0026 */
[----:B------:R-:W4:Y:S01]  /*27a00*/  LDL.LU R15, [R1+0x1d08] ;  /* 0x001d0800010f7983 */ /* 0x000f220000300800 */
[----:B------:R-:W-:-:S03]  /*27a10*/  IMAD.MOV.U32 R65, RZ, RZ, R58 ;  /* 0x000000ffff417224 */ /* 0x000fc600078e003a */
[----:B------:R1:W-:Y:S04]  /*27a20*/  STL.64 [R1+0x728], R236 ;  /* 0x000728ec01007387 */ /* 0x0003e80000100a00 */
[----:B------:R1:W-:Y:S04]  /*27a30*/  STL.64 [R1+0x720], R112 ;  /* 0x0007207001007387 */ /* 0x0003e80000100a00 */
[----:B------:R-:W4:Y:S01]  /*27a40*/  LDL.LU R38, [R1+0x7ac] ;  /* 0x0007ac0001267983 */ /* 0x000f220000300800 */
[----:B---3--:R-:W-:-:S04]  /*27a50*/  LEA R62, P5, R12, R7, 0x2 ;  /* 0x000000070c3e7211 */ /* 0x008fc800078a10ff */
[----:B------:R-:W-:Y:S01]  /*27a60*/  LEA.HI.X.SX32 R63, R12, R5, 0x2, P5 ;  /* 0x000000050c3f7211 */ /* 0x000fe200028f16ff */
[----:B------:R-:W-:Y:S02]  /*27a70*/  IMAD.MOV.U32 R12, RZ, RZ, R17 ;  /* 0x000000ffff0c7224 */ /* 0x000fe400078e0011 */
[----:B------:R-:W-:Y:S02]  /*27a80*/  IMAD.MOV.U32 R17, RZ, RZ, R34 ;  /* 0x000000ffff117224 */ /* 0x000fe400078e0022 */
[----:B------:R-:W-:Y:S02]  /*27a90*/  IMAD.MOV.U32 R34, RZ, RZ, R240 ;  /* 0x000000ffff227224 */ /* 0x000fe400078e00f0 */
[----:B------:R-:W-:Y:S01]  /*27aa0*/  IMAD.MOV.U32 R240, RZ, RZ, R241 ;  /* 0x000000fffff07224 */ /* 0x000fe200078e00f1 */
[----:B------:R-:W-:Y:S01]  /*27ab0*/  LEA R60, P4, R3, R7, 0x2 ;  /* 0x00000007033c7211 */ /* 0x000fe200078810ff */
[----:B------:R-:W-:Y:S02]  /*27ac0*/  IMAD.MOV.U32 R241, RZ, RZ, R244 ;  /* 0x000000fffff17224 */ /* 0x000fe400078e00f4 */
[----:B------:R-:W-:-:S02]  /*27ad0*/  IMAD.MOV.U32 R244, RZ, RZ, R245 ;  /* 0x000000fffff47224 */ /* 0x000fc400078e00f5 */
[----:B------:R-:W-:Y:S02]  /*27ae0*/  IMAD.MOV.U32 R245, RZ, RZ, R52 ;  /* 0x000000fffff57224 */ /* 0x000fe400078e0034 */
[----:B------:R-:W-:Y:S01]  /*27af0*/  IMAD.MOV.U32 R52, RZ, RZ, R53 ;  /* 0x000000ffff347224 */ /* 0x000fe200078e0035 */
[----:B------:R-:W-:Y:S01]  /*27b00*/  LEA.HI.X.SX32 R61, R3, R5, 0x2, P4 ;  /* 0x00000005033d7211 */ /* 0x000fe200020f16ff */
[----:B------:R-:W-:Y:S02]  /*27b10*/  IMAD.MOV.U32 R53, RZ, RZ, R49 ;  /* 0x000000ffff357224 */ /* 0x000fe400078e0031 */
[----:B------:R-:W-:Y:S02]  /*27b20*/  IMAD.MOV.U32 R58, RZ, RZ, R17 ;  /* 0x000000ffff3a7224 */ /* 0x000fe400078e0011 */
[----:B------:R-:W-:Y:S01]  /*27b30*/  IMAD.MOV.U32 R17, RZ, RZ, R240 ;  /* 0x000000ffff117224 */ /* 0x000fe200078e00f0 */
[----:B------:R3:W-:Y:S01]  /*27b40*/  STL.64 [R1+0x718], R62 ;  /* 0x0007183e01007387 */ /* 0x0007e20000100a00 */
[----:B------:R-:W-:-:S02]  /*27b50*/  IMAD.MOV.U32 R3, RZ, RZ, R34 ;  /* 0x000000ffff037224 */ /* 0x000fc400078e0022 */
[----:B------:R-:W-:Y:S02]  /*27b60*/  IMAD.MOV.U32 R240, RZ, RZ, R244 ;  /* 0x000000fffff07224 */ /* 0x000fe400078e00f4 */
[----:B------:R-:W-:Y:S02]  /*27b70*/  IMAD.MOV.U32 R34, RZ, RZ, R241 ;  /* 0x000000ffff227224 */ /* 0x000fe400078e00f1 */
[----:B------:R-:W-:Y:S02]  /*27b80*/  IMAD.MOV.U32 R244, RZ, RZ, R52 ;  /* 0x000000fffff47224 */ /* 0x000fe400078e0034 */
[----:B------:R-:W-:Y:S02]  /*27b90*/  IMAD.MOV.U32 R241, RZ, RZ, R245 ;  /* 0x000000fffff17224 */ /* 0x000fe400078e00f5 */
[----:B------:R-:W-:Y:S02]  /*27ba0*/  IMAD.MOV.U32 R245, RZ, RZ, R53 ;  /* 0x000000fffff57224 */ /* 0x000fe400078e0035 */
[----:B------:R-:W-:-:S02]  /*27bb0*/  IMAD.MOV.U32 R53, RZ, RZ, R39 ;  /* 0x000000ffff357224 */ /* 0x000fc400078e0027 */
[----:B--2---:R-:W-:Y:S02]  /*27bc0*/  IMAD.MOV.U32 R49, RZ, RZ, R43 ;  /* 0x000000ffff317224 */ /* 0x004fe400078e002b */
[----:B------:R-:W-:Y:S02]  /*27bd0*/  IMAD.MOV.U32 R43, RZ, RZ, R24 ;  /* 0x000000ffff2b7224 */ /* 0x000fe400078e0018 */
[----:B------:R-:W-:Y:S02]  /*27be0*/  IMAD.MOV.U32 R24, RZ, RZ, R250 ;  /* 0x000000ffff187224 */ /* 0x000fe400078e00fa */
[----:B------:R-:W2:Y:S01]  /*27bf0*/  LDL.LU R250, [R1+0x7a4] ;  /* 0x0007a40001fa7983 */ /* 0x000ea20000300800 */
[----:B------:R-:W-:Y:S02]  /*27c00*/  IMAD.MOV.U32 R52, RZ, RZ, R49 ;  /* 0x000000ffff347224 */ /* 0x000fe400078e0031 */
[----:B------:R-:W-:Y:S01]  /*27c10*/  IMAD.MOV.U32 R49, RZ, RZ, R249 ;  /* 0x000000ffff317224 */ /* 0x000fe200078e00f9 */
[----:B------:R2:W-:Y:S04]  /*27c20*/  STL.64 [R1+0x710], R60 ;  /* 0x0007103c01007387 */ /* 0x0005e80000100a00 */
[----:B------:R-:W2:Y:S04]  /*27c30*/  LDL.LU R249, [R1+0x894] ;  /* 0x0008940001f97983 */ /* 0x000ea80000300800 */
[----:B------:R-:W2:Y:S01]  /*27c40*/  LDL.LU R39, [R1+0x89c] ;  /* 0x00089c0001277983 */ /* 0x000ea20000300800 */
[-C--:B-1----:R-:W-:Y:S01]  /*27c50*/  LEA R236, P2, R2, R7.reuse, 0x2 ;  /* 0x0000000702ec7211 */ /* 0x082fe200078410ff */
[----:B------:R-:W-:Y:S01]  /*27c60*/  IMAD.MOV.U32 R113, RZ, RZ, R16 ;  /* 0x000000ffff717224 */ /* 0x000fe200078e0010 */
[----:B------:R-:W-:Y:S01]  /*27c70*/  LEA R112, P1, R16, R7, 0x2 ;  /* 0x0000000710707211 */ /* 0x000fe200078210ff */
[----:B------:R-:W-:Y:S01]  /*27c80*/  IMAD.MOV.U32 R16, RZ, RZ, R34 ;  /* 0x000000ffff107224 */ /* 0x000fe200078e0022 */
[----:B------:R-:W-:-:S02]  /*27c90*/  LEA.HI.X.SX32 R65, R65, R5, 0x2, P3 ;  /* 0x0000000541417211 */ /* 0x000fc400018f16ff */
[----:B------:R-:W-:Y:S01]  /*27ca0*/  LEA.HI.X.SX32 R237, R2, R5, 0x2, P2 ;  /* 0x0000000502ed7211 */ /* 0x000fe200010f16ff */
[----:B------:R-:W-:Y:S02]  /*27cb0*/  IMAD.MOV.U32 R2, RZ, RZ, R3 ;  /* 0x000000ffff027224 */ /* 0x000fe400078e0003 */
[----:B------:R-:W-:Y:S02]  /*27cc0*/  IMAD.MOV.U32 R3, RZ, RZ, R17 ;  /* 0x000000ffff037224 */ /* 0x000fe400078e0011 */
[----:B------:R-:W-:Y:S02]  /*27cd0*/  IMAD.MOV.U32 R34, RZ, RZ, R241 ;  /* 0x000000ffff227224 */ /* 0x000fe400078e00f1 */
[----:B------:R-:W-:Y:S02]  /*27ce0*/  IMAD.MOV.U32 R17, RZ, RZ, R240 ;  /* 0x000000ffff117224 */ /* 0x000fe400078e00f0 */
[----:B------:R-:W-:Y:S01]  /*27cf0*/  IMAD.MOV.U32 R241, RZ, RZ, R245 ;  /* 0x000000fffff17224 */ /* 0x000fe200078e00f5 */
[----:B------:R-:W-:Y:S01]  /*27d00*/  MOV R245, R53 ;  /* 0x0000003500f57202 */ /* 0x000fe20000000f00 */
[----:B------:R-:W-:Y:S01]  /*27d10*/  IMAD.MOV.U32 R240, RZ, RZ, R244 ;  /* 0x000000fffff07224 */ /* 0x000fe200078e00f4 */
[----:B------:R1:W-:Y:S01]  /*27d20*/  STL.64 [R1+0x708], R64 ;  /* 0x0007084001007387 */ /* 0x0003e20000100a00 */
[----:B------:R-:W-:-:S02]  /*27d30*/  IMAD.MOV.U32 R244, RZ, RZ, R52 ;  /* 0x000000fffff47224 */ /* 0x000fc400078e0034 */
[----:B------:R-:W-:Y:S01]  /*27d40*/  IMAD.MOV.U32 R52, RZ, RZ, R49 ;  /* 0x000000ffff347224 */ /* 0x000fe200078e0031 */
[----:B------:R-:W-:Y:S01]  /*27d50*/  STL.64 [R1+0x730], R236 ;  /* 0x000730ec01007387 */ /* 0x000fe20000100a00 */
[----:B------:R-:W-:Y:S02]  /*27d60*/  IMAD.MOV.U32 R49, RZ, RZ, R248 ;  /* 0x000000ffff317224 */ /* 0x000fe400078e00f8 */
[----:B--2---:R-:W-:Y:S02]  /*27d70*/  IMAD.MOV.U32 R53, RZ, RZ, R39 ;  /* 0x000000ffff357224 */ /* 0x004fe400078e0027 */
[----:B------:R-:W-:Y:S02]  /*27d80*/  IMAD.MOV.U32 R39, RZ, RZ, R247 ;  /* 0x000000ffff277224 */ /* 0x000fe400078e00f7 */
[----:B------:R-:W2:Y:S04]  /*27d90*/  LDL.LU R247, [R1+0x8b4] ;  /* 0x0008b40001f77983 */ /* 0x000ea80000300800 */
[----:B------:R-:W2:Y:S01]  /*27da0*/  LDL.LU R248, [R1+0x934] ;  /* 0x0009340001f87983 */ /* 0x000ea20000300800 */
[----:B---3--:R-:W-:-:S04]  /*27db0*/  LEA R62, P5, R55, R7, 0x2 ;  /* 0x00000007373e7211 */ /* 0x008fc800078a10ff */
[-C--:B------:R-:W-:Y:S01]  /*27dc0*/  LEA.HI.X.SX32 R63, R55, R5.reuse, 0x2, P5 ;  /* 0x00000005373f7211 */ /* 0x080fe200028f16ff */
[----:B------:R-:W-:Y:S02]  /*27dd0*/  IMAD.MOV.U32 R55, RZ, RZ, R16 ;  /* 0x000000ffff377224 */ /* 0x000fe400078e0010 */
[----:B------:R-:W-:Y:S02]  /*27de0*/  IMAD.MOV.U32 R16, RZ, RZ, R17 ;  /* 0x000000ffff107224 */ /* 0x000fe400078e0011 */
[----:B------:R-:W-:Y:S01]  /*27df0*/  IMAD.MOV.U32 R17, RZ, RZ, R34 ;  /* 0x000000ffff117224 */ /* 0x000fe200078e0022 */
[----:B------:R-:W-:Y:S01]  /*27e00*/  LEA.HI.X.SX32 R113, R113, R5, 0x2, P1 ;  /* 0x0000000571717211 */ /* 0x000fe200008f16ff */
[----:B------:R-:W-:Y:S02]  /*27e10*/  IMAD.MOV.U32 R34, RZ, RZ, R240 ;  /* 0x000000ffff227224 */ /* 0x000fe400078e00f0 */
[----:B------:R-:W-:Y:S02]  /*27e20*/  IMAD.MOV.U32 R240, RZ, RZ, R241 ;  /* 0x000000fffff07224 */ /* 0x000fe400078e00f1 */
[----:B------:R-:W-:-:S02]  /*27e30*/  IMAD.MOV.U32 R241, RZ, RZ, R244 ;  /* 0x000000fffff17224 */ /* 0x000fc400078e00f4 */
[----:B------:R-:W-:Y:S02]  /*27e40*/  IMAD.MOV.U32 R244, RZ, RZ, R245 ;  /* 0x000000fffff47224 */ /* 0x000fe400078e00f5 */
[----:B------:R-:W-:Y:S01]  /*27e50*/  IMAD.MOV.U32 R245, RZ, RZ, R52 ;  /* 0x000000fffff57224 */ /* 0x000fe200078e0034 */
[----:B------:R-:W-:Y:S01]  /*27e60*/  STL.64 [R1+0x738], R112 ;  /* 0x0007387001007387 */ /* 0x000fe20000100a00 */
[----:B------:R-:W-:Y:S02]  /*27e70*/  IMAD.MOV.U32 R52, RZ, RZ, R53 ;  /* 0x000000ffff347224 */ /* 0x000fe400078e0035 */
[----:B------:R-:W-:Y:S01]  /*27e80*/  IMAD.MOV.U32 R53, RZ, RZ, R49 ;  /* 0x000000ffff357224 */ /* 0x000fe200078e0031 */
[----:B------:R3:W-:Y:S01]  /*27e90*/  STL.64 [R1+0x740], R62 ;  /* 0x0007403e01007387 */ /* 0x0007e20000100a00 */
[-C--:B------:R-:W-:Y:S02]  /*27ea0*/  LEA R60, P4, R111, R7.reuse, 0x2 ;  /* 0x000000076f3c7211 */ /* 0x080fe400078810ff */
[----:B-1----:R-:W-:-:S02]  /*27eb0*/  LEA R64, P3, R4, R7, 0x2 ;  /* 0x0000000704407211 */ /* 0x002fc400078610ff */
[----:B------:R-:W-:Y:S01]  /*27ec0*/  LEA.HI.X.SX32 R61, R111, R5, 0x2, P4 ;  /* 0x000000056f3d7211 */ /* 0x000fe200020f16ff */
[----:B--2---:R-:W-:Y:S02]  /*27ed0*/  IMAD.MOV.U32 R49, RZ, RZ, R248 ;  /* 0x000000ffff317224 */ /* 0x004fe400078e00f8 */
[----:B------:R-:W2:Y:S01]  /*27ee0*/  LDL.LU R248, [R1+0x7bc] ;  /* 0x0007bc0001f87983 */ /* 0x000ea20000300800 */
[----:B---3--:R-:W-:Y:S01]  /*27ef0*/  LEA R62, P5, R54, R7, 0x2 ;  /* 0x00000007363e7211 */ /* 0x008fe200078a10ff */
[----:B------:R-:W-:Y:S02]  /*27f00*/  IMAD.MOV.U32 R63, RZ, RZ, R54 ;  /* 0x000000ffff3f7224 */ /* 0x000fe400078e0036 */
[----:B------:R-:W-:Y:S01]  /*27f10*/  IMAD.MOV.U32 R54, RZ, RZ, R16 ;  /* 0x000000ffff367224 */ /* 0x000fe200078e0010 */
[----:B------:R1:W-:Y:S01]  /*27f20*/  STL.64 [R1+0x768], R60 ;  /* 0x0007683c01007387 */ /* 0x0003e20000100a00 */
[----:B------:R-:W-:Y:S01]  /*27f30*/  IMAD.MOV.U32 R16, RZ, RZ, R17 ;  /* 0x000000ffff107224 */ /* 0x000fe200078e0011 */
[----:B------:R-:W-:Y:S01]  /*27f40*/  LEA.HI.X.SX32 R65, R4, R5, 0x2, P3 ;  /* 0x0000000504417211 */ /* 0x000fe200018f16ff */
[----:B------:R-:W-:Y:S01]  /*27f50*/  IMAD.MOV.U32 R17, RZ, RZ, R34 ;  /* 0x000000ffff117224 */ /* 0x000fe200078e0022 */
[-C--:B------:R-:W-:Y:S01]  /*27f60*/  LEA R236, P2, R59, R7.reuse, 0x2 ;  /* 0x000000073bec7211 */ /* 0x080fe200078410ff */
[----:B------:R-:W3:Y:S01]  /*27f70*/  LDL.LU R111, [R1+0x7c4] ;  /* 0x0007c400016f7983 */ /* 0x000ee20000300800 */
[----:B------:R-:W-:Y:S01]  /*27f80*/  IMAD.MOV.U32 R113, RZ, RZ, R10 ;  /* 0x000000ffff717224 */ /* 0x000fe200078e000a */
[----:B------:R-:W-:-:S02]  /*27f90*/  LEA R112, P1, R10, R7, 0x2 ;  /* 0x000000070a707211 */ /* 0x000fc400078210ff */
[----:B-1----:R-:W-:Y:S01]  /*27fa0*/  LEA R60, P4, R56, R7, 0x2 ;  /* 0x00000007383c7211 */ /* 0x002fe200078810ff */
[----:B------:R-:W-:Y:S02]  /*27fb0*/  IMAD.MOV.U32 R61, RZ, RZ, R56 ;  /* 0x000000ffff3d7224 */ /* 0x000fe400078e0038 */
[----:B------:R-:W-:Y:S02]  /*27fc0*/  IMAD.MOV.U32 R56, RZ, RZ, R54 ;  /* 0x000000ffff387224 */ /* 0x000fe400078e0036 */
[----:B------:R-:W-:Y:S02]  /*27fd0*/  IMAD.MOV.U32 R54, RZ, RZ, R16 ;  /* 0x000000ffff367224 */ /* 0x000fe400078e0010 */
[----:B------:R-:W-:Y:S01]  /*27fe0*/  IMAD.MOV.U32 R16, RZ, RZ, R17 ;  /* 0x000000ffff107224 */ /* 0x000fe200078e0011 */
[----:B------:R1:W-:Y:S01]  /*27ff0*/  STL.64 [R1+0x760], R64 ;  /* 0x0007604001007387 */ /* 0x0003e20000100a00 */
[----:B------:R-:W-:Y:S01]  /*28000*/  IMAD.MOV.U32 R17, RZ, RZ, R240 ;  /* 0x000000ffff117224 */ /* 0x000fe200078e00f0 */
[-C--:B------:R-:W-:Y:S01]  /*28010*/  LEA.HI.X.SX32 R237, R59, R5.reuse, 0x2, P2 ;  /* 0x000000053bed7211 */ /* 0x080fe200010f16ff */
[----:B------:R-:W-:Y:S01]  /*28020*/  IMAD.MOV.U32 R240, RZ, RZ, R241 ;  /* 0x000000fffff07224 */ /* 0x000fe200078e00f1 */
[----:B------:R-:W-:Y:S01]  /*28030*/  LEA.HI.X.SX32 R113, R113, R5, 0x2, P1 ;  /* 0x0000000571717211 */ /* 0x000fe200008f16ff */
[----:B------:R-:W-:Y:S01]  /*28040*/  IMAD.MOV.U32 R241, RZ, RZ, R244 ;  /* 0x000000fffff17224 */ /* 0x000fe200078e00f4 */
[----:B------:R-:W3:Y:S01]  /*28050*/  LDL.LU R4, [R1+0x7ec] ;  /* 0x0007ec0001047983 */ /* 0x000ee20000300800 */
[----:B------:R-:W-:-:S02]  /*28060*/  IMAD.MOV.U32 R244, RZ, RZ, R245 ;  /* 0x000000fffff47224 */ /* 0x000fc400078e00f5 */
[----:B------:R-:W-:Y:S01]  /*28070*/  IMAD.MOV.U32 R245, RZ, RZ, R52 ;  /* 0x000000fffff57224 */ /* 0x000fe200078e0034 */
[----:B-1----:R-:W-:Y:S01]  /*28080*/  LEA R64, P3, R11, R7, 0x2 ;  /* 0x000000070b407211 */ /* 0x002fe200078610ff */
[----:B------:R-:W-:Y:S02]  /*28090*/  IMAD.MOV.U32 R65, RZ, RZ, R11 ;  /* 0x000000ffff417224 */ /* 0x000fe400078e000b */
[----:B------:R-:W-:Y:S02]  /*280a0*/  IMAD.MOV.U32 R11, RZ, RZ, R16 ;  /* 0x000000ffff0b7224 */ /* 0x000fe400078e0010 */
[----:B------:R-:W-:Y:S02]  /*280b0*/  IMAD.MOV.U32 R16, RZ, RZ, R17 ;  /* 0x000000ffff107224 */ /* 0x000fe400078e0011 */
[----:B------:R-:W-:Y:S02]  /*280c0*/  IMAD.MOV.U32 R52, RZ, RZ, R53 ;  /* 0x000000ffff347224 */ /* 0x000fe400078e0035 */
[----:B------:R-:W-:Y:S01]  /*280d0*/  IMAD.MOV.U32 R17, RZ, RZ, R240 ;  /* 0x000000ffff117224 */ /* 0x000fe200078e00f0 */
[----:B------:R1:W-:Y:S01]  /*280e0*/  STL.64 [R1+0x758], R236 ;  /* 0x000758ec01007387 */ /* 0x0003e20000100a00 */
[----:B------:R-:W-:Y:S01]  /*280f0*/  IMAD.MOV.U32 R53, RZ, RZ, R50 ;  /* 0x000000ffff357224 */ /* 0x000fe200078e0032 */
[----:B------:R-:W-:Y:S01]  /*28100*/  LEA.HI.X.SX32 R63, R63, R5, 0x2, P5 ;  /* 0x000000053f3f7211 */ /* 0x000fe200028f16ff */
[----:B------:R-:W-:Y:S01]  /*28110*/  IMAD.MOV.U32 R240, RZ, RZ, R241 ;  /* 0x000000fffff07224 */ /* 0x000fe200078e00f1 */
[----:B------:R-:W3:Y:S01]  /*28120*/  LDL.LU R59, [R1+0x7e4] ;  /* 0x0007e400013b7983 */ /* 0x000ee20000300800 */
[----:B------:R-:W-:-:S02]  /*28130*/  IMAD.MOV.U32 R50, RZ, RZ, R51 ;  /* 0x000000ffff327224 */ /* 0x000fc400078e0033 */
[----:B------:R-:W-:Y:S01]  /*28140*/  IMAD.MOV.U32 R241, RZ, RZ, R244 ;  /* 0x000000fffff17224 */ /* 0x000fe200078e00f4 */
[----:B------:R-:W3:Y:S01]  /*28150*/  LDL.LU R10, [R1+0x7dc] ;  /* 0x0007dc00010a7983 */ /* 0x000ee20000300800 */
[----:B------:R-:W-:Y:S01]  /*28160*/  IMAD.MOV.U32 R51, RZ, RZ, R37 ;  /* 0x000000ffff337224 */ /* 0x000fe200078e0025 */
[----:B------:R-:W-:Y:S01]  /*28170*/  LEA.HI.X.SX32 R61, R61, R5, 0x2, P4 ;  /* 0x000000053d3d7211 */ /* 0x000fe200020f16ff */
[----:B------:R-:W-:Y:S01]  /*28180*/  IMAD.MOV.U32 R244, RZ, RZ, R245 ;  /* 0x000000fffff47224 */ /* 0x000fe200078e00f5 */
[----:B-1----:R-:W-:Y:S01]  /*28190*/  LEA R236, P2, R13, R7, 0x2 ;  /* 0x000000070dec7211 */ /* 0x002fe200078410ff */
[----:B------:R-:W-:Y:S01]  /*281a0*/  IMAD.MOV.U32 R237, RZ, RZ, R13 ;  /* 0x000000ffffed7224 */ /* 0x000fe200078e000d */
[----:B------:R4:W-:Y:S01]  /*281b0*/  STL.64 [R1+0x750], R112 ;  /* 0x0007507001007387 */ /* 0x0009e20000100a00 */
[----:B------:R-:W-:Y:S02]  /*281c0*/  IMAD.MOV.U32 R37, RZ, RZ, R42 ;  /* 0x000000ffff257224 */ /* 0x000fe400078e002a */
[----:B------:R-:W-:Y:S01]  /*281d0*/  IMAD.MOV.U32 R245, RZ, RZ, R52 ;  /* 0x000000fffff57224 */ /* 0x000fe200078e0034 */
[----:B------:R-:W3:Y:S01]  /*281e0*/  LDL.LU R34, [R1+0x7d4] ;  /* 0x0007d40001227983 */ /* 0x000ee20000300800 */
[----:B------:R-:W-:Y:S01]  /*281f0*/  IMAD.MOV.U32 R52, RZ, RZ, R53 ;  /* 0x000000ffff347224 */ /* 0x000fe200078e0035 */
[-C--:B------:R-:W-:Y:S01]  /*28200*/  LEA.HI.X.SX32 R65, R65, R5.reuse, 0x2, P3 ;  /* 0x0000000541417211 */ /* 0x080fe200018f16ff */
[----:B------:R-:W-:Y:S01]  /*28210*/  IMAD.MOV.U32 R53, RZ, RZ, R50 ;  /* 0x000000ffff357224 */ /* 0x000fe200078e0032 */
[----:B------:R1:W-:Y:S01]  /*28220*/  STL.64 [R1+0x748], R62 ;  /* 0x0007483e01007387 */ /* 0x0003e20000100a00 */
[----:B------:R-:W-:Y:S01]  /*28230*/  IMAD.MOV.U32 R50, RZ, RZ, R51 ;  /* 0x000000ffff327224 */ /* 0x000fe200078e0033 */
[----:B------:R-:W-:-:S02]  /*28240*/  LEA.HI.X.SX32 R237, R237, R5, 0x2, P2 ;  /* 0x00000005eded7211 */ /* 0x000fc400010f16ff */
[C---:B----4-:R-:W-:Y:S01]  /*28250*/  LEA R112, P1, R38.reuse, R7, 0x2 ;  /* 0x0000000726707211 */ /* 0x050fe200078210ff */
[----:B------:R-:W4:Y:S01]  /*28260*/  LDL.LU R42, [R1+0xaf4] ;  /* 0x000af400012a7983 */ /* 0x000f220000300800 */
[----:B------:R-:W-:Y:S02]  /*28270*/  IMAD.MOV.U32 R51, RZ, RZ, R37 ;  /* 0x000000ffff337224 */ /* 0x000fe400078e0025 */
[----:B------:R-:W-:Y:S01]  /*28280*/  IMAD.MOV.U32 R37, RZ, RZ, R41 ;  /* 0x000000ffff257224 */ /* 0x000fe200078e0029 */
[----:B------:R1:W-:Y:S01]  /*28290*/  STL.64 [R1+0x770], R60 ;  /* 0x0007703c01007387 */ /* 0x0003e20000100a00 */
[----:B------:R-:W-:Y:S01]  /*282a0*/  LEA.HI.X.SX32 R113, R38, R5, 0x2, P1 ;  /* 0x0000000526717211 */ /* 0x000fe200008f16ff */
[----:B------:R-:W-:Y:S01]  /*282b0*/  IMAD.MOV.U32 R13, RZ, RZ, R17 ;  /* 0x000000ffff0d7224 */ /* 0x000fe200078e0011 */
[C---:B-1----:R-:W-:Y:S01]  /*282c0*/  LEA R62, P5, R250.reuse, R7, 0x2 ;  /* 0x00000007fa3e7211 */ /* 0x042fe200078a10ff */
[----:B------:R-:W4:Y:S04]  /*282d0*/  LDL.LU R41, [R1+0xb24] ;  /* 0x000b240001297983 */ /* 0x000f280000300800 */
[----:B------:R1:W-:Y:S01]  /*282e0*/  STL.64 [R1+0x778], R64 ;  /* 0x0007784001007387 */ /* 0x0003e20000100a00 */
[----:B------:R-:W-:-:S03]  /*282f0*/  LEA.HI.X.SX32 R63, R250, R5, 0x2, P5 ;  /* 0x00000005fa3f7211 */ /* 0x000fc600028f16ff */
[----:B------:R-:W4:Y:S01]  /*28300*/  LDL.LU R17, [R1+0x804] ;  /* 0x0008040001117983 */ /* 0x000f220000300800 */
[----:B------:R-:W-:Y:S01]  /*28310*/  IMAD.MOV.U32 R61, RZ, RZ, R12 ;  /* 0x000000ffff3d7224 */ /* 0x000fe200078e000c */
[-C--:B------:R-:W-:Y:S02]  /*28320*/  LEA R60, P4, R12, R7.reuse, 0x2 ;  /* 0x000000070c3c7211 */ /* 0x080fe400078810ff */
[----:B------:R1:W-:Y:S02]  /*28330*/  STL.64 [R1+0x780], R236 ;  /* 0x000780ec01007387 */ /* 0x0003e40000100a00 */
[----:B-1----:R-:W-:Y:S01]  /*28340*/  IMAD.MOV.U32 R65, RZ, RZ, R58 ;  /* 0x000000ffff417224 */ /* 0x002fe200078e003a */
[----:B------:R-:W-:Y:S01]  /*28350*/  LEA R64, P3, R58, R7, 0x2 ;  /* 0x000000073a407211 */ /* 0x000fe200078610ff */
[----:B------:R-:W4:Y:S01]  /*28360*/  LDL.LU R38, [R1+0x1d04] ;  /* 0x001d040001267983 */ /* 0x000f220000300800 */
[----:B------:R-:W-:-:S03]  /*28370*/  LEA.HI.X.SX32 R61, R61, R5, 0x2, P4 ;  /* 0x000000053d3d7211 */ /* 0x000fc600020f16ff */
[----:B------:R1:W-:Y:S01]  /*28380*/  STL.64 [R1+0x7a8], R112 ;  /* 0x0007a87001007387 */ /* 0x0003e20000100a00 */
[----:B------:R-:W-:Y:S01]  /*28390*/  IMAD.MOV.U32 R237, RZ, RZ, R2 ;  /* 0x000000ffffed7224 */ /* 0x000fe200078e0002 */
[----:B------:R-:W-:Y:S02]  /*283a0*/  LEA R236, P2, R2, R7, 0x2 ;  /* 0x0000000702ec7211 */ /* 0x000fe400078410ff */
[----:B------:R-:W4:Y:S01]  /*283b0*/  LDL.LU R250, [R1+0x1d00] ;  /* 0x001d000001fa7983 */ /* 0x000f220000300800 */
[-C--:B------:R-:W-:Y:S02]  /*283c0*/  LEA.HI.X.SX32 R65, R65, R5.reuse, 0x2, P3 ;  /* 0x0000000541417211 */ /* 0x080fe400018f16ff */
[----:B------:R-:W-:Y:S01]  /*283d0*/  LEA.HI.X.SX32 R237, R237, R5, 0x2, P2 ;  /* 0x00000005eded7211 */ /* 0x000fe200010f16ff */
[----:B------:R-:W-:Y:S01]  /*283e0*/  STL.64 [R1+0x7a0], R62 ;  /* 0x0007a03e01007387 */ /* 0x000fe20000100a00 */
[----:B-1----:R-:W-:Y:S01]  /*283f0*/  IMAD.MOV.U32 R113, RZ, RZ, R3 ;  /* 0x000000ffff717224 */ /* 0x002fe200078e0003 */
[----:B------:R-:W-:-:S02]  /*28400*/  LEA R112, P1, R3, R7, 0x2 ;  /* 0x0000000703707211 */ /* 0x000fc400078210ff */
[----:B------:R-:W4:Y:S02]  /*28410*/  LDL.LU R12, [R1+0x82c] ;  /* 0x00082c00010c7983 */ /* 0x000f240000300800 */
[----:B------:R-:W-:Y:S02]  /*28420*/  LEA.HI.X.SX32 R113, R113, R5, 0x2, P1 ;  /* 0x0000000571717211 */ /* 0x000fe400008f16ff */
[----:B------:R-:W4:Y:S04]  /*28430*/  LDL.LU R58, [R1+0x824] ;  /* 0x00082400013a7983 */ /* 0x000f280000300800 */
[----:B------:R-:W-:Y:S04]  /*28440*/  STL.64 [R1+0x798], R60 ;  /* 0x0007983c01007387 */ /* 0x000fe80000100a00 */
[----:B------:R1:W-:Y:S04]  /*28450*/  STL.64 [R1+0x790], R64 ;  /* 0x0007904001007387 */ /* 0x0003e80000100a00 */
[----:B-1----:R-:W4:Y:S04]  /*28460*/  LDL.LU.64 R64, [R1+0x1cf8] ;  /* 0x001cf80001407983 */ /* 0x002f280000300a00 */
[----:B------:R-:W-:Y:S04]  /*28470*/  STL.64 [R1+0x788], R236 ;  /* 0x000788ec01007387 */ /* 0x000fe80000100a00 */
[----:B------:R-:W-:Y:S01]  /*28480*/  STL.64 [R1+0x7b0], R112 ;  /* 0x0007b07001007387 */ /* 0x000fe20000100a00 */
[----:B--2---:R-:W-:-:S04]  /*28490*/  LEA R62, P5, R248, R7, 0x2 ;  /* 0x00000007f83e7211 */ /* 0x004fc800078a10ff */
[----:B------:R-:W-:Y:S02]  /*284a0*/  LEA.HI.X.SX32 R63, R248, R5, 0x2, P5 ;  /* 0x00000005f83f7211 */ /* 0x000fe400028f16ff */
[----:B------:R-:W2:Y:S01]  /*284b0*/  LDL.LU R248, [R1+0x1cf0] ;  /* 0x001cf00001f87983 */ /* 0x000ea20000300800 */
[----:B---3--:R-:W-:-:S03]  /*284c0*/  LEA R60, P4, R111, R7, 0x2 ;  /* 0x000000076f3c7211 */ /* 0x008fc600078810ff */
[----:B------:R-:W-:Y:S01]  /*284d0*/  STL.64 [R1+0x7b8], R62 ;  /* 0x0007b83e01007387 */ /* 0x000fe20000100a00 */
[----:B------:R-:W-:-:S05]  /*284e0*/  LEA.HI.X.SX32 R61, R111, R5, 0x2, P4 ;  /* 0x000000056f3d7211 */ /* 0x000fca00020f16ff */
[----:B------:R1:W-:Y:S04]  /*284f0*/  STL.64 [R1+0x7c0], R60 ;  /* 0x0007c03c01007387 */ /* 0x0003e80000100a00 */
[----:B------:R-:W3:Y:S01]  /*28500*/  LDL.LU R111, [R1+0x83c] ;  /* 0x00083c00016f7983 */ /* 0x000ee20000300800 */
[----:B------:R-:W-:-:S04]  /*28510*/  LEA R2, P3, R4, R7, 0x2 ;  /* 0x0000000704027211 */ /* 0x000fc800078610ff */
[----:B------:R-:W-:Y:S01]  /*28520*/  LEA.HI.X.SX32 R3, R4, R5, 0x2, P3 ;  /* 0x0000000504037211 */ /* 0x000fe200018f16ff */
[----:B-1----:R-:W-:Y:S01]  /*28530*/  IMAD.MOV.U32 R61, RZ, RZ, R55 ;  /* 0x000000ffff3d7224 */ /* 0x002fe200078e0037 */
[----:B------:R-:W3:Y:S01]  /*28540*/  LDL.LU R4, [R1+0x844] ;  /* 0x0008440001047983 */ /* 0x000ee20000300800 */
[----:B------:R-:W-:-:S03]  /*28550*/  LEA R60, P4, R55, R7, 0x2 ;  /* 0x00000007373c7211 */ /* 0x000fc600078810ff */
[----:B------:R1:W-:Y:S01]  /*28560*/  STL.64 [R1+0x7e8], R2 ;  /* 0x0007e80201007387 */ /* 0x0003e20000100a00 */
[CC--:B------:R-:W-:Y:S02]  /*28570*/  LEA R236, P2, R59.reuse, R7.reuse, 0x2 ;  /* 0x000000073bec7211 */ /* 0x0c0fe400078410ff */
[----:B------:R-:W-:Y:S02]  /*28580*/  LEA R112, P1, R10, R7, 0x2 ;  /* 0x000000070a707211 */ /* 0x000fe400078210ff */
[----:B------:R-:W-:Y:S02]  /*28590*/  LEA.HI.X.SX32 R237, R59, R5, 0x2, P2 ;  /* 0x000000053bed7211 */ /* 0x000fe400010f16ff */
[----:B------:R-:W-:-:S04]  /*285a0*/  LEA R62, P5, R34, R7, 0x2 ;  /* 0x00000007223e7211 */ /* 0x000fc800078a10ff */
[-C--:B------:R-:W-:Y:S01]  /*285b0*/  LEA.HI.X.SX32 R63, R34, R5.reuse, 0x2, P5 ;  /* 0x00000005223f7211 */ /* 0x080fe200028f16ff */
[----:B------:R-:W-:Y:S02]  /*285c0*/  IMAD.MOV.U32 R34, RZ, RZ, R240 ;  /* 0x000000ffff227224 */ /* 0x000fe400078e00f0 */
[----:B------:R-:W-:Y:S01]  /*285d0*/  IMAD.MOV.U32 R240, RZ, RZ, R241 ;  /* 0x000000fffff07224 */ /* 0x000fe200078e00f1 */
[----:B------:R-:W-:Y:S01]  /*285e0*/  MOV R241, R244 ;  /* 0x000000f400f17202 */ /* 0x000fe20000000f00 */
[----:B------:R-:W-:Y:S01]  /*285f0*/  IMAD.MOV.U32 R244, RZ, RZ, R245 ;  /* 0x000000fffff47224 */ /* 0x000fe200078e00f5 */
[----:B------:R-:W-:Y:S01]  /*28600*/  LEA.HI.X.SX32 R113, R10, R5, 0x2, P1 ;  /* 0x000000050a717211 */ /* 0x000fe200008f16ff */
[----:B------:R-:W-:Y:S02]  /*28610*/  IMAD.MOV.U32 R245, RZ, RZ, R52 ;  /* 0x000000fffff57224 */ /* 0x000fe400078e0034 */
[----:B------:R-:W-:Y:S01]  /*28620*/  IMAD.MOV.U32 R52, RZ, RZ, R53 ;  /* 0x000000ffff347224 */ /* 0x000fe200078e0035 */
[----:B------:R1:W-:Y:S01]  /*28630*/  STL.64 [R1+0x7e0], R236 ;  /* 0x0007e0ec01007387 */ /* 0x0003e20000100a00 */
[----:B------:R-:W-:-:S02]  /*28640*/  IMAD.MOV.U32 R53, RZ, RZ, R50 ;  /* 0x000000ffff357224 */ /* 0x000fc400078e0032 */
[----:B------:R-:W-:Y:S01]  /*28650*/  IMAD.MOV.U32 R50, RZ, RZ, R51 ;  /* 0x000000ffff327224 */ /* 0x000fe200078e0033 */
[----:B------:R-:W3:Y:S01]  /*28660*/  LDL.LU R59, [R1+0x84c] ;  /* 0x00084c00013b7983 */ /* 0x000ee20000300800 */
[----:B------:R-:W-:Y:S01]  /*28670*/  IMAD.MOV.U32 R51, RZ, RZ, R37 ;  /* 0x000000ffff337224 */ /* 0x000fe200078e0025 */
[----:B-1----:R-:W-:Y:S01]  /*28680*/  LEA R2, P3, R56, R7, 0x2 ;  /* 0x0000000738027211 */ /* 0x002fe200078610ff */
[----:B------:R-:W-:Y:S01]  /*28690*/  IMAD.MOV.U32 R3, RZ, RZ, R56 ;  /* 0x000000ffff037224 */ /* 0x000fe200078e0038 */
[----:B------:R-:W3:Y:S01]  /*286a0*/  LDL.LU R55, [R1+0x86c] ;  /* 0x00086c0001377983 */ /* 0x000ee20000300800 */
[----:B------:R-:W-:Y:S01]  /*286b0*/  IMAD.MOV.U32 R37, RZ, RZ, R48 ;  /* 0x000000ffff257224 */ /* 0x000fe200078e0030 */
[----:B------:R-:W-:Y:S01]  /*286c0*/  LEA.HI.X.SX32 R61, R61, R5, 0x2, P4 ;  /* 0x000000053d3d7211 */ /* 0x000fe200020f16ff */
[----:B------:R-:W-:Y:S01]  /*286d0*/  IMAD.MOV.U32 R48, RZ, RZ, R43 ;  /* 0x000000ffff307224 */ /* 0x000fe200078e002b */
[----:B------:R4:W-:Y:S01]  /*286e0*/  STL.64 [R1+0x7d8], R112 ;  /* 0x0007d87001007387 */ /* 0x0009e20000100a00 */
[----:B------:R-:W-:Y:S01]  /*286f0*/  IMAD.MOV.U32 R237, RZ, RZ, R54 ;  /* 0x000000ffffed7224 */ /* 0x000fe200078e0036 */
[----:B------:R-:W-:Y:S01]  /*28700*/  LEA R236, P2, R54, R7, 0x2 ;  /* 0x0000000736ec7211 */ /* 0x000fe200078410ff */
[----:B------:R-:W-:Y:S01]  /*28710*/  IMAD.MOV.U32 R43, RZ, RZ, R24 ;  /* 0x000000ffff2b7224 */ /* 0x000fe200078e0018 */
[----:B------:R1:W-:Y:S01]  /*28720*/  STL.64 [R1+0x7d0], R62 ;  /* 0x0007d03e01007387 */ /* 0x0003e20000100a00 */
[----:B------:R-:W-:-:S02]  /*28730*/  LEA.HI.X.SX32 R3, R3, R5, 0x2, P3 ;  /* 0x0000000503037211 */ /* 0x000fc400018f16ff */
[----:B------:R-:W-:Y:S01]  /*28740*/  LEA.HI.X.SX32 R237, R237, R5, 0x2, P2 ;  /* 0x00000005eded7211 */ /* 0x000fe200010f16ff */
[----:B----4-:R-:W-:Y:S01]  /*28750*/  IMAD.MOV.U32 R113, RZ, RZ, R17 ;  /* 0x000000ffff717224 */ /* 0x010fe200078e0011 */
[----:B------:R-:W-:Y:S01]  /*28760*/  LEA R112, P1, R17, R7, 0x2 ;  /* 0x0000000711707211 */ /* 0x000fe200078210ff */
[----:B------:R-:W-:-:S03]  /*28770*/  IMAD.MOV.U32 R17, RZ, RZ, R241 ;  /* 0x000000ffff117224 */ /* 0x000fc600078e00f1 */
[----:B------:R-:W-:Y:S01]  /*28780*/  LEA.HI.X.SX32 R113, R113, R5, 0x2, P1 ;  /* 0x0000000571717211 */ /* 0x000fe200008f16ff */
[----:B------:R-:W-:Y:S01]  /*28790*/  IMAD.MOV.U32 R241, RZ, RZ, R244 ;  /* 0x000000fffff17224 */ /* 0x000fe200078e00f4 */
[----:B-1----:R-:W-:-:S04]  /*287a0*/  LEA R62, P5, R12, R7, 0x2 ;  /* 0x000000070c3e7211 */ /* 0x002fc800078a10ff */
[----:B------:R-:W-:Y:S02]  /*287b0*/  LEA.HI.X.SX32 R63, R12, R5, 0x2, P5 ;  /* 0x000000050c3f7211 */ /* 0x000fe400028f16ff */
[-C--:B------:R-:W-:Y:S01]  /*287c0*/  LEA R12, P5, R34, R7.reuse, 0x2 ;  /* 0x00000007220c7211 */ /* 0x080fe200078a10ff */
[----:B--2---:R-:W-:Y:S02]  /*287d0*/  IMAD.MOV.U32 R24, RZ, RZ, R248 ;  /* 0x000000ffff187224 */ /* 0x004fe400078e00f8 */
[----:B------:R-:W2:Y:S04]  /*287e0*/  LDL.LU R248, [R1+0x85c] ;  /* 0x00085c0001f87983 */ /* 0x000ea80000300800 */
[----:B------:R-:W4:Y:S04]  /*287f0*/  LDL.LU R10, [R1+0x854] ;  /* 0x00085400010a7983 */ /* 0x000f280000300800 */
[----:B------:R1:W-:Y:S04]  /*28800*/  STL.64 [R1+0x7c8], R60 ;  /* 0x0007c83c01007387 */ /* 0x0003e80000100a00 */
[----:B------:R-:W4:Y:S04]  /*28810*/  LDL.LU R54, [R1+0x874] ;  /* 0x0008740001367983 */ /* 0x000f280000300800 */
[----:B------:R-:W4:Y:S01]  /*28820*/  LDL.LU R56, [R1+0x87c] ;  /* 0x00087c0001387983 */ /* 0x000f220000300800 */
[----:B-1----:R-:W-:-:S03]  /*28830*/  LEA R60, P4, R58, R7, 0x2 ;  /* 0x000000073a3c7211 */ /* 0x002fc600078810ff */
[----:B------:R1:W-:Y:S01]  /*28840*/  STL.64 [R1+0x7f0], R2 ;  /* 0x0007f00201007387 */ /* 0x0003e20000100a00 */
[----:B------:R-:W-:-:S03]  /*28850*/  LEA.HI.X.SX32 R61, R58, R5, 0x2, P4 ;  /* 0x000000053a3d7211 */ /* 0x000fc600020f16ff */
[----:B------:R-:W4:Y:S04]  /*28860*/  LDL.LU R244, [R1+0x884] ;  /* 0x0008840001f47983 */ /* 0x000f280000300800 */
[----:B------:R1:W-:Y:S04]  /*28870*/  STL.64 [R1+0x7f8], R236 ;  /* 0x0007f8ec01007387 */ /* 0x0003e80000100a00 */
[----:B------:R-:W-:Y:S01]  /*28880*/  STL.64 [R1+0x800], R112 ;  /* 0x0008007001007387 */ /* 0x000fe20000100a00 */
[----:B-1----:R-:W-:Y:S01]  /*28890*/  LEA R2, P3, R11, R7, 0x2 ;  /* 0x000000070b027211 */ /* 0x002fe200078610ff */
[----:B------:R-:W-:-:S02]  /*288a0*/  IMAD.MOV.U32 R3, RZ, RZ, R11 ;  /* 0x000000ffff037224 */ /* 0x000fc400078e000b */
[----:B------:R1:W-:Y:S01]  /*288b0*/  STL.64 [R1+0x828], R62 ;  /* 0x0008283e01007387 */ /* 0x0003e20000100a00 */
[-C--:B------:R-:W-:Y:S01]  /*288c0*/  LEA R236, P2, R13, R7.reuse, 0x2 ;  /* 0x000000070dec7211 */ /* 0x080fe200078410ff */
[----:B------:R-:W-:Y:S02]  /*288d0*/  IMAD.MOV.U32 R237, RZ, RZ, R13 ;  /* 0x000000ffffed7224 */ /* 0x000fe400078e000d */
[----:B------:R-:W-:Y:S01]  /*288e0*/  IMAD.MOV.U32 R13, RZ, RZ, R34 ;  /* 0x000000ffff0d7224 */ /* 0x000fe200078e0022 */
[----:B-1----:R-:W4:Y:S04]  /*288f0*/  LDL.LU.64 R62, [R1+0x1ce8] ;  /* 0x001ce800013e7983 */ /* 0x002f280000300a00 */
[----:B------:R-:W4:Y:S04]  /*28900*/  LDL.LU R11, [R1+0x8a4] ;  /* 0x0008a400010b7983 */ /* 0x000f280000300800 */
[----:B------:R1:W-:Y:S04]  /*28910*/  STL.64 [R1+0x820], R60 ;  /* 0x0008203c01007387 */ /* 0x0003e80000100a00 */
[----:B-1----:R-:W4:Y:S04]  /*28920*/  LDL.LU.64 R60, [R1+0x1ce0] ;  /* 0x001ce000013c7983 */ /* 0x002f280000300a00 */
[----:B------:R-:W4:Y:S01]  /*28930*/  LDL.LU R34, [R1+0x864] ;  /* 0x0008640001227983 */ /* 0x000f220000300800 */
[----:B------:R-:W-:Y:S01]  /*28940*/  IMAD.MOV.U32 R113, RZ, RZ, R16 ;  /* 0x000000ffff717224 */ /* 0x000fe200078e0010 */
[----:B------:R-:W-:-:S02]  /*28950*/  LEA R112, P1, R16, R7, 0x2 ;  /* 0x0000000710707211 */ /* 0x000fc400078210ff */
[-C--:B------:R-:W-:Y:S02]  /*28960*/  LEA.HI.X.SX32 R3, R3, R5.reuse, 0x2, P3 ;  /* 0x0000000503037211 */ /* 0x080fe400018f16ff */
[-C--:B------:R-:W-:Y:S02]  /*28970*/  LEA.HI.X.SX32 R237, R237, R5.reuse, 0x2, P2 ;  /* 0x00000005eded7211 */ /* 0x080fe400010f16ff */
[----:B------:R-:W-:Y:S01]  /*28980*/  LEA.HI.X.SX32 R113, R113, R5, 0x2, P1 ;  /* 0x0000000571717211 */ /* 0x000fe200008f16ff */
[----:B------:R1:W-:Y:S01]  /*28990*/  STL.64 [R1+0x818], R2 ;  /* 0x0008180201007387 */ /* 0x0003e20000100a00 */
[----:B---3--:R-:W-:Y:S02]  /*289a0*/  LEA R16, P4, R111, R7, 0x2 ;  /* 0x000000076f107211 */ /* 0x008fe400078810ff */
[-C--:B------:R-:W-:Y:S01]  /*289b0*/  LEA.HI.X.SX32 R13, R13, R5.reuse, 0x2, P5 ;  /* 0x000000050d0d7211 */ /* 0x080fe200028f16ff */
[----:B------:R3:W-:Y:S01]  /*289c0*/  STL.64 [R1+0x810], R236 ;  /* 0x000810ec01007387 */ /* 0x0007e20000100a00 */
[----:B------:R-:W-:Y:S01]  /*289d0*/  IMAD.MOV.U32 R58, RZ, RZ, R17 ;  /* 0x000000ffff3a7224 */ /* 0x000fe200078e0011 */
[----:B------:R-:W-:-:S02]  /*289e0*/  LEA.HI.X.SX32 R17, R111, R5, 0x2, P4 ;  /* 0x000000056f117211 */ /* 0x000fc400020f16ff */
[----:B------:R3:W-:Y:S01]  /*289f0*/  STL.64 [R1+0x808], R112 ;  /* 0x0008087001007387 */ /* 0x0007e20000100a00 */
[----:B-1----:R-:W-:-:S03]  /*28a00*/  LEA R2, P3, R4, R7, 0x2 ;  /* 0x0000000704027211 */ /* 0x002fc600078610ff */
[----:B------:R-:W-:Y:S01]  /*28a10*/  STL.64 [R1+0x830], R12 ;  /* 0x0008300c01007387 */ /* 0x000fe20000100a00 */
[----:B---3--:R-:W-:Y:S02]  /*28a20*/  LEA R236, P2, R59, R7, 0x2 ;  /* 0x000000073bec7211 */ /* 0x008fe400078410ff */
[----:B------:R-:W-:Y:S02]  /*28a30*/  LEA.HI.X.SX32 R3, R4, R5, 0x2, P3 ;  /* 0x0000000504037211 */ /* 0x000fe400018f16ff */
[----:B------:R-:W-:Y:S02]  /*28a40*/  LEA R112, P1, R55, R7, 0x2 ;  /* 0x0000000737707211 */ /* 0x000fe400078210ff */
[-C--:B------:R-:W-:Y:S01]  /*28a50*/  LEA.HI.X.SX32 R237, R59, R5.reuse, 0x2, P2 ;  /* 0x000000053bed7211 */ /* 0x080fe200010f16ff */
[----:B------:R2:W-:Y:S01]  /*28a60*/  STL.64 [R1+0x838], R16 ;  /* 0x0008381001007387 */ /* 0x0005e20000100a00 */
[----:B------:R-:W-:-:S03]  /*28a70*/  LEA.HI.X.SX32 R113, R55, R5, 0x2, P1 ;  /* 0x0000000537717211 */ /* 0x000fc600008f16ff */
[----:B------:R4:W-:Y:S01]  /*28a80*/  STL.64 [R1+0x840], R2 ;  /* 0x0008400201007387 */ /* 0x0009e20000100a00 */
[----:B------:R-:W-:-:S03]  /*28a90*/  IMAD.MOV.U32 R55, RZ, RZ, R249 ;  /* 0x000000ffff377224 */ /* 0x000fc600078e00f9 */
[----:B------:R1:W-:Y:S04]  /*28aa0*/  STL.64 [R1+0x848], R236 ;  /* 0x000848ec01007387 */ /* 0x0003e80000100a00 */
[----:B------:R3:W-:Y:S01]  /*28ab0*/  STL.64 [R1+0x868], R112 ;  /* 0x0008687001007387 */ /* 0x0007e20000100a00 */
[----:B------:R-:W-:Y:S01]  /*28ac0*/  IMAD.MOV.U32 R59, RZ, RZ, R55 ;  /* 0x000000ffff3b7224 */ /* 0x000fe200078e0037 */
[-C--:B--2---:R-:W-:Y:S02]  /*28ad0*/  LEA R16, P4, R248, R7.reuse, 0x2 ;  /* 0x00000007f8107211 */ /* 0x084fe400078810ff */
[----:B----4-:R-:W-:Y:S02]  /*28ae0*/  LEA R2, P3, R10, R7, 0x2 ;  /* 0x000000070a027211 */ /* 0x010fe400078610ff */
[----:B------:R-:W-:-:S02]  /*28af0*/  LEA.HI.X.SX32 R17, R248, R5, 0x2, P4 ;  /* 0x00000005f8117211 */ /* 0x000fc400020f16ff */
[----:B------:R-:W-:Y:S02]  /*28b00*/  LEA.HI.X.SX32 R3, R10, R5, 0x2, P3 ;  /* 0x000000050a037211 */ /* 0x000fe400018f16ff */
[-C--:B-1----:R-:W-:Y:S02]  /*28b10*/  LEA R236, P2, R54, R7.reuse, 0x2 ;  /* 0x0000000736ec7211 */ /* 0x082fe400078410ff */
[----:B---3--:R-:W-:Y:S02]  /*28b20*/  LEA R112, P1, R56, R7, 0x2 ;  /* 0x0000000738707211 */ /* 0x008fe400078210ff */
[-C--:B------:R-:W-:Y:S02]  /*28b30*/  LEA.HI.X.SX32 R237, R54, R5.reuse, 0x2, P2 ;  /* 0x0000000536ed7211 */ /* 0x080fe400010f16ff */
[----:B------:R-:W-:Y:S02]  /*28b40*/  LEA.HI.X.SX32 R113, R56, R5, 0x2, P1 ;  /* 0x0000000538717211 */ /* 0x000fe400008f16ff */
[----:B------:R-:W-:-:S04]  /*28b50*/  LEA R12, P5, R34, R7, 0x2 ;  /* 0x00000007220c7211 */ /* 0x000fc800078a10ff */
[----:B------:R-:W-:Y:S01]  /*28b60*/  LEA.HI.X.SX32 R13, R34, R5, 0x2, P5 ;  /* 0x00000005220d7211 */ /* 0x000fe200028f16ff */
[----:B------:R-:W-:-:S04]  /*28b70*/  IMAD.MOV.U32 R34, RZ, RZ, R247 ;  /* 0x000000ffff227224 */ /* 0x000fc800078e00f7 */
[----:B------:R1:W-:Y:S04]  /*28b80*/  STL.64 [R1+0x860], R12 ;  /* 0x0008600c01007387 */ /* 0x0003e80000100a00 */
[----:B------:R-:W2:Y:S04]  /*28b90*/  LDL.LU R249, [R1+0x8cc] ;  /* 0x0008cc0001f97983 */ /* 0x000ea80000300800 */
[----:B------:R-:W3:Y:S01]  /*28ba0*/  LDL.LU R247, [R1+0x8ec] ;  /* 0x0008ec0001f77983 */ /* 0x000ee20000300800 */
[----:B-1----:R-:W-:-:S03]  /*28bb0*/  LEA R12, P5, R244, R7, 0x2 ;  /* 0x00000007f40c7211 */ /* 0x002fc600078a10ff */
[----:B------:R-:W4:Y:S01]  /*28bc0*/  LDL.LU R248, [R1+0x8e4] ;  /* 0x0008e40001f87983 */ /* 0x000f220000300800 */
[----:B------:R-:W-:-:S03]  /*28bd0*/  LEA.HI.X.SX32 R13, R244, R5, 0x2, P5 ;  /* 0x00000005f40d7211 */ /* 0x000fc600028f16ff */
[----:B------:R1:W-:Y:S01]  /*28be0*/  STL.64 [R1+0x858], R16 ;  /* 0x0008581001007387 */ /* 0x0003e20000100a00 */
[----:B------:R-:W-:-:S03]  /*28bf0*/  IMAD.MOV.U32 R244, RZ, RZ, R52 ;  /* 0x000000fffff47224 */ /* 0x000fc600078e0034 */
[----:B------:R-:W4:Y:S01]  /*28c00*/  LDL.LU R111, [R1+0x8dc] ;  /* 0x0008dc00016f7983 */ /* 0x000f220000300800 */
[----:B------:R-:W-:-:S03]  /*28c10*/  IMAD.MOV.U32 R52, RZ, RZ, R53 ;  /* 0x000000ffff347224 */ /* 0x000fc600078e0035 */
[----:B------:R1:W-:Y:S01]  /*28c20*/  STL.64 [R1+0x850], R2 ;  /* 0x0008500201007387 */ /* 0x0003e20000100a00 */
[----:B------:R-:W-:-:S03]  /*28c30*/  IMAD.MOV.U32 R53, RZ, RZ, R50 ;  /* 0x000000ffff357224 */ /* 0x000fc600078e0032 */
[----:B------:R1:W-:Y:S02]  /*28c40*/  STL.64 [R1+0x870], R236 ;  /* 0x000870ec01007387 */ /* 0x0003e40000100a00 */
[----:B-1----:R-:W-:Y:S01]  /*28c50*/  IMAD.MOV.U32 R17, RZ, RZ, R240 ;  /* 0x000000ffff117224 */ /* 0x002fe200078e00f0 */
[-C--:B------:R-:W-:Y:S01]  /*28c60*/  LEA R16, P4, R240, R7.reuse, 0x2 ;  /* 0x00000007f0107211 */ /* 0x080fe200078810ff */
[----:B------:R-:W-:Y:S02]  /*28c70*/  IMAD.MOV.U32 R50, RZ, RZ, R51 ;  /* 0x000000ffff327224 */ /* 0x000fe400078e0033 */
[----:B------:R-:W-:Y:S01]  /*28c80*/  IMAD.MOV.U32 R51, RZ, RZ, R37 ;  /* 0x000000ffff337224 */ /* 0x000fe200078e0025 */
[----:B------:R-:W-:Y:S01]  /*28c90*/  LEA R2, P3, R241, R7, 0x2 ;  /* 0x00000007f1027211 */ /* 0x000fe200078610ff */
[----:B------:R-:W-:Y:S01]  /*28ca0*/  IMAD.MOV.U32 R3, RZ, RZ, R241 ;  /* 0x000000ffff037224 */ /* 0x000fe200078e00f1 */
[----:B------:R-:W4:Y:S01]  /*28cb0*/  LDL.LU.64 R236, [R1+0x1cd8] ;  /* 0x001cd80001ec7983 */ /* 0x000f220000300a00 */
[----:B------:R-:W-:-:S03]  /*28cc0*/  IMAD.MOV.U32 R37, RZ, RZ, R48 ;  /* 0x000000ffff257224 */ /* 0x000fc600078e0030 */
[----:B------:R-:W-:Y:S01]  /*28cd0*/  STL.64 [R1+0x878], R112 ;  /* 0x0008787001007387 */ /* 0x000fe20000100a00 */
[----:B------:R-:W-:-:S03]  /*28ce0*/  IMAD.MOV.U32 R48, RZ, RZ, R39 ;  /* 0x000000ffff307224 */ /* 0x000fc600078e0027 */
[----:B------:R-:W4:Y:S01]  /*28cf0*/  LDL.LU R241, [R1+0x8fc] ;  /* 0x0008fc0001f17983 */ /* 0x000f220000300800 */
[----:B------:R-:W-:-:S03]  /*28d00*/  IMAD.MOV.U32 R39, RZ, RZ, R250 ;  /* 0x000000ffff277224 */ /* 0x000fc600078e00fa */
[----:B------:R-:W4:Y:S01]  /*28d10*/  LDL.LU R4, [R1+0x904] ;  /* 0x0009040001047983 */ /* 0x000f220000300800 */
[----:B------:R-:W-:-:S03]  /*28d20*/  LEA R54, P2, R11, R7, 0x2 ;  /* 0x000000070b367211 */ /* 0x000fc600078410ff */
[----:B------:R-:W4:Y:S01]  /*28d30*/  LDL.LU R56, [R1+0x90c] ;  /* 0x00090c0001387983 */ /* 0x000f220000300800 */
[----:B------:R-:W-:-:S03]  /*28d40*/  LEA.HI.X.SX32 R17, R17, R5, 0x2, P4 ;  /* 0x0000000511117211 */ /* 0x000fc600020f16ff */
[----:B------:R-:W-:Y:S01]  /*28d50*/  STL.64 [R1+0x880], R12 ;  /* 0x0008800c01007387 */ /* 0x000fe20000100a00 */
[-C--:B------:R-:W-:Y:S01]  /*28d60*/  LEA.HI.X.SX32 R3, R3, R5.reuse, 0x2, P3 ;  /* 0x0000000503037211 */ /* 0x080fe200018f16ff */
[----:B------:R-:W-:Y:S02]  /*28d70*/  IMAD.MOV.U32 R240, RZ, RZ, R245 ;  /* 0x000000fffff07224 */ /* 0x000fe400078e00f5 */
[----:B------:R-:W4:Y:S01]  /*28d80*/  LDL.LU R250, [R1+0x8c4] ;  /* 0x0008c40001fa7983 */ /* 0x000f220000300800 */
[----:B------:R-:W-:-:S03]  /*28d90*/  LEA.HI.X.SX32 R55, R11, R5, 0x2, P2 ;  /* 0x000000050b377211 */ /* 0x000fc600010f16ff */
[----:B------:R-:W4:Y:S04]  /*28da0*/  LDL.LU R245, [R1+0x92c] ;  /* 0x00092c0001f57983 */ /* 0x000f280000300800 */
[----:B------:R-:W4:Y:S04]  /*28db0*/  LDL.LU R10, [R1+0x924] ;  /* 0x00092400010a7983 */ /* 0x000f280000300800 */
[----:B------:R1:W-:Y:S04]  /*28dc0*/  STL.64 [R1+0x888], R16 ;  /* 0x0008881001007387 */ /* 0x0003e80000100a00 */
[----:B------:R1:W-:Y:S02]  /*28dd0*/  STL.64 [R1+0x8a8], R2 ;  /* 0x0008a80201007387 */ /* 0x0003e40000100a00 */
[-C--:B-1----:R-:W-:Y:S01]  /*28de0*/  LEA R16, P4, R34, R7.reuse, 0x2 ;  /* 0x0000000722107211 */ /* 0x082fe200078810ff */
[----:B------:R-:W-:Y:S01]  /*28df0*/  IMAD.MOV.U32 R17, RZ, RZ, R34 ;  /* 0x000000ffff117224 */ /* 0x000fe200078e0022 */
[----:B------:R-:W4:Y:S04]  /*28e00*/  LDL.LU R2, [R1+0x1cd4] ;  /* 0x001cd40001027983 */ /* 0x000f280000300800 */
[----:B------:R-:W4:Y:S04]  /*28e10*/  LDL.LU R34, [R1+0x91c] ;  /* 0x00091c0001227983 */ /* 0x000f280000300800 */
[----:B------:R-:W-:Y:S04]  /*28e20*/  STL.64 [R1+0x8a0], R54 ;  /* 0x0008a03601007387 */ /* 0x000fe80000100a00 */
[----:B------:R-:W4:Y:S04]  /*28e30*/  LDL.LU R3, [R1+0x8d4] ;  /* 0x0008d40001037983 */ /* 0x000f280000300800 */
[----:B------:R-:W4:Y:S01]  /*28e40*/  LDL.LU R11, [R1+0x8f4] ;  /* 0x0008f400010b7983 */ /* 0x000f220000300800 */
[----:B------:R-:W-:Y:S01]  /*28e50*/  IMAD.MOV.U32 R113, RZ, RZ, R58 ;  /* 0x000000ffff717224 */ /* 0x000fe200078e003a */
[-C--:B------:R-:W-:Y:S01]  /*28e60*/  LEA R112, P1, R58, R7.reuse, 0x2 ;  /* 0x000000073a707211 */ /* 0x080fe200078210ff */
[----:B------:R-:W-:Y:S01]  /*28e70*/  IMAD.MOV.U32 R13, RZ, RZ, R59 ;  /* 0x000000ffff0d7224 */ /* 0x000fe200078e003b */
[----:B------:R-:W-:Y:S01]  /*28e80*/  LEA R12, P5, R59, R7, 0x2 ;  /* 0x000000073b0c7211 */ /* 0x000fe200078a10ff */
[----:B------:R-:W-:Y:S01]  /*28e90*/  IMAD.MOV.U32 R59, RZ, RZ, R240 ;  /* 0x000000ffff3b7224 */ /* 0x000fe200078e00f0 */
[----:B------:R-:W-:-:S02]  /*28ea0*/  LEA.HI.X.SX32 R113, R113, R5, 0x2, P1 ;  /* 0x0000000571717211 */ /* 0x000fc400008f16ff */
[----:B------:R-:W-:Y:S01]  /*28eb0*/  LEA R58, P3, R240, R7, 0x2 ;  /* 0x00000007f03a7211 */ /* 0x000fe200078610ff */
[----:B------:R-:W-:Y:S01]  /*28ec0*/  IMAD.MOV.U32 R240, RZ, RZ, R244 ;  /* 0x000000fffff07224 */ /* 0x000fe200078e00f4 */
[-C--:B------:R-:W-:Y:S01]  /*28ed0*/  LEA.HI.X.SX32 R13, R13, R5.reuse, 0x2, P5 ;  /* 0x000000050d0d7211 */ /* 0x080fe200028f16ff */
[----:B------:R-:W4:Y:S01]  /*28ee0*/  LDL.LU R244, [R1+0x914] ;  /* 0x0009140001f47983 */ /* 0x000f220000300800 */
[-C--:B------:R-:W-:Y:S02]  /*28ef0*/  LEA.HI.X.SX32 R17, R17, R5.reuse, 0x2, P4 ;  /* 0x0000000511117211 */ /* 0x080fe400020f16ff */
[----:B------:R-:W-:Y:S01]  /*28f00*/  LEA.HI.X.SX32 R59, R59, R5, 0x2, P3 ;  /* 0x000000053b3b7211 */ /* 0x000fe200018f16ff */
[----:B------:R2:W-:Y:S04]  /*28f10*/  STL.64 [R1+0x898], R112 ;  /* 0x0008987001007387 */ /* 0x0005e80000100a00 */
[----:B------:R3:W-:Y:S04]  /*28f20*/  STL.64 [R1+0x890], R12 ;  /* 0x0008900c01007387 */ /* 0x0007e80000100a00 */
[----:B------:R4:W-:Y:S04]  /*28f30*/  STL.64 [R1+0x8b0], R16 ;  /* 0x0008b01001007387 */ /* 0x0009e80000100a00 */
[----:B------:R1:W-:Y:S01]  /*28f40*/  STL.64 [R1+0x8b8], R58 ;  /* 0x0008b83a01007387 */ /* 0x0003e20000100a00 */
[----:B--2---:R-:W-:-:S02]  /*28f50*/  LEA R112, P1, R249, R7, 0x2 ;  /* 0x00000007f9707211 */ /* 0x004fc400078210ff */
[----:B---3--:R-:W-:Y:S02]  /*28f60*/  LEA R12, P5, R247, R7, 0x2 ;  /* 0x00000007f70c7211 */ /* 0x008fe400078a10ff */
[----:B------:R-:W-:Y:S02]  /*28f70*/  LEA.HI.X.SX32 R113, R249, R5, 0x2, P1 ;  /* 0x00000005f9717211 */ /* 0x000fe400008f16ff */
[C---:B----4-:R-:W-:Y:S02]  /*28f80*/  LEA R16, P4, R248.reuse, R7, 0x2 ;  /* 0x00000007f8107211 */ /* 0x050fe400078810ff */
[-C--:B------:R-:W-:Y:S02]  /*28f90*/  LEA.HI.X.SX32 R13, R247, R5.reuse, 0x2, P5 ;  /* 0x00000005f70d7211 */ /* 0x080fe400028f16ff */
[----:B------:R-:W-:Y:S02]  /*28fa0*/  LEA.HI.X.SX32 R17, R248, R5, 0x2, P4 ;  /* 0x00000005f8117211 */ /* 0x000fe400020f16ff */
[----:B-1----:R-:W-:-:S04]  /*28fb0*/  LEA R58, P3, R111, R7, 0x2 ;  /* 0x000000076f3a7211 */ /* 0x002fc800078610ff */
[----:B------:R-:W-:Y:S02]  /*28fc0*/  LEA.HI.X.SX32 R59, R111, R5, 0x2, P3 ;  /* 0x000000056f3b7211 */ /* 0x000fe400018f16ff */
[----:B------:R-:W-:-:S04]  /*28fd0*/  LEA R54, P2, R250, R7, 0x2 ;  /* 0x00000007fa367211 */ /* 0x000fc800078410ff */
[----:B------:R-:W-:Y:S02]  /*28fe0*/  LEA.HI.X.SX32 R55, R250, R5, 0x2, P2 ;  /* 0x00000005fa377211 */ /* 0x000fe400010f16ff */
[----:B------:R-:W2:Y:S04]  /*28ff0*/  LDL.LU R250, [R1+0x1cd0] ;  /* 0x001cd00001fa7983 */ /* 0x000ea80000300800 */
[----:B------:R1:W-:Y:S04]  /*29000*/  STL.64 [R1+0x8c0], R54 ;  /* 0x0008c03601007387 */ /* 0x0003e80000100a00 */
[----:B------:R-:W3:Y:S04]  /*29010*/  LDL.LU R249, [R1+0x1ccc] ;  /* 0x001ccc0001f97983 */ /* 0x000ee80000300800 */
[----:B------:R4:W-:Y:S04]  /*29020*/  STL.64 [R1+0x8c8], R112 ;  /* 0x0008c87001007387 */ /* 0x0009e80000100a00 */
[----:B------:R-:W2:Y:S04]  /*29030*/  LDL.LU R247, [R1+0x1cc8] ;  /* 0x001cc80001f77983 */ /* 0x000ea80000300800 */
[----:B------:R1:W-:Y:S04]  /*29040*/  STL.64 [R1+0x8e8], R12 ;  /* 0x0008e80c01007387 */ /* 0x0003e80000100a00 */
[----:B------:R-:W2:Y:S01]  /*29050*/  LDL.LU R248, [R1+0x1cc4] ;  /* 0x001cc40001f87983 */ /* 0x000ea20000300800 */
[----:B-1----:R-:W-:-:S02]  /*29060*/  LEA R54, P2, R3, R7, 0x2 ;  /* 0x0000000703367211 */ /* 0x002fc400078410ff */
[----:B----4-:R-:W-:Y:S02]  /*29070*/  LEA R112, P1, R11, R7, 0x2 ;  /* 0x000000070b707211 */ /* 0x010fe400078210ff */
[----:B------:R-:W-:Y:S01]  /*29080*/  LEA.HI.X.SX32 R55, R3, R5, 0x2, P2 ;  /* 0x0000000503377211 */ /* 0x000fe200010f16ff */
[----:B------:R1:W-:Y:S01]  /*29090*/  STL.64 [R1+0x8e0], R16 ;  /* 0x0008e01001007387 */ /* 0x0003e20000100a00 */
[----:B------:R-:W-:Y:S02]  /*290a0*/  LEA R12, P5, R241, R7, 0x2 ;  /* 0x00000007f10c7211 */ /* 0x000fe400078a10ff */
[-C--:B------:R-:W-:Y:S01]  /*290b0*/  LEA.HI.X.SX32 R113, R11, R5.reuse, 0x2, P1 ;  /* 0x000000050b717211 */ /* 0x080fe200008f16ff */
[----:B------:R4:W-:Y:S01]  /*290c0*/  STL.64 [R1+0x8d8], R58 ;  /* 0x0008d83a01007387 */ /* 0x0009e20000100a00 */
[----:B------:R-:W-:-:S03]  /*290d0*/  LEA.HI.X.SX32 R13, R241, R5, 0x2, P5 ;  /* 0x00000005f10d7211 */ /* 0x000fc600028f16ff */
[----:B------:R4:W-:Y:S01]  /*290e0*/  STL.64 [R1+0x8d0], R54 ;  /* 0x0008d03601007387 */ /* 0x0009e20000100a00 */
[----:B-1----:R-:W-:-:S03]  /*290f0*/  LEA R16, P4, R4, R7, 0x2 ;  /* 0x0000000704107211 */ /* 0x002fc600078810ff */
[----:B------:R1:W-:Y:S01]  /*29100*/  STL.64 [R1+0x8f0], R112 ;  /* 0x0008f07001007387 */ /* 0x0003e20000100a00 */
[----:B----4-:R-:W-:-:S03]  /*29110*/  LEA R58, P3, R56, R7, 0x2 ;  /* 0x00000007383a7211 */ /* 0x010fc600078610ff */
[----:B------:R-:W4:Y:S01]  /*29120*/  LDL.LU R11, [R1+0x95c] ;  /* 0x00095c00010b7983 */ /* 0x000f220000300800 */
[----:B------:R-:W-:Y:S02]  /*29130*/  LEA.HI.X.SX32 R17, R4, R5, 0x2, P4 ;  /* 0x0000000504117211 */ /* 0x000fe400020f16ff */
[C---:B------:R-:W-:Y:S01]  /*29140*/  LEA R54, P2, R245.reuse, R7, 0x2 ;  /* 0x00000007f5367211 */ /* 0x040fe200078410ff */
[----:B------:R-:W-:Y:S01]  /*29150*/  IMAD.MOV.U32 R241, RZ, RZ, R36 ;  /* 0x000000fffff17224 */ /* 0x000fe200078e0024 */
[----:B------:R-:W2:Y:S01]  /*29160*/  LDL.LU R111, [R1+0x964] ;  /* 0x00096400016f7983 */ /* 0x000ea20000300800 */
[-C--:B------:R-:W-:Y:S02]  /*29170*/  LEA.HI.X.SX32 R59, R56, R5.reuse, 0x2, P3 ;  /* 0x00000005383b7211 */ /* 0x080fe400018f16ff */
[----:B------:R-:W-:Y:S01]  /*29180*/  LEA.HI.X.SX32 R55, R245, R5, 0x2, P2 ;  /* 0x00000005f5377211 */ /* 0x000fe200010f16ff */
[----:B------:R-:W3:Y:S01]  /*29190*/  LDL.LU R36, [R1+0x954] ;  /* 0x0009540001247983 */ /* 0x000ee20000300800 */
[----:B------:R-:W-:-:S02]  /*291a0*/  IMAD.MOV.U32 R245, RZ, RZ, R52 ;  /* 0x000000fffff57224 */ /* 0x000fc400078e0034 */
[----:B------:R-:W-:Y:S01]  /*291b0*/  IMAD.MOV.U32 R52, RZ, RZ, R53 ;  /* 0x000000ffff347224 */ /* 0x000fe200078e0035 */
[----:B------:R1:W-:Y:S01]  /*291c0*/  STL.64 [R1+0x8f8], R12 ;  /* 0x0008f80c01007387 */ /* 0x0003e20000100a00 */
[----:B------:R-:W-:-:S03]  /*291d0*/  IMAD.MOV.U32 R53, RZ, RZ, R50 ;  /* 0x000000ffff357224 */ /* 0x000fc600078e0032 */
[----:B------:R-:W3:Y:S01]  /*291e0*/  LDL.LU R3, [R1+0x974] ;  /* 0x0009740001037983 */ /* 0x000ee20000300800 */
[----:B------:R-:W-:-:S03]  /*291f0*/  IMAD.MOV.U32 R50, RZ, RZ, R37 ;  /* 0x000000ffff327224 */ /* 0x000fc600078e0025 */
[----:B------:R1:W-:Y:S01]  /*29200*/  STL.64 [R1+0x900], R16 ;  /* 0x0009001001007387 */ /* 0x0003e20000100a00 */
[----:B------:R-:W-:Y:S01]  /*29210*/  IMAD.MOV.U32 R37, RZ, RZ, R246 ;  /* 0x000000ffff257224 */ /* 0x000fe200078e00f6 */
[-C--:B-1----:R-:W-:Y:S02]  /*29220*/  LEA R112, P1, R10, R7.reuse, 0x2 ;  /* 0x000000070a707211 */ /* 0x082fe400078210ff */
[----:B------:R1:W-:Y:S01]  /*29230*/  STL.64 [R1+0x908], R58 ;  /* 0x0009083a01007387 */ /* 0x0003e20000100a00 */
[----:B------:R-:W-:-:S03]  /*29240*/  LEA R12, P5, R34, R7, 0x2 ;  /* 0x00000007220c7211 */ /* 0x000fc600078a10ff */
[----:B------:R1:W-:Y:S01]  /*29250*/  STL.64 [R1+0x928], R54 ;  /* 0x0009283601007387 */ /* 0x0003e20000100a00 */
[----:B------:R-:W-:-:S03]  /*29260*/  IMAD.MOV.U32 R56, RZ, RZ, R240 ;  /* 0x000000ffff387224 */ /* 0x000fc600078e00f0 */
[----:B------:R-:W3:Y:S01]  /*29270*/  LDL.LU R246, [R1+0x96c] ;  /* 0x00096c0001f67983 */ /* 0x000ee20000300800 */
[----:B------:R-:W-:Y:S01]  /*29280*/  IMAD.MOV.U32 R17, RZ, RZ, R46 ;  /* 0x000000ffff117224 */ /* 0x000fe200078e002e */
[----:B------:R-:W-:Y:S02]  /*29290*/  LEA.HI.X.SX32 R113, R10, R5, 0x2, P1 ;  /* 0x000000050a717211 */ /* 0x000fe400008f16ff */
[----:B-1----:R-:W-:Y:S01]  /*292a0*/  LEA R58, P3, R49, R7, 0x2 ;  /* 0x00000007313a7211 */ /* 0x002fe200078610ff */
[----:B------:R-:W-:Y:S01]  /*292b0*/  IMAD.MOV.U32 R59, RZ, RZ, R49 ;  /* 0x000000ffff3b7224 */ /* 0x000fe200078e0031 */
[----:B------:R-:W3:Y:S01]  /*292c0*/  LDL.LU R240, [R1+0x97c] ;  /* 0x00097c0001f07983 */ /* 0x000ee20000300800 */
[----:B------:R-:W-:-:S03]  /*292d0*/  LEA.HI.X.SX32 R13, R34, R5, 0x2, P5 ;  /* 0x00000005220d7211 */ /* 0x000fc600028f16ff */
[----:B------:R-:W3:Y:S01]  /*292e0*/  LDL.LU R49, [R1+0x994] ;  /* 0x0009940001317983 */ /* 0x000ee20000300800 */
[-C--:B------:R-:W-:Y:S01]  /*292f0*/  LEA R54, P2, R241, R7.reuse, 0x2 ;  /* 0x00000007f1367211 */ /* 0x080fe200078410ff */
[----:B------:R-:W-:Y:S02]  /*29300*/  IMAD.MOV.U32 R55, RZ, RZ, R241 ;  /* 0x000000ffff377224 */ /* 0x000fe400078e00f1 */
[----:B------:R-:W3:Y:S04]  /*29310*/  LDL.LU R46, [R1+0x9ac] ;  /* 0x0009ac00012e7983 */ /* 0x000ee80000300800 */
[----:B------:R-:W3:Y:S04]  /*29320*/  LDL.LU R4, [R1+0x9a4] ;  /* 0x0009a40001047983 */ /* 0x000ee80000300800 */
[----:B------:R-:W3:Y:S04]  /*29330*/  LDL.LU R10, [R1+0x99c] ;  /* 0x00099c00010a7983 */ /* 0x000ee80000300800 */
[----:B------:R-:W3:Y:S04]  /*29340*/  LDL.LU R241, [R1+0x9b4] ;  /* 0x0009b40001f17983 */ /* 0x000ee80000300800 */
[----:B------:R1:W-:Y:S04]  /*29350*/  STL.64 [R1+0x920], R112 ;  /* 0x0009207001007387 */ /* 0x0003e80000100a00 */
[----:B------:R1:W-:Y:S02]  /*29360*/  STL.64 [R1+0x918], R12 ;  /* 0x0009180c01007387 */ /* 0x0003e40000100a00 */
[----:B-1----:R-:W-:Y:S01]  /*29370*/  LEA R112, P1, R56, R7, 0x2 ;  /* 0x0000000738707211 */ /* 0x002fe200078210ff */
[----:B------:R-:W-:-:S02]  /*29380*/  IMAD.MOV.U32 R113, RZ, RZ, R56 ;  /* 0x000000ffff717224 */ /* 0x000fc400078e0038 */
[----:B------:R-:W3:Y:S04]  /*29390*/  LDL.LU R56, [R1+0x984] ;  /* 0x0009840001387983 */ /* 0x000ee80000300800 */
[----:B------:R-:W3:Y:S01]  /*293a0*/  LDL.LU R34, [R1+0x98c] ;  /* 0x00098c0001227983 */ /* 0x000ee20000300800 */
[CC--:B------:R-:W-:Y:S01]  /*293b0*/  LEA R16, P4, R244.reuse, R7.reuse, 0x2 ;  /* 0x00000007f4107211 */ /* 0x0c0fe200078810ff */
[----:B------:R-:W-:Y:S01]  /*293c0*/  IMAD.MOV.U32 R13, RZ, RZ, R17 ;  /* 0x000000ffff0d7224 */ /* 0x000fe200078e0011 */
[----:B------:R-:W-:Y:S02]  /*293d0*/  LEA R12, P5, R17, R7, 0x2 ;  /* 0x00000007110c7211 */ /* 0x000fe400078a10ff */
[-C--:B------:R-:W-:Y:S02]  /*293e0*/  LEA.HI.X.SX32 R17, R244, R5.reuse, 0x2, P4 ;  /* 0x00000005f4117211 */ /* 0x080fe400020f16ff */
[-C--:B------:R-:W-:Y:S01]  /*293f0*/  LEA.HI.X.SX32 R59, R59, R5.reuse, 0x2, P3 ;  /* 0x000000053b3b7211 */ /* 0x080fe200018f16ff */
[----:B------:R-:W3:Y:S01]  /*29400*/  LDL.LU R244, [R1+0x9bc] ;  /* 0x0009bc0001f47983 */ /* 0x000ee20000300800 */
[----:B------:R-:W-:-:S03]  /*29410*/  LEA.HI.X.SX32 R55, R55, R5, 0x2, P2 ;  /* 0x0000000537377211 */ /* 0x000fc600010f16ff */
[----:B------:R-:W-:Y:S01]  /*29420*/  STL.64 [R1+0x910], R16 ;  /* 0x0009101001007387 */ /* 0x000fe20000100a00 */
[----:B------:R-:W-:-:S03]  /*29430*/  LEA.HI.X.SX32 R113, R113, R5, 0x2, P1 ;  /* 0x0000000571717211 */ /* 0x000fc600008f16ff */
[----:B------:R-:W-:Y:S01]  /*29440*/  STL.64 [R1+0x930], R58 ;  /* 0x0009303a01007387 */ /* 0x000fe20000100a00 */
[----:B------:R-:W-:-:S03]  /*29450*/  LEA.HI.X.SX32 R13, R13, R5, 0x2, P5 ;  /* 0x000000050d0d7211 */ /* 0x000fc600028f16ff */
[----:B------:R4:W-:Y:S04]  /*29460*/  STL.64 [R1+0x938], R54 ;  /* 0x0009383601007387 */ /* 0x0009e80000100a00 */
[----:B------:R3:W-:Y:S04]  /*29470*/  STL.64 [R1+0x940], R112 ;  /* 0x0009407001007387 */ /* 0x0007e80000100a00 */
[----:B------:R1:W-:Y:S01]  /*29480*/  STL.64 [R1+0x948], R12 ;  /* 0x0009480c01007387 */ /* 0x0003e20000100a00 */
[-C--:B----4-:R-:W-:Y:S02]  /*29490*/  LEA R54, P2, R11, R7.reuse, 0x2 ;  /* 0x000000070b367211 */ /* 0x090fe400078410ff */
[----:B--2---:R-:W-:-:S02]  /*294a0*/  LEA R58, P3, R111, R7, 0x2 ;  /* 0x000000076f3a7211 */ /* 0x004fc400078610ff */
[-C--:B------:R-:W-:Y:S02]  /*294b0*/  LEA.HI.X.SX32 R55, R11, R5.reuse, 0x2, P2 ;  /* 0x000000050b377211 */ /* 0x080fe400010f16ff */
[----:B------:R-:W-:Y:S02]  /*294c0*/  LEA.HI.X.SX32 R59, R111, R5, 0x2, P3 ;  /* 0x000000056f3b7211 */ /* 0x000fe400018f16ff */
[CC--:B---3--:R-:W-:Y:S02]  /*294d0*/  LEA R112, P1, R36.reuse, R7.reuse, 0x2 ;  /* 0x0000000724707211 */ /* 0x0c8fe400078210ff */
[C---:B-1----:R-:W-:Y:S02]  /*294e0*/  LEA R12, P5, R3.reuse, R7, 0x2 ;  /* 0x00000007030c7211 */ /* 0x042fe400078a10ff */
[-C--:B------:R-:W-:Y:S02]  /*294f0*/  LEA.HI.X.SX32 R113, R36, R5.reuse, 0x2, P1 ;  /* 0x0000000524717211 */ /* 0x080fe400008f16ff */
[----:B------:R-:W-:-:S02]  /*29500*/  LEA.HI.X.SX32 R13, R3, R5, 0x2, P5 ;  /* 0x00000005030d7211 */ /* 0x000fc400028f16ff */
[----:B------:R-:W-:-:S04]  /*29510*/  LEA R16, P4, R246, R7, 0x2 ;  /* 0x00000007f6107211 */ /* 0x000fc800078810ff */
[----:B------:R-:W-:Y:S02]  /*29520*/  LEA.HI.X.SX32 R17, R246, R5, 0x2, P4 ;  /* 0x00000005f6117211 */ /* 0x000fe400020f16ff */
[----:B------:R-:W2:Y:S04]  /*29530*/  LDL.LU R246, [R1+0x1cc0] ;  /* 0x001cc00001f67983 */ /* 0x000ea80000300800 */
[----:B------:R1:W-:Y:S01]  /*29540*/  STL.64 [R1+0x968], R16 ;  /* 0x0009681001007387 */ /* 0x0003e20000100a00 */
[----:B------:R-:W-:-:S03]  /*29550*/  LEA R36, P1, R49, R7, 0x2 ;  /* 0x0000000731247211 */ /* 0x000fc600078210ff */
[----:B------:R3:W-:Y:S04]  /*29560*/  STL.64 [R1+0x960], R58 ;  /* 0x0009603a01007387 */ /* 0x0007e80000100a00 */
[----:B------:R4:W-:Y:S01]  /*29570*/  STL.64 [R1+0x958], R54 ;  /* 0x0009583601007387 */ /* 0x0009e20000100a00 */
[C---:B-1----:R-:W-:Y:S01]  /*29580*/  LEA R16, P4, R240.reuse, R7, 0x2 ;  /* 0x00000007f0107211 */ /* 0x042fe200078810ff */
[----:B------:R-:W-:Y:S02]  /*29590*/  IMAD.MOV.U32 R11, RZ, RZ, R37 ;  /* 0x000000ffff0b7224 */ /* 0x000fe400078e0025 */
[----:B------:R-:W-:Y:S01]  /*295a0*/  STL.64 [R1+0x950], R112 ;  /* 0x0009507001007387 */ /* 0x000fe20000100a00 */
[----:B------:R-:W-:-:S03]  /*295b0*/  LEA.HI.X.SX32 R17, R240, R5, 0x2, P4 ;  /* 0x00000005f0117211 */ /* 0x000fc600020f16ff */
[----:B------:R1:W-:Y:S01]  /*295c0*/  STL.64 [R1+0x970], R12 ;  /* 0x0009700c01007387 */ /* 0x0003e20000100a00 */
[----:B------:R-:W-:-:S03]  /*295d0*/  LEA.HI.X.SX32 R37, R49, R5, 0x2, P1 ;  /* 0x0000000531257211 */ /* 0x000fc600008f16ff */
[----:B------:R-:W2:Y:S01]  /*295e0*/  LDL.LU R240, [R1+0x9e4] ;  /* 0x0009e40001f07983 */ /* 0x000ea20000300800 */
[----:B------:R-:W-:-:S03]  /*295f0*/  IMAD.MOV.U32 R49, RZ, RZ, R48 ;  /* 0x000000ffff317224 */ /* 0x000fc600078e0030 */
[----:B------:R-:W-:Y:S01]  /*29600*/  STL.64 [R1+0x978], R16 ;  /* 0x0009781001007387 */ /* 0x000fe20000100a00 */
[-C--:B---3--:R-:W-:Y:S02]  /*29610*/  LEA R58, P3, R56, R7.reuse, 0x2 ;  /* 0x00000007383a7211 */ /* 0x088fe400078610ff */
[----:B----4-:R-:W-:Y:S02]  /*29620*/  LEA R54, P2, R34, R7, 0x2 ;  /* 0x0000000722367211 */ /* 0x010fe400078410ff */
[-C--:B------:R-:W-:Y:S02]  /*29630*/  LEA.HI.X.SX32 R59, R56, R5.reuse, 0x2, P3 ;  /* 0x00000005383b7211 */ /* 0x080fe400018f16ff */
[----:B------:R-:W-:Y:S02]  /*29640*/  LEA.HI.X.SX32 R55, R34, R5, 0x2, P2 ;  /* 0x0000000522377211 */ /* 0x000fe400010f16ff */
[C---:B-1----:R-:W-:Y:S01]  /*29650*/  LEA R12, P5, R46.reuse, R7, 0x2 ;  /* 0x000000072e0c7211 */ /* 0x042fe200078a10ff */
[----:B------:R-:W-:Y:S01]  /*29660*/  STL.64 [R1+0x980], R58 ;  /* 0x0009803a01007387 */ /* 0x000fe20000100a00 */
[----:B------:R-:W-:Y:S01]  /*29670*/  IMAD.MOV.U32 R56, RZ, RZ, R245 ;  /* 0x000000ffff387224 */ /* 0x000fe200078e00f5 */
[----:B------:R-:W-:Y:S01]  /*29680*/  MOV R48, R39 ;  /* 0x0000002700307202 */ /* 0x000fe20000000f00 */
[----:B------:R-:W-:Y:S01]  /*29690*/  IMAD.MOV.U32 R245, RZ, RZ, R52 ;  /* 0x000000fffff57224 */ /* 0x000fe200078e0034 */
[----:B------:R-:W-:Y:S01]  /*296a0*/  STL.64 [R1+0x988], R54 ;  /* 0x0009883601007387 */ /* 0x000fe20000100a00 */
[----:B------:R-:W-:Y:S01]  /*296b0*/  LEA.HI.X.SX32 R13, R46, R5, 0x2, P5 ;  /* 0x000000052e0d7211 */ /* 0x000fe200028f16ff */
[----:B------:R-:W-:-:S02]  /*296c0*/  IMAD.MOV.U32 R52, RZ, RZ, R53 ;  /* 0x000000ffff347224 */ /* 0x000fc400078e0035 */
[----:B------:R1:W-:Y:S01]  /*296d0*/  STL.64 [R1+0x990], R36 ;  /* 0x0009902401007387 */ /* 0x0003e20000100a00 */
[----:B------:R-:W-:Y:S02]  /*296e0*/  IMAD.MOV.U32 R39, RZ, RZ, R43 ;  /* 0x000000ffff277224 */ /* 0x000fe400078e002b */
[----:B------:R-:W-:Y:S02]  /*296f0*/  IMAD.MOV.U32 R53, RZ, RZ, R47 ;  /* 0x000000ffff357224 */ /* 0x000fe400078e002f */
[----:B------:R-:W-:Y:S02]  /*29700*/  IMAD.MOV.U32 R43, RZ, RZ, R247 ;  /* 0x000000ffff2b7224 */ /* 0x000fe400078e00f7 */
[----:B------:R-:W-:Y:S01]  /*29710*/  IMAD.MOV.U32 R47, RZ, RZ, R249 ;  /* 0x000000ffff2f7224 */ /* 0x000fe200078e00f9 */
[----:B-1----:R-:W3:Y:S01]  /*29720*/  LDL.LU R36, [R1+0x9dc] ;  /* 0x0009dc0001247983 */ /* 0x002ee20000300800 */
[----:B------:R-:W-:-:S03]  /*29730*/  IMAD.MOV.U32 R46, RZ, RZ, R248 ;  /* 0x000000ffff2e7224 */ /* 0x000fc600078e00f8 */
[----:B------:R-:W4:Y:S04]  /*29740*/  LDL.LU R247, [R1+0x48] ;  /* 0x0000480001f77983 */ /* 0x000f280000300800 */
[----:B------:R-:W4:Y:S04]  /*29750*/  LDL.LU R249, [R1+0x3c] ;  /* 0x00003c0001f97983 */ /* 0x000f280000300800 */
[----:B------:R1:W-:Y:S01]  /*29760*/  STL.64 [R1+0x9a8], R12 ;  /* 0x0009a80c01007387 */ /* 0x0003e20000100a00 */
[----:B------:R-:W-:-:S03]  /*29770*/  IMAD.MOV.U32 R37, RZ, RZ, R250 ;  /* 0x000000ffff257224 */ /* 0x000fc600078e00fa */
[----:B------:R-:W4:Y:S04]  /*29780*/  LDL.LU R248, [R1+0x44] ;  /* 0x0000440001f87983 */ /* 0x000f280000300800 */
[----:B------:R-:W4:Y:S01]  /*29790*/  LDL.LU R250, [R1+0x38] ;  /* 0x0000380001fa7983 */ /* 0x000f220000300800 */
[----:B------:R-:W-:-:S03]  /*297a0*/  IMAD.MOV.U32 R34, RZ, RZ, R251 ;  /* 0x000000ffff227224 */ /* 0x000fc600078e00fb */
[----:B------:R-:W4:Y:S01]  /*297b0*/  LDL.LU R251, [R1+0x34] ;  /* 0x0000340001fb7983 */ /* 0x000f220000300800 */
[-C--:B------:R-:W-:Y:S02]  /*297c0*/  LEA R16, P4, R4, R7.reuse, 0x2 ;  /* 0x0000000704107211 */ /* 0x080fe400078810ff */
[----:B------:R-:W-:Y:S01]  /*297d0*/  LEA R112, P3, R10, R7, 0x2 ;  /* 0x000000070a707211 */ /* 0x000fe200078610ff */
[----:B------:R-:W4:Y:S01]  /*297e0*/  LDL.LU R111, [R1+0x24] ;  /* 0x00002400016f7983 */ /* 0x000f220000300800 */
[-C--:B------:R-:W-:Y:S02]  /*297f0*/  LEA.HI.X.SX32 R17, R4, R5.reuse, 0x2, P4 ;  /* 0x0000000504117211 */ /* 0x080fe400020f16ff */
[----:B------:R-:W-:Y:S02]  /*29800*/  LEA.HI.X.SX32 R113, R10, R5, 0x2, P3 ;  /* 0x000000050a717211 */ /* 0x000fe400018f16ff */
[CC--:B------:R-:W-:Y:S01]  /*29810*/  LEA R54, P2, R241.reuse, R7.reuse, 0x2 ;  /* 0x00000007f1367211 */ /* 0x0c0fe200078410ff */
[----:B------:R1:W-:Y:S01]  /*29820*/  STL.64 [R1+0x9a0], R16 ;  /* 0x0009a01001007387 */ /* 0x0003e20000100a00 */
[----:B------:R-:W-:Y:S01]  /*29830*/  LEA R58, P1, R244, R7, 0x2 ;  /* 0x00000007f43a7211 */ /* 0x000fe200078210ff */
[----:B-1----:R-:W-:Y:S01]  /*29840*/  IMAD.MOV.U32 R13, RZ, RZ, R11 ;  /* 0x000000ffff0d7224 */ /* 0x002fe200078e000b */
[----:B------:R-:W-:Y:S01]  /*29850*/  LEA.HI.X.SX32 R55, R241, R5, 0x2, P2 ;  /* 0x00000005f1377211 */ /* 0x000fe200010f16ff */
[----:B------:R1:W-:Y:S01]  /*29860*/  STL.64 [R1+0x998], R112 ;  /* 0x0009987001007387 */ /* 0x0003e20000100a00 */
[----:B------:R-:W-:-:S02]  /*29870*/  LEA R12, P5, R11, R7, 0x2 ;  /* 0x000000070b0c7211 */ /* 0x000fc400078a10ff */
[----:B------:R-:W-:Y:S01]  /*29880*/  LEA.HI.X.SX32 R59, R244, R5, 0x2, P1 ;  /* 0x00000005f43b7211 */ /* 0x000fe200008f16ff */
[----:B------:R-:W-:Y:S01]  /*29890*/  IMAD.MOV.U32 R11, RZ, RZ, R34 ;  /* 0x000000ffff0b7224 */ /* 0x000fe200078e0022 */
[-C--:B------:R-:W-:Y:S01]  /*298a0*/  LEA R10, P3, R34, R7.reuse, 0x2 ;  /* 0x00000007220a7211 */ /* 0x080fe200078610ff */
[----:B------:R-:W-:Y:S01]  /*298b0*/  IMAD.MOV.U32 R17, RZ, RZ, R56 ;  /* 0x000000ffff117224 */ /* 0x000fe200078e0038 */
[----:B------:R-:W-:Y:S01]  /*298c0*/  LEA R16, P4, R56, R7, 0x2 ;  /* 0x0000000738107211 */ /* 0x000fe200078810ff */
[----:B-1----:R-:W4:Y:S01]  /*298d0*/  LDL.LU R112, [R1+0x20] ;  /* 0x0000200001707983 */ /* 0x002f220000300800 */
[----:B------:R-:W-:-:S03]  /*298e0*/  LEA.HI.X.SX32 R13, R13, R5, 0x2, P5 ;  /* 0x000000050d0d7211 */ /* 0x000fc600028f16ff */
[----:B------:R-:W4:Y:S04]  /*298f0*/  LDL.LU R113, [R1+0x1c] ;  /* 0x00001c0001717983 */ /* 0x000f280000300800 */
[----:B------:R-:W4:Y:S01]  /*29900*/  LDL.LU R4, [R1+0x14] ;  /* 0x0000140001047983 */ /* 0x000f220000300800 */
[----:B------:R-:W-:-:S03]  /*29910*/  LEA.HI.X.SX32 R17, R17, R5, 0x2, P4 ;  /* 0x0000000511117211 */ /* 0x000fc600020f16ff */
[----:B------:R-:W4:Y:S04]  /*29920*/  LDL.LU R56, [R1+0x10] ;  /* 0x0000100001387983 */ /* 0x000f280000300800 */
[----:B------:R-:W-:Y:S01]  /*29930*/  STL.64 [R1+0x9b0], R54 ;  /* 0x0009b03601007387 */ /* 0x000fe20000100a00 */
[----:B------:R-:W-:-:S03]  /*29940*/  LEA.HI.X.SX32 R11, R11, R5, 0x2, P3 ;  /* 0x000000050b0b7211 */ /* 0x000fc600018f16ff */
[----:B------:R-:W4:Y:S04]  /*29950*/  LDL.LU R34, [R1+0x8] ;  /* 0x0000080001227983 */ /* 0x000f280000300800 */
[----:B------:R1:W-:Y:S01]  /*29960*/  STL.64 [R1+0x9b8], R58 ;  /* 0x0009b83a01007387 */ /* 0x0003e20000100a00 */
[----:B------:R-:W-:-:S03]  /*29970*/  IMAD.MOV.U32 R241, RZ, RZ, R245 ;  /* 0x000000fffff17224 */ /* 0x000fc600078e00f5 */
[----:B-1----:R-:W4:Y:S04]  /*29980*/  LDL.LU.64 R58, [R1+0x1cb8] ;  /* 0x001cb800013a7983 */ /* 0x002f280000300a00 */
[----:B------:R-:W4:Y:S04]  /*29990*/  LDL.LU R3, [R1+0x18] ;  /* 0x0000180001037983 */ /* 0x000f280000300800 */
[----:B------:R4:W-:Y:S04]  /*299a0*/  STL.64 [R1+0x9c0], R12 ;  /* 0x0009c00c01007387 */ /* 0x0009e80000100a00 */
[----:B------:R-:W-:Y:S04]  /*299b0*/  STL.64 [R1+0x9c8], R16 ;  /* 0x0009c81001007387 */ /* 0x000fe80000100a00 */
[----:B------:R1:W-:Y:S01]  /*299c0*/  STL.64 [R1+0x9d0], R10 ;  /* 0x0009d00a01007387 */ /* 0x0003e20000100a00 */
[----:B--2---:R-:W-:-:S04]  /*299d0*/  LEA R54, P2, R240, R7, 0x2 ;  /* 0x00000007f0367211 */ /* 0x004fc800078410ff */
[----:B------:R-:W-:-:S05]  /*299e0*/  LEA.HI.X.SX32 R55, R240, R5, 0x2, P2 ;  /* 0x00000005f0377211 */ /* 0x000fca00010f16ff */
[----:B------:R2:W-:Y:S01]  /*299f0*/  STL.64 [R1+0x9e8], R54 ;  /* 0x0009e83601007387 */ /* 0x0005e20000100a00 */
[----:B------:R-:W-:Y:S02]  /*29a00*/  IMAD.MOV.U32 R240, RZ, RZ, R53 ;  /* 0x000000fffff07224 */ /* 0x000fe400078e0035 */
[----:B------:R-:W-:Y:S01]  /*29a10*/  IMAD.MOV.U32 R53, RZ, RZ, R37 ;  /* 0x000000ffff357224 */ /* 0x000fe200078e0025 */
[CC--:B---3--:R-:W-:Y:S02]  /*29a20*/  LEA R244, P1, R36.reuse, R7.reuse, 0x2 ;  /* 0x0000000724f47211 */ /* 0x0c8fe400078210ff */
[----:B----4-:R-:W-:Y:S02]  /*29a30*/  LEA R12, P5, R247, R7, 0x2 ;  /* 0x00000007f70c7211 */ /* 0x010fe400078a10ff */
[----:B------:R-:W-:Y:S02]  /*29a40*/  LEA.HI.X.SX32 R245, R36, R5, 0x2, P1 ;  /* 0x0000000524f57211 */ /* 0x000fe400008f16ff */
[----:B-1----:R-:W-:-:S02]  /*29a50*/  LEA R10, P3, R249, R7, 0x2 ;  /* 0x00000007f90a7211 */ /* 0x002fc400078610ff */
[----:B------:R-:W-:Y:S01]  /*29a60*/  LEA.HI.X.SX32 R13, R247, R5, 0x2, P5 ;  /* 0x00000005f70d7211 */ /* 0x000fe200028f16ff */
[----:B------:R1:W-:Y:S01]  /*29a70*/  STL.64 [R1+0x9e0], R244 ;  /* 0x0009e0f401007387 */ /* 0x0003e20000100a00 */
[----:B------:R-:W-:Y:S02]  /*29a80*/  LEA R16, P4, R248, R7, 0x2 ;  /* 0x00000007f8107211 */ /* 0x000fe400078810ff */
[----:B------:R-:W-:Y:S02]  /*29a90*/  LEA.HI.X.SX32 R11, R249, R5, 0x2, P3 ;  /* 0x00000005f90b7211 */ /* 0x000fe400018f16ff */
[----:B--2---:R-:W-:Y:S02]  /*29aa0*/  LEA R54, P2, R250, R7, 0x2 ;  /* 0x00000007fa367211 */ /* 0x004fe400078410ff */
[-C--:B------:R-:W-:Y:S01]  /*29ab0*/  LEA.HI.X.SX32 R17, R248, R5.reuse, 0x2, P4 ;  /* 0x00000005f8117211 */ /* 0x080fe200020f16ff */
[----:B-1----:R-:W2:Y:S01]  /*29ac0*/  LDL.LU.64 R244, [R1+0x1cb0] ;  /* 0x001cb00001f47983 */ /* 0x002ea20000300a00 */
[----:B------:R-:W-:-:S03]  /*29ad0*/  LEA.HI.X.SX32 R55, R250, R5, 0x2, P2 ;  /* 0x00000005fa377211 */ /* 0x000fc600010f16ff */
[----:B------:R-:W3:Y:S01]  /*29ae0*/  LDL.LU R247, [R1+0x1ca8] ;  /* 0x001ca80001f77983 */ /* 0x000ee20000300800 */
[----:B------:R-:W-:-:S03]  /*29af0*/  LEA R36, P1, R251, R7, 0x2 ;  /* 0x00000007fb247211 */ /* 0x000fc600078210ff */
[----:B------:R1:W-:Y:S04]  /*29b00*/  STL.64 [R1+0x9d8], R12 ;  /* 0x0009d80c01007387 */ /* 0x0003e80000100a00 */
[----:B------:R-:W4:Y:S04]  /*29b10*/  LDL.LU R248, [R1+0x1ca4] ;  /* 0x001ca40001f87983 */ /* 0x000f280000300800 */
[----:B------:R1:W-:Y:S01]  /*29b20*/  STL.64 [R1+0x9f0], R16 ;  /* 0x0009f01001007387 */ /* 0x0003e20000100a00 */
[----:B------:R-:W-:-:S03]  /*29b30*/  LEA.HI.X.SX32 R37, R251, R5, 0x2, P1 ;  /* 0x00000005fb257211 */ /* 0x000fc600008f16ff */
[----:B------:R-:W2:Y:S04]  /*29b40*/  LDL.LU R249, [R1+0x1ca0] ;  /* 0x001ca00001f97983 */ /* 0x000ea80000300800 */
[----:B------:R1:W-:Y:S04]  /*29b50*/  STL.64 [R1+0x9f8], R10 ;  /* 0x0009f80a01007387 */ /* 0x0003e80000100a00 */
[----:B------:R-:W4:Y:S04]  /*29b60*/  LDL.LU R250, [R1+0x1c9c] ;  /* 0x001c9c0001fa7983 */ /* 0x000f280000300800 */
[----:B------:R-:W-:Y:S04]  /*29b70*/  STL.64 [R1+0xa00], R54 ;  /* 0x000a003601007387 */ /* 0x000fe80000100a00 */
[----:B------:R-:W4:Y:S01]  /*29b80*/  LDL.LU R251, [R1+0x1c98] ;  /* 0x001c980001fb7983 */ /* 0x000f220000300800 */
[----:B-1----:R-:W-:-:S02]  /*29b90*/  LEA R12, P5, R111, R7, 0x2 ;  /* 0x000000076f0c7211 */ /* 0x002fc400078a10ff */
[C---:B------:R-:W-:Y:S02]  /*29ba0*/  LEA R16, P4, R112.reuse, R7, 0x2 ;  /* 0x0000000770107211 */ /* 0x040fe400078810ff */
[----:B------:R-:W-:Y:S02]  /*29bb0*/  LEA.HI.X.SX32 R13, R111, R5, 0x2, P5 ;  /* 0x000000056f0d7211 */ /* 0x000fe400028f16ff */
[C---:B------:R-:W-:Y:S02]  /*29bc0*/  LEA R10, P3, R113.reuse, R7, 0x2 ;  /* 0x00000007710a7211 */ /* 0x040fe400078610ff */
[-C--:B------:R-:W-:Y:S01]  /*29bd0*/  LEA.HI.X.SX32 R17, R112, R5.reuse, 0x2, P4 ;  /* 0x0000000570117211 */ /* 0x080fe200020f16ff */
[----:B------:R1:W-:Y:S01]  /*29be0*/  STL.64 [R1+0xa08], R36 ;  /* 0x000a082401007387 */ /* 0x0003e20000100a00 */
[----:B------:R-:W-:-:S03]  /*29bf0*/  LEA.HI.X.SX32 R11, R113, R5, 0x2, P3 ;  /* 0x00000005710b7211 */ /* 0x000fc600018f16ff */
[----:B------:R1:W-:Y:S04]  /*29c00*/  STL.64 [R1+0xa10], R12 ;  /* 0x000a100c01007387 */ /* 0x0003e80000100a00 */
[----:B------:R1:W-:Y:S02]  /*29c10*/  STL.64 [R1+0xa28], R16 ;  /* 0x000a281001007387 */ /* 0x0003e40000100a00 */
[-C--:B-1----:R-:W-:Y:S02]  /*29c20*/  LEA R36, P1, R4, R7.reuse, 0x2 ;  /* 0x0000000704247211 */ /* 0x082fe400078210ff */
[-C--:B------:R-:W-:Y:S02]  /*29c30*/  LEA R12, P5, R56, R7.reuse, 0x2 ;  /* 0x00000007380c7211 */ /* 0x080fe400078a10ff */
[----:B------:R-:W-:-:S02]  /*29c40*/  LEA R54, P2, R3, R7, 0x2 ;  /* 0x0000000703367211 */ /* 0x000fc400078410ff */
[----:B------:R-:W-:Y:S02]  /*29c50*/  LEA R16, P4, R34, R7, 0x2 ;  /* 0x0000000722107211 */ /* 0x000fe400078810ff */
[-C--:B------:R-:W-:Y:S01]  /*29c60*/  LEA.HI.X.SX32 R55, R3, R5.reuse, 0x2, P2 ;  /* 0x0000000503377211 */ /* 0x080fe200010f16ff */
[----:B------:R-:W-:Y:S01]  /*29c70*/  STL.64 [R1+0xa20], R10 ;  /* 0x000a200a01007387 */ /* 0x000fe20000100a00 */
[-C--:B------:R-:W-:Y:S02]  /*29c80*/  LEA.HI.X.SX32 R37, R4, R5.reuse, 0x2, P1 ;  /* 0x0000000504257211 */ /* 0x080fe400008f16ff */
[-C--:B------:R-:W-:Y:S02]  /*29c90*/  LEA.HI.X.SX32 R13, R56, R5.reuse, 0x2, P5 ;  /* 0x00000005380d7211 */ /* 0x080fe400028f16ff */
[----:B------:R-:W-:Y:S01]  /*29ca0*/  LEA.HI.X.SX32 R17, R34, R5, 0x2, P4 ;  /* 0x0000000522117211 */ /* 0x000fe200020f16ff */
[----:B------:R-:W-:Y:S04]  /*29cb0*/  STL.64 [R1+0xa18], R54 ;  /* 0x000a183601007387 */ /* 0x000fe80000100a00 */
[----:B------:R-:W-:Y:S04]  /*29cc0*/  STL.64 [R1+0xa30], R36 ;  /* 0x000a302401007387 */ /* 0x000fe80000100a00 */
[----:B------:R-:W-:Y:S04]  /*29cd0*/  STL.64 [R1+0xa38], R12 ;  /* 0x000a380c01007387 */ /* 0x000fe80000100a00 */
[----:B------:R1:W-:Y:S01]  /*29ce0*/  STL.64 [R1+0xa40], R16 ;  /* 0x000a401001007387 */ /* 0x0003e20000100a00 */
[----:B------:R-:W-:-:S02]  /*29cf0*/  IMAD.MOV.U32 R112, RZ, RZ, R241 ;  /* 0x000000ffff707224 */ /* 0x000fc400078e00f1 */
[----:B------:R-:W-:Y:S02]  /*29d00*/  IMAD.MOV.U32 R241, RZ, RZ, R52 ;  /* 0x000000fffff17224 */ /* 0x000fe400078e0034 */
[----:B-1----:R-:W-:Y:S02]  /*29d10*/  IMAD.MOV.U32 R16, RZ, RZ, R49 ;  /* 0x000000ffff107224 */ /* 0x002fe400078e0031 */
[----:B------:R-:W4:Y:S01]  /*29d20*/  LDL.LU R49, [R1+0x28] ;  /* 0x0000280001317983 */ /* 0x000f220000300800 */
[----:B------:R-:W-:Y:S02]  /*29d30*/  IMAD.MOV.U32 R17, RZ, RZ, R50 ;  /* 0x000000ffff117224 */ /* 0x000fe400078e0032 */
[----:B------:R-:W-:Y:S01]  /*29d40*/  IMAD.MOV.U32 R50, RZ, RZ, R39 ;  /* 0x000000ffff327224 */ /* 0x000fe200078e0027 */
[----:B---3--:R-:W-:-:S05]  /*29d50*/  LEA R34, P4, R247, R7, 0x2 ;  /* 0x00000007f7227211 */ /* 0x008fca00078810ff */
[----:B------:R-:W-:Y:S01]  /*29d60*/  STL [R1+0xa58], R34 ;  /* 0x000a582201007387 */ /* 0x000fe20000100800 */
[-C--:B--2---:R-:W-:Y:S02]  /*29d70*/  LEA R36, P1, R249, R7.reuse, 0x2 ;  /* 0x00000007f9247211 */ /* 0x084fe400078210ff */
[-C--:B----4-:R-:W-:Y:S02]  /*29d80*/  LEA R54, P2, R250, R7.reuse, 0x2 ;  /* 0x00000007fa367211 */ /* 0x090fe400078410ff */
[----:B------:R-:W-:-:S04]  /*29d90*/  LEA R10, P3, R251, R7, 0x2 ;  /* 0x00000007fb0a7211 */ /* 0x000fc800078610ff */
[-C--:B------:R-:W-:Y:S02]  /*29da0*/  LEA.HI.X.SX32 R11, R251, R5.reuse, 0x2, P3 ;  /* 0x00000005fb0b7211 */ /* 0x080fe400018f16ff */
[----:B------:R-:W-:-:S03]  /*29db0*/  LEA.HI.X.SX32 R55, R250, R5, 0x2, P2 ;  /* 0x00000005fa377211 */ /* 0x000fc600010f16ff */
[----:B------:R-:W-:Y:S04]  /*29dc0*/  STL.64 [R1+0xa48], R10 ;  /* 0x000a480a01007387 */ /* 0x000fe80000100a00 */
[----:B------:R-:W2:Y:S01]  /*29dd0*/  LDL.LU R251, [R1+0xaa4] ;  /* 0x000aa40001fb7983 */ /* 0x000ea20000300800 */
[----:B------:R-:W-:-:S03]  /*29de0*/  LEA.HI.X.SX32 R37, R249, R5, 0x2, P1 ;  /* 0x00000005f9257211 */ /* 0x000fc600008f16ff */
[----:B------:R-:W3:Y:S04]  /*29df0*/  LDL.LU R113, [R1+0xa9c] ;  /* 0x000a9c0001717983 */ /* 0x000ee80000300800 */
[----:B------:R-:W-:Y:S04]  /*29e00*/  STL.64 [R1+0xa50], R54 ;  /* 0x000a503601007387 */ /* 0x000fe80000100a00 */
[----:B------:R-:W4:Y:S04]  /*29e10*/  LDL.LU R52, [R1+0xab4] ;  /* 0x000ab40001347983 */ /* 0x000f280000300800 */
[----:B------:R-:W4:Y:S04]  /*29e20*/  LDL.LU R250, [R1+0xabc] ;  /* 0x000abc0001fa7983 */ /* 0x000f280000300800 */
[----:B------:R-:W4:Y:S04]  /*29e30*/  LDL.LU R4, [R1+0xac4] ;  /* 0x000ac40001047983 */ /* 0x000f280000300800 */
[----:B------:R1:W-:Y:S02]  /*29e40*/  STL.64 [R1+0xa68], R36 ;  /* 0x000a682401007387 */ /* 0x0003e40000100a00 */
[----:B-1----:R-:W-:-:S02]  /*29e50*/  IMAD.MOV.U32 R37, RZ, RZ, R24 ;  /* 0x000000ffff257224 */ /* 0x002fc400078e0018 */
[----:B------:R-:W4:Y:S01]  /*29e60*/  LDL.LU R24, [R1+0xacc] ;  /* 0x000acc0001187983 */ /* 0x000f220000300800 */
[----:B------:R-:W-:-:S03]  /*29e70*/  IMAD.MOV.U32 R36, RZ, RZ, R47 ;  /* 0x000000ffff247224 */ /* 0x000fc600078e002f */
[----:B------:R-:W4:Y:S04]  /*29e80*/  LDL.LU R39, [R1+0xad4] ;  /* 0x000ad40001277983 */ /* 0x000f280000300800 */
[----:B------:R-:W4:Y:S01]  /*29e90*/  LDL.LU R47, [R1+0xadc] ;  /* 0x000adc00012f7983 */ /* 0x000f220000300800 */
[-C--:B------:R-:W-:Y:S01]  /*29ea0*/  LEA R12, P5, R248, R7.reuse, 0x2 ;  /* 0x00000007f80c7211 */ /* 0x080fe200078a10ff */
[----:B------:R-:W-:Y:S01]  /*29eb0*/  IMAD.MOV.U32 R249, RZ, RZ, R35 ;  /* 0x000000fffff97224 */ /* 0x000fe200078e0023 */
[----:B------:R-:W-:Y:S02]  /*29ec0*/  LEA R10, P3, R246, R7, 0x2 ;  /* 0x00000007f60a7211 */ /* 0x000fe400078610ff */
[----:B------:R-:W-:Y:S01]  /*29ed0*/  LEA.HI.X.SX32 R13, R248, R5, 0x2, P5 ;  /* 0x00000005f80d7211 */ /* 0x000fe200028f16ff */
[----:B------:R-:W-:Y:S01]  /*29ee0*/  IMAD R8, R8, UR76, RZ ;  /* 0x0000004c08087c24 */ /* 0x000fe2000f8e02ff */
[----:B------:R-:W-:-:S02]  /*29ef0*/  LEA R56, P1, R16, R7, 0x2 ;  /* 0x0000000710387211 */ /* 0x000fc400078210ff */
[----:B------:R-:W-:Y:S01]  /*29f00*/  LEA.HI.X.SX32 R249, R247, R5, 0x2, P4 ;  /* 0x00000005f7f97211 */ /* 0x000fe200020f16ff */
[----:B------:R1:W-:Y:S01]  /*29f10*/  STL.64 [R1+0xa60], R12 ;  /* 0x000a600c01007387 */ /* 0x0003e20000100a00 */
[C---:B------:R-:W-:Y:S01]  /*29f20*/  LEA R54, P2, R245.reuse, R7, 0x2 ;  /* 0x00000007f5367211 */ /* 0x040fe200078410ff */
[----:B------:R-:W-:Y:S01]  /*29f30*/  IMAD.MOV.U32 R35, RZ, RZ, R16 ;  /* 0x000000ffff237224 */ /* 0x000fe200078e0010 */
[----:B------:R-:W-:Y:S01]  /*29f40*/  LEA.HI.X.SX32 R11, R246, R5, 0x2, P3 ;  /* 0x00000005f60b7211 */ /* 0x000fe200018f16ff */
[----:B------:R-:W-:Y:S01]  /*29f50*/  IMAD.MOV.U32 R248, RZ, RZ, R34 ;  /* 0x000000fffff87224 */ /* 0x000fe200078e0022 */
[----:B------:R-:W-:Y:S01]  /*29f60*/  LEA R34, P5, R8, R7, 0x2 ;  /* 0x0000000708227211 */ /* 0x000fe200078a10ff */
[----:B------:R-:W-:Y:S01]  /*29f70*/  IMAD.MOV.U32 R247, RZ, RZ, R57 ;  /* 0x000000fffff77224 */ /* 0x000fe200078e0039 */
[----:B------:R-:W-:Y:S01]  /*29f80*/  LEA.HI.X.SX32 R55, R245, R5, 0x2, P2 ;  /* 0x00000005f5377211 */ /* 0x000fe200010f16ff */
[----:B-1----:R-:W4:Y:S01]  /*29f90*/  LDL.LU.64 R12, [R1+0x1c90] ;  /* 0x001c9000010c7983 */ /* 0x002f220000300a00 */
[----:B------:R-:W-:-:S03]  /*29fa0*/  LEA R248, P4, R240, R7, 0x2 ;  /* 0x00000007f0f87211 */ /* 0x000fc600078810ff */
[----:B------:R-:W-:Y:S01]  /*29fb0*/  STL [R1+0xa80], R56 ;  /* 0x000a803801007387 */ /* 0x000fe20000100800 */
[----:B------:R-:W-:-:S03]  /*29fc0*/  LEA.HI.X.SX32 R247, R35, R5, 0x2, P1 ;  /* 0x0000000523f77211 */ /* 0x000fc600008f16ff */
[----:B------:R1:W-:Y:S01]  /*29fd0*/  STL [R1+0xa5c], R249 ;  /* 0x000a5cf901007387 */ /* 0x0003e20000100800 */
[----:B------:R-:W-:Y:S01]  /*29fe0*/  IMAD.MOV.U32 R246, RZ, RZ, R56 ;  /* 0x000000fffff67224 */ /* 0x000fe200078e0038 */
[----:B------:R-:W-:Y:S02]  /*29ff0*/  LEA.HI.X.SX32 R35, R8, R5, 0x2, P5 ;  /* 0x0000000508237211 */ /* 0x000fe400028f16ff */
[----:B------:R1:W-:Y:S01]  /*2a000*/  STL.64 [R1+0xa70], R10 ;  /* 0x000a700a01007387 */ /* 0x0003e20000100a00 */
[----:B------:R-:W-:Y:S02]  /*2a010*/  IMAD.MOV.U32 R3, RZ, RZ, R241 ;  /* 0x000000ffff037224 */ /* 0x000fe400078e00f1 */
[----:B-1----:R-:W-:Y:S01]  /*2a020*/  IMAD.MOV.U32 R249, RZ, RZ, R240 ;  /* 0x000000fffff97224 */ /* 0x002fe200078e00f0 */
[----:B------:R-:W-:Y:S01]  /*2a030*/  LEA R16, P2, R49, R7, 0x2 ;  /* 0x0000000731107211 */ /* 0x000fe200078410ff */
[----:B------:R-:W4:Y:S03]  /*2a040*/  LDL.LU.64 R10, [R1+0x1c88] ;  /* 0x001c8800010a7983 */ /* 0x000f260000300a00 */
[----:B------:R-:W-:Y:S01]  /*2a050*/  LEA.HI.X.SX32 R249, R249, R5, 0x2, P4 ;  /* 0x00000005f9f97211 */ /* 0x000fe200020f16ff */
[----:B------:R-:W4:Y:S01]  /*2a060*/  LDL.LU.64 R56, [R1+0x1c80] ;  /* 0x001c800001387983 */ /* 0x000f220000300a00 */
[----:B------:R-:W-:-:S03]  /*2a070*/  IMAD.MOV.U32 R111, RZ, RZ, R17 ;  /* 0x000000ffff6f7224 */ /* 0x000fc600078e0011 */
[----:B------:R1:W-:Y:S01]  /*2a080*/  STL.64 [R1+0xa78], R54 ;  /* 0x000a783601007387 */ /* 0x0003e20000100a00 */
[----:B------:R-:W-:-:S03]  /*2a090*/  LEA.HI.X.SX32 R17, R49, R5, 0x2, P2 ;  /* 0x0000000531117211 */ /* 0x000fc600010f16ff */
[----:B-1----:R-:W4:Y:S04]  /*2a0a0*/  LDL.LU.64 R54, [R1+0x1c78] ;  /* 0x001c780001367983 */ /* 0x002f280000300a00 */
[----:B------:R1:W-:Y:S04]  /*2a0b0*/  STL [R1+0xa84], R247 ;  /* 0x000a84f701007387 */ /* 0x0003e80000100800 */
[----:B------:R4:W-:Y:S04]  /*2a0c0*/  STL.64 [R1+0xa88], R34 ;  /* 0x000a882201007387 */ /* 0x0009e80000100a00 */
[----:B------:R1:W-:Y:S01]  /*2a0d0*/  STL.64 [R1+0xa90], R248 ;  /* 0x000a90f801007387 */ /* 0x0003e20000100a00 */
[----:B--2---:R-:W-:-:S04]  /*2a0e0*/  LEA R240, P3, R251, R7, 0x2 ;  /* 0x00000007fbf07211 */ /* 0x004fc800078610ff */
[----:B------:R-:W-:Y:S02]  /*2a0f0*/  LEA.HI.X.SX32 R241, R251, R5, 0x2, P3 ;  /* 0x00000005fbf17211 */ /* 0x000fe400018f16ff */
[C---:B---3--:R-:W-:Y:S01]  /*2a100*/  LEA R246, P1, R113.reuse, R7, 0x2 ;  /* 0x0000000771f67211 */ /* 0x048fe200078210ff */
[----:B------:R-:W-:Y:S02]  /*2a110*/  IMAD.MOV.U32 R251, RZ, RZ, R37 ;  /* 0x000000fffffb7224 */ /* 0x000fe400078e0025 */
[----:B------:R2:W-:Y:S01]  /*2a120*/  STL.64 [R1+0xaa8], R240 ;  /* 0x000aa8f001007387 */ /* 0x0005e20000100a00 */
[----:B-1----:R-:W-:Y:S02]  /*2a130*/  LEA.HI.X.SX32 R247, R113, R5, 0x2, P1 ;  /* 0x0000000571f77211 */ /* 0x002fe400008f16ff */
[-C--:B----4-:R-:W-:Y:S01]  /*2a140*/  LEA R34, P5, R52, R7.reuse, 0x2 ;  /* 0x0000000734227211 */ /* 0x090fe200078a10ff */
[----:B------:R-:W-:Y:S01]  /*2a150*/  IMAD.MOV.U32 R37, RZ, RZ, R48 ;  /* 0x000000ffff257224 */ /* 0x000fe200078e0030 */
[----:B------:R-:W-:Y:S01]  /*2a160*/  LEA R248, P4, R250, R7, 0x2 ;  /* 0x00000007faf87211 */ /* 0x000fe200078810ff */
[----:B------:R1:W-:Y:S01]  /*2a170*/  STL.64 [R1+0xaa0], R16 ;  /* 0x000aa01001007387 */ /* 0x0003e20000100a00 */
[----:B------:R-:W-:-:S02]  /*2a180*/  LEA.HI.X.SX32 R35, R52, R5, 0x2, P5 ;  /* 0x0000000534237211 */ /* 0x000fc400028f16ff */
[----:B--2---:R-:W-:Y:S02]  /*2a190*/  LEA R240, P3, R4, R7, 0x2 ;  /* 0x0000000704f07211 */ /* 0x004fe400078610ff */
[-C--:B------:R-:W-:Y:S02]  /*2a1a0*/  LEA.HI.X.SX32 R249, R250, R5.reuse, 0x2, P4 ;  /* 0x00000005faf97211 */ /* 0x080fe400020f16ff */
[----:B------:R-:W-:Y:S01]  /*2a1b0*/  LEA.HI.X.SX32 R241, R4, R5, 0x2, P3 ;  /* 0x0000000504f17211 */ /* 0x000fe200018f16ff */
[----:B-1----:R-:W2:Y:S04]  /*2a1c0*/  LDL.LU.64 R16, [R1+0x1c70] ;  /* 0x001c700001107983 */ /* 0x002ea80000300a00 */
[----:B------:R1:W-:Y:S01]  /*2a1d0*/  STL.64 [R1+0xa98], R246 ;  /* 0x000a98f601007387 */ /* 0x0003e20000100a00 */
[----:B------:R-:W-:-:S03]  /*2a1e0*/  LEA R48, P2, R24, R7, 0x2 ;  /* 0x0000000718307211 */ /* 0x000fc600078410ff */
[----:B------:R3:W-:Y:S01]  /*2a1f0*/  STL.64 [R1+0xab0], R34 ;  /* 0x000ab02201007387 */ /* 0x0007e20000100a00 */
[----:B------:R-:W-:Y:S02]  /*2a200*/  LEA.HI.X.SX32 R49, R24, R5, 0x2, P2 ;  /* 0x0000000518317211 */ /* 0x000fe400010f16ff */
[-C--:B-1----:R-:W-:Y:S02]  /*2a210*/  LEA R246, P1, R39, R7.reuse, 0x2 ;  /* 0x0000000727f67211 */ /* 0x082fe400078210ff */
[----:B------:R-:W-:Y:S01]  /*2a220*/  LEA R52, P5, R47, R7, 0x2 ;  /* 0x000000072f347211 */ /* 0x000fe200078a10ff */
[----:B------:R-:W-:Y:S01]  /*2a230*/  IMAD.MOV.U32 R113, RZ, RZ, R53 ;  /* 0x000000ffff717224 */ /* 0x000fe200078e0035 */
[-C--:B------:R-:W-:Y:S01]  /*2a240*/  LEA.HI.X.SX32 R247, R39, R5.reuse, 0x2, P1 ;  /* 0x0000000527f77211 */ /* 0x080fe200008f16ff */
[----:B---3--:R-:W3:Y:S01]  /*2a250*/  LDL.LU.64 R34, [R1+0x1c68] ;  /* 0x001c680001227983 */ /* 0x008ee20000300a00 */
[----:B------:R-:W-:-:S03]  /*2a260*/  LEA.HI.X.SX32 R53, R47, R5, 0x2, P5 ;  /* 0x000000052f357211 */ /* 0x000fc600028f16ff */
[----:B------:R1:W-:Y:S04]  /*2a270*/  STL.64 [R1+0xab8], R248 ;  /* 0x000ab8f801007387 */ /* 0x0003e80000100a00 */
[----:B------:R4:W-:Y:S04]  /*2a280*/  STL.64 [R1+0xac0], R240 ;  /* 0x000ac0f001007387 */ /* 0x0009e80000100a00 */
[----:B------:R4:W-:Y:S01]  /*2a290*/  STL.64 [R1+0xac8], R48 ;  /* 0x000ac83001007387 */ /* 0x0009e20000100a00 */
[-C--:B-1----:R-:W-:Y:S02]  /*2a2a0*/  LEA R248, P4, R46, R7.reuse, 0x2 ;  /* 0x000000072ef87211 */ /* 0x082fe400078810ff */
[----:B----4-:R-:W-:-:S02]  /*2a2b0*/  LEA R240, P3, R42, R7, 0x2 ;  /* 0x000000072af07211 */ /* 0x010fc400078610ff */
[----:B------:R-:W-:Y:S01]  /*2a2c0*/  LEA.HI.X.SX32 R249, R46, R5, 0x2, P4 ;  /* 0x000000052ef97211 */ /* 0x000fe200020f16ff */
[----:B------:R-:W4:Y:S01]  /*2a2d0*/  LDL.LU R49, [R1+0x1c60] ;  /* 0x001c600001317983 */ /* 0x000f220000300800 */
[----:B------:R-:W-:-:S03]  /*2a2e0*/  LEA R24, P2, R111, R7, 0x2 ;  /* 0x000000076f187211 */ /* 0x000fc600078410ff */
[----:B------:R-:W2:Y:S01]  /*2a2f0*/  LDL.LU R48, [R1+0xb44] ;  /* 0x000b440001307983 */ /* 0x000ea20000300800 */
[----:B------:R-:W-:-:S03]  /*2a300*/  LEA.HI.X.SX32 R241, R42, R5, 0x2, P3 ;  /* 0x000000052af17211 */ /* 0x000fc600018f16ff */
[----:B------:R-:W2:Y:S01]  /*2a310*/  LDL.LU R39, [R1+0xb4c] ;  /* 0x000b4c0001277983 */ /* 0x000ea20000300800 */
[----:B------:R-:W-:-:S03]  /*2a320*/  IMAD.MOV.U32 R250, RZ, RZ, R45 ;  /* 0x000000fffffa7224 */ /* 0x000fc600078e002d */
[----:B------:R-:W-:Y:S01]  /*2a330*/  STL.64 [R1+0xad0], R246 ;  /* 0x000ad0f601007387 */ /* 0x000fe20000100a00 */
[----:B------:R-:W-:-:S03]  /*2a340*/  IMAD.MOV.U32 R45, RZ, RZ, R25 ;  /* 0x000000ffff2d7224 */ /* 0x000fc600078e0019 */
[----:B------:R-:W2:Y:S01]  /*2a350*/  LDL.LU R47, [R1+0xb54] ;  /* 0x000b5400012f7983 */ /* 0x000ea20000300800 */
[----:B------:R-:W-:-:S03]  /*2a360*/  LEA.HI.X.SX32 R25, R111, R5, 0x2, P2 ;  /* 0x000000056f197211 */ /* 0x000fc600010f16ff */
[----:B------:R-:W-:Y:S04]  /*2a370*/  STL.64 [R1+0xae8], R52 ;  /* 0x000ae83401007387 */ /* 0x000fe80000100a00 */
[----:B------:R-:W2:Y:S04]  /*2a380*/  LDL.LU R46, [R1+0xb5c] ;  /* 0x000b5c00012e7983 */ /* 0x000ea80000300800 */
[----:B------:R-:W-:Y:S04]  /*2a390*/  STL.64 [R1+0xae0], R248 ;  /* 0x000ae0f801007387 */ /* 0x000fe80000100a00 */
[----:B------:R1:W-:Y:S04]  /*2a3a0*/  STL.64 [R1+0xad8], R240 ;  /* 0x000ad8f001007387 */ /* 0x0003e80000100a00 */
[----:B-1----:R-:W2:Y:S04]  /*2a3b0*/  LDL.LU.64 R240, [R1+0x1c58] ;  /* 0x001c580001f07983 */ /* 0x002ea80000300a00 */
[----:B------:R-:W2:Y:S04]  /*2a3c0*/  LDL.LU R42, [R1+0xb6c] ;  /* 0x000b6c00012a7983 */ /* 0x000ea80000300800 */
[----:B------:R-:W2:Y:S04]  /*2a3d0*/  LDL.LU R8, [R1+0xb64] ;  /* 0x000b640001087983 */ /* 0x000ea80000300800 */
[----:B------:R1:W-:Y:S04]  /*2a3e0*/  STL.64 [R1+0xaf0], R24 ;  /* 0x000af01801007387 */ /* 0x0003e80000100a00 */
[----:B-1----:R-:W2:Y:S01]  /*2a3f0*/  LDL.LU.64 R24, [R1+0x1c50] ;  /* 0x001c500001187983 */ /* 0x002ea20000300a00 */
[----:B------:R-:W-:Y:S01]  /*2a400*/  IMAD.MOV.U32 R247, RZ, RZ, R36 ;  /* 0x000000fffff77224 */ /* 0x000fe200078e0024 */
[----:B------:R-:W-:-:S02]  /*2a410*/  LEA R246, P1, R112, R7, 0x2 ;  /* 0x0000000770f67211 */ /* 0x000fc400078210ff */
[CC--:B------:R-:W-:Y:S02]  /*2a420*/  LEA R52, P5, R50.reuse, R7.reuse, 0x2 ;  /* 0x0000000732347211 */ /* 0x0c0fe400078a10ff */
[----:B------:R-:W-:Y:S02]  /*2a430*/  LEA R248, P4, R43, R7, 0x2 ;  /* 0x000000072bf87211 */ /* 0x000fe400078810ff */
[----:B------:R-:W-:Y:S02]  /*2a440*/  LEA.HI.X.SX32 R53, R50, R5, 0x2, P5 ;  /* 0x0000000532357211 */ /* 0x000fe400028f16ff */
[----:B------:R-:W-:Y:S01]  /*2a450*/  LEA R36, P3, R251, R7, 0x2 ;  /* 0x00000007fb247211 */ /* 0x000fe200078610ff */
[----:B------:R-:W-:Y:S01]  /*2a460*/  IMAD.MOV.U32 R4, RZ, RZ, R37 ;  /* 0x000000ffff047224 */ /* 0x000fe200078e0025 */
[-C--:B------:R-:W-:Y:S02]  /*2a470*/  LEA.HI.X.SX32 R249, R43, R5.reuse, 0x2, P4 ;  /* 0x000000052bf97211 */ /* 0x080fe400020f16ff */
[----:B------:R-:W-:-:S02]  /*2a480*/  LEA.HI.X.SX32 R37, R251, R5, 0x2, P3 ;  /* 0x00000005fb257211 */ /* 0x000fc400018f16ff */
[-C--:B------:R-:W-:Y:S01]  /*2a490*/  LEA R50, P5, R41, R7.reuse, 0x2 ;  /* 0x0000000729327211 */ /* 0x080fe200078a10ff */
[----:B--2---:R-:W-:Y:S02]  /*2a4a0*/  IMAD.MOV.U32 R111, RZ, RZ, R25 ;  /* 0x000000ffff6f7224 */ /* 0x004fe400078e0019 */
[----:B------:R-:W-:Y:S01]  /*2a4b0*/  IMAD.MOV.U32 R245, RZ, RZ, R24 ;  /* 0x000000fffff57224 */ /* 0x000fe200078e0018 */
[----:B------:R-:W-:Y:S01]  /*2a4c0*/  LEA R24, P2, R247, R7, 0x2 ;  /* 0x00000007f7187211 */ /* 0x000fe200078410ff */
[----:B------:R-:W-:Y:S01]  /*2a4d0*/  IMAD.MOV.U32 R25, RZ, RZ, R247 ;  /* 0x000000ffff197224 */ /* 0x000fe200078e00f7 */
[----:B------:R-:W-:-:S05]  /*2a4e0*/  LEA.HI.X.SX32 R247, R112, R5, 0x2, P1 ;  /* 0x0000000570f77211 */ /* 0x000fca00008f16ff */
[----:B------:R1:W-:Y:S01]  /*2a4f0*/  STL.64 [R1+0xaf8], R246 ;  /* 0x000af8f601007387 */ /* 0x0003e20000100a00 */
[----:B------:R-:W-:-:S03]  /*2a500*/  LEA.HI.X.SX32 R25, R25, R5, 0x2, P2 ;  /* 0x0000000519197211 */ /* 0x000fc600010f16ff */
[----:B------:R2:W-:Y:S01]  /*2a510*/  STL.64 [R1+0xb00], R52 ;  /* 0x000b003401007387 */ /* 0x0005e20000100a00 */
[----:B------:R-:W-:Y:S02]  /*2a520*/  IMAD.MOV.U32 R112, RZ, RZ, R3 ;  /* 0x000000ffff707224 */ /* 0x000fe400078e0003 */
[----:B------:R-:W-:Y:S01]  /*2a530*/  IMAD.MOV.U32 R3, RZ, RZ, R51 ;  /* 0x000000ffff037224 */ /* 0x000fe200078e0033 */
[C---:B-1----:R-:W-:Y:S01]  /*2a540*/  LEA R246, P1, R113.reuse, R7, 0x2 ;  /* 0x0000000771f67211 */ /* 0x042fe200078210ff */
[----:B--2---:R-:W2:Y:S04]  /*2a550*/  LDL.LU.64 R52, [R1+0x1c48] ;  /* 0x001c480001347983 */ /* 0x004ea80000300a00 */
[----:B------:R-:W2:Y:S01]  /*2a560*/  LDL.LU R43, [R1+0xb9c] ;  /* 0x000b9c00012b7983 */ /* 0x000ea20000300800 */
[----:B------:R-:W-:-:S03]  /*2a570*/  LEA.HI.X.SX32 R247, R113, R5, 0x2, P1 ;  /* 0x0000000571f77211 */ /* 0x000fc600008f16ff */
[----:B------:R1:W-:Y:S01]  /*2a580*/  STL.64 [R1+0xb08], R248 ;  /* 0x000b08f801007387 */ /* 0x0003e20000100a00 */
[----:B------:R-:W-:-:S03]  /*2a590*/  LEA.HI.X.SX32 R51, R41, R5, 0x2, P5 ;  /* 0x0000000529337211 */ /* 0x000fc600028f16ff */
[----:B------:R-:W4:Y:S04]  /*2a5a0*/  LDL.LU R251, [R1+0xbac] ;  /* 0x000bac0001fb7983 */ /* 0x000f280000300800 */
[----:B------:R3:W-:Y:S01]  /*2a5b0*/  STL.64 [R1+0xb10], R36 ;  /* 0x000b102401007387 */ /* 0x0007e20000100a00 */
[----:B-1----:R-:W-:-:S03]  /*2a5c0*/  LEA R248, P4, R250, R7, 0x2 ;  /* 0x00000007faf87211 */ /* 0x002fc600078810ff */
[----:B------:R1:W-:Y:S01]  /*2a5d0*/  STL.64 [R1+0xb18], R24 ;  /* 0x000b181801007387 */ /* 0x0003e20000100a00 */
[----:B------:R-:W-:Y:S02]  /*2a5e0*/  LEA.HI.X.SX32 R249, R250, R5, 0x2, P4 ;  /* 0x00000005faf97211 */ /* 0x000fe400020f16ff */
[C---:B---3--:R-:W-:Y:S01]  /*2a5f0*/  LEA R36, P3, R45.reuse, R7, 0x2 ;  /* 0x000000072d247211 */ /* 0x048fe200078610ff */
[----:B------:R3:W-:Y:S03]  /*2a600*/  STL.64 [R1+0xb28], R246 ;  /* 0x000b28f601007387 */ /* 0x0007e60000100a00 */
[----:B------:R-:W-:Y:S02]  /*2a610*/  LEA.HI.X.SX32 R37, R45, R5, 0x2, P3 ;  /* 0x000000052d257211 */ /* 0x000fe400018f16ff */
[-C--:B-1----:R-:W-:Y:S01]  /*2a620*/  LEA R24, P2, R48, R7.reuse, 0x2 ;  /* 0x0000000730187211 */ /* 0x082fe200078410ff */
[----:B------:R1:W-:Y:S01]  /*2a630*/  STL.64 [R1+0xb20], R50 ;  /* 0x000b203201007387 */ /* 0x0003e20000100a00 */
[----:B------:R-:W-:Y:S01]  /*2a640*/  IMAD.MOV.U32 R113, RZ, RZ, R40 ;  /* 0x000000ffff717224 */ /* 0x000fe200078e0028 */
[----:B------:R-:W-:-:S02]  /*2a650*/  LEA R40, P5, R47, R7, 0x2 ;  /* 0x000000072f287211 */ /* 0x000fc400078a10ff */
[----:B------:R-:W-:Y:S02]  /*2a660*/  LEA.HI.X.SX32 R25, R48, R5, 0x2, P2 ;  /* 0x0000000530197211 */ /* 0x000fe400010f16ff */
[C---:B---3--:R-:W-:Y:S01]  /*2a670*/  LEA R246, P1, R39.reuse, R7, 0x2 ;  /* 0x0000000727f67211 */ /* 0x048fe200078210ff */
[----:B------:R-:W-:Y:S01]  /*2a680*/  IMAD.MOV.U32 R250, RZ, RZ, R44 ;  /* 0x000000fffffa7224 */ /* 0x000fe200078e002c */
[----:B-1----:R-:W3:Y:S02]  /*2a690*/  LDL.LU.64 R50, [R1+0x1c40] ;  /* 0x001c400001327983 */ /* 0x002ee40000300a00 */
[----:B------:R-:W-:Y:S02]  /*2a6a0*/  LEA.HI.X.SX32 R247, R39, R5, 0x2, P1 ;  /* 0x0000000527f77211 */ /* 0x000fe400008f16ff */
[----:B------:R1:W-:Y:S01]  /*2a6b0*/  STL.64 [R1+0xb30], R248 ;  /* 0x000b30f801007387 */ /* 0x0003e20000100a00 */
[----:B------:R-:W-:-:S03]  /*2a6c0*/  LEA R44, P3, R42, R7, 0x2 ;  /* 0x000000072a2c7211 */ /* 0x000fc600078610ff */
[----:B------:R1:W-:Y:S01]  /*2a6d0*/  STL.64 [R1+0xb38], R36 ;  /* 0x000b382401007387 */ /* 0x0003e20000100a00 */
[----:B------:R-:W-:Y:S02]  /*2a6e0*/  LEA.HI.X.SX32 R41, R47, R5, 0x2, P5 ;  /* 0x000000052f297211 */ /* 0x000fe400028f16ff */
[C---:B-1----:R-:W-:Y:S01]  /*2a6f0*/  LEA R248, P4, R46.reuse, R7, 0x2 ;  /* 0x000000072ef87211 */ /* 0x042fe200078810ff */
[----:B------:R-:W3:Y:S03]  /*2a700*/  LDL.LU.64 R36, [R1+0x1c38] ;  /* 0x001c380001247983 */ /* 0x000ee60000300a00 */
[-C--:B------:R-:W-:Y:S01]  /*2a710*/  LEA.HI.X.SX32 R249, R46, R5.reuse, 0x2, P4 ;  /* 0x000000052ef97211 */ /* 0x080fe200020f16ff */
[----:B------:R-:W3:Y:S04]  /*2a720*/  LDL.LU R48, [R1+0x1c30] ;  /* 0x001c300001307983 */ /* 0x000ee80000300800 */
[----:B------:R1:W-:Y:S01]  /*2a730*/  STL.64 [R1+0xb40], R24 ;  /* 0x000b401801007387 */ /* 0x0003e20000100a00 */
[----:B------:R-:W-:-:S03]  /*2a740*/  LEA.HI.X.SX32 R45, R42, R5, 0x2, P3 ;  /* 0x000000052a2d7211 */ /* 0x000fc600018f16ff */
[----:B------:R-:W3:Y:S04]  /*2a750*/  LDL.LU R39, [R1+0x1c2c] ;  /* 0x001c2c0001277983 */ /* 0x000ee80000300800 */
[----:B------:R1:W-:Y:S02]  /*2a760*/  STL.64 [R1+0xb48], R246 ;  /* 0x000b48f601007387 */ /* 0x0003e40000100a00 */
[C---:B-1----:R-:W-:Y:S02]  /*2a770*/  LEA R24, P2, R8.reuse, R7, 0x2 ;  /* 0x0000000708187211 */ /* 0x042fe400078410ff */
[----:B------:R-:W3:Y:S02]  /*2a780*/  LDL.LU R47, [R1+0x1c28] ;  /* 0x001c2800012f7983 */ /* 0x000ee40000300800 */
[----:B------:R-:W-:-:S02]  /*2a790*/  LEA.HI.X.SX32 R25, R8, R5, 0x2, P2 ;  /* 0x0000000508197211 */ /* 0x000fc400010f16ff */
[----:B------:R1:W-:Y:S01]  /*2a7a0*/  STL.64 [R1+0xb50], R40 ;  /* 0x000b502801007387 */ /* 0x0003e20000100a00 */
[----:B------:R-:W-:-:S03]  /*2a7b0*/  LEA R246, P1, R4, R7, 0x2 ;  /* 0x0000000704f67211 */ /* 0x000fc600078210ff */
[----:B------:R-:W3:Y:S04]  /*2a7c0*/  LDL.LU R46, [R1+0x1c24] ;  /* 0x001c2400012e7983 */ /* 0x000ee80000300800 */
[----:B------:R-:W-:Y:S01]  /*2a7d0*/  STL.64 [R1+0xb58], R248 ;  /* 0x000b58f801007387 */ /* 0x000fe20000100a00 */
[----:B------:R-:W-:Y:S02]  /*2a7e0*/  LEA.HI.X.SX32 R247, R4, R5, 0x2, P1 ;  /* 0x0000000504f77211 */ /* 0x000fe400008f16ff */
[C---:B-1----:R-:W-:Y:S01]  /*2a7f0*/  LEA R40, P5, R111.reuse, R7, 0x2 ;  /* 0x000000076f287211 */ /* 0x042fe200078a10ff */
[----:B------:R-:W3:Y:S03]  /*2a800*/  LDL.LU R42, [R1+0x1c20] ;  /* 0x001c2000012a7983 */ /* 0x000ee60000300800 */
[----:B------:R-:W-:Y:S01]  /*2a810*/  LEA.HI.X.SX32 R41, R111, R5, 0x2, P5 ;  /* 0x000000056f297211 */ /* 0x000fe200028f16ff */
[----:B------:R-:W-:Y:S04]  /*2a820*/  STL.64 [R1+0xb68], R44 ;  /* 0x000b682c01007387 */ /* 0x000fe80000100a00 */
[----:B------:R1:W-:Y:S02]  /*2a830*/  STL.64 [R1+0xb60], R24 ;  /* 0x000b601801007387 */ /* 0x0003e40000100a00 */
[----:B-1----:R-:W-:Y:S01]  /*2a840*/  LEA R24, P2, R3, R7, 0x2 ;  /* 0x0000000703187211 */ /* 0x002fe200078410ff */
[----:B------:R-:W-:-:S02]  /*2a850*/  IMAD.MOV.U32 R25, RZ, RZ, R3 ;  /* 0x000000ffff197224 */ /* 0x000fc400078e0003 */
[----:B------:R-:W3:Y:S04]  /*2a860*/  LDL.LU R3, [R1+0xc04] ;  /* 0x000c040001037983 */ /* 0x000ee80000300800 */
[----:B------:R-:W3:Y:S04]  /*2a870*/  LDL.LU R4, [R1+0xc0c] ;  /* 0x000c0c0001047983 */ /* 0x000ee80000300800 */
[----:B------:R-:W-:Y:S04]  /*2a880*/  STL.64 [R1+0xb70], R246 ;  /* 0x000b70f601007387 */ /* 0x000fe80000100a00 */
[----:B------:R1:W-:Y:S04]  /*2a890*/  STL.64 [R1+0xb78], R40 ;  /* 0x000b782801007387 */ /* 0x0003e80000100a00 */
[----:B-1----:R-:W3:Y:S01]  /*2a8a0*/  LDL.LU.64 R40, [R1+0x1c18] ;  /* 0x001c180001287983 */ /* 0x002ee20000300a00 */
[----:B------:R-:W-:-:S02]  /*2a8b0*/  LEA R248, P4, R245, R7, 0x2 ;  /* 0x00000007f5f87211 */ /* 0x000fc400078810ff */
[C---:B------:R-:W-:Y:S02]  /*2a8c0*/  LEA R44, P3, R112.reuse, R7, 0x2 ;  /* 0x00000007702c7211 */ /* 0x040fe400078610ff */
[-C--:B------:R-:W-:Y:S01]  /*2a8d0*/  LEA.HI.X.SX32 R249, R245, R5.reuse, 0x2, P4 ;  /* 0x00000005f5f97211 */ /* 0x080fe200020f16ff */
[----:B------:R-:W-:Y:S01]  /*2a8e0*/  IMAD.MOV.U32 R8, RZ, RZ, R34 ;  /* 0x000000ffff087224 */ /* 0x000fe200078e0022 */
[-C--:B------:R-:W-:Y:S02]  /*2a8f0*/  LEA.HI.X.SX32 R45, R112, R5.reuse, 0x2, P3 ;  /* 0x00000005702d7211 */ /* 0x080fe400018f16ff */
[----:B------:R-:W-:Y:S01]  /*2a900*/  LEA.HI.X.SX32 R25, R25, R5, 0x2, P2 ;  /* 0x0000000519197211 */ /* 0x000fe200010f16ff */
[----:B------:R-:W-:Y:S01]  /*2a910*/  STL.64 [R1+0xb80], R248 ;  /* 0x000b80f801007387 */ /* 0x000fe20000100a00 */
[----:B------:R-:W-:Y:S02]  /*2a920*/  IMAD.MOV.U32 R111, RZ, RZ, R35 ;  /* 0x000000ffff6f7224 */ /* 0x000fe400078e0023 */
[----:B------:R-:W-:Y:S01]  /*2a930*/  IMAD.MOV.U32 R245, RZ, RZ, R32 ;  /* 0x000000fffff57224 */ /* 0x000fe200078e0020 */
[----:B------:R1:W-:Y:S01]  /*2a940*/  STL.64 [R1+0xb88], R44 ;  /* 0x000b882c01007387 */ /* 0x0003e20000100a00 */
[----:B------:R-:W-:-:S02]  /*2a950*/  IMAD.MOV.U32 R112, RZ, RZ, R113 ;  /* 0x000000ffff707224 */ /* 0x000fc400078e0071 */
[----:B------:R-:W-:Y:S01]  /*2a960*/  IMAD.MOV.U32 R113, RZ, RZ, R33 ;  /* 0x000000ffff717224 */ /* 0x000fe200078e0021 */
[----:B-1----:R-:W3:Y:S04]  /*2a970*/  LDL.LU.64 R44, [R1+0x1c10] ;  /* 0x001c1000012c7983 */ /* 0x002ee80000300a00 */
[----:B------:R-:W-:Y:S01]  /*2a980*/  STL.64 [R1+0xb90], R24 ;  /* 0x000b901801007387 */ /* 0x000fe20000100a00 */
[----:B--2---:R-:W-:-:S04]  /*2a990*/  LEA R246, P1, R43, R7, 0x2 ;  /* 0x000000072bf67211 */ /* 0x004fc800078210ff */
[----:B------:R-:W-:Y:S02]  /*2a9a0*/  LEA.HI.X.SX32 R247, R43, R5, 0x2, P1 ;  /* 0x000000052bf77211 */ /* 0x000fe400008f16ff */
[----:B------:R-:W2:Y:S01]  /*2a9b0*/  LDL.LU R43, [R1+0x1c08] ;  /* 0x001c0800012b7983 */ /* 0x000ea20000300800 */
[----:B----4-:R-:W-:-:S04]  /*2a9c0*/  LEA R34, P5, R251, R7, 0x2 ;  /* 0x00000007fb227211 */ /* 0x010fc800078a10ff */
[----:B------:R-:W-:Y:S01]  /*2a9d0*/  LEA.HI.X.SX32 R35, R251, R5, 0x2, P5 ;  /* 0x00000005fb237211 */ /* 0x000fe200028f16ff */
[----:B------:R-:W-:Y:S04]  /*2a9e0*/  STL.64 [R1+0xb98], R246 ;  /* 0x000b98f601007387 */ /* 0x000fe80000100a00 */
[----:B------:R1:W-:Y:S02]  /*2a9f0*/  STL.64 [R1+0xba8], R34 ;  /* 0x000ba82201007387 */ /* 0x0003e40000100a00 */
[----:B-1----:R-:W-:-:S04]  /*2aa00*/  LEA R34, P5, R38, R7, 0x2 ;  /* 0x0000000726227211 */ /* 0x002fc800078a10ff */
[----:B------:R-:W-:Y:S01]  /*2aa10*/  LEA.HI.X.SX32 R35, R38, R5, 0x2, P5 ;  /* 0x0000000526237211 */ /* 0x000fe200028f16ff */
[----:B------:R-:W-:Y:S02]  /*2aa20*/  IMAD.MOV.U32 R251, RZ, RZ, R112 ;  /* 0x000000fffffb7224 */ /* 0x000fe400078e0070 */
[----:B------:R-:W-:Y:S01]  /*2aa30*/  IMAD.MOV.U32 R112, RZ, RZ, R18 ;  /* 0x000000ffff707224 */ /* 0x000fe200078e0012 */
[----:B---3--:R-:W-:-:S04]  /*2aa40*/  LEA R246, P1, R39, R7, 0x2 ;  /* 0x0000000727f67211 */ /* 0x008fc800078210ff */
[----:B------:R-:W-:Y:S02]  /*2aa50*/  LEA.HI.X.SX32 R247, R39, R5, 0x2, P1 ;  /* 0x0000000527f77211 */ /* 0x000fe400008f16ff */
[----:B------:R-:W-:-:S04]  /*2aa60*/  LEA R248, P4, R42, R7, 0x2 ;  /* 0x000000072af87211 */ /* 0x000fc800078810ff */
[----:B------:R-:W-:Y:S02]  /*2aa70*/  LEA.HI.X.SX32 R249, R42, R5, 0x2, P4 ;  /* 0x000000052af97211 */ /* 0x000fe400020f16ff */
[----:B------:R-:W3:Y:S04]  /*2aa80*/  LDL.LU R42, [R1+0x1c04] ;  /* 0x001c0400012a7983 */ /* 0x000ee80000300800 */
[----:B------:R1:W-:Y:S02]  /*2aa90*/  STL.64 [R1+0xba0], R248 ;  /* 0x000ba0f801007387 */ /* 0x0003e40000100a00 */
[----:B-1----:R-:W-:-:S04]  /*2aaa0*/  LEA R248, P4, R37, R7, 0x2 ;  /* 0x0000000725f87211 */ /* 0x002fc800078810ff */
[----:B------:R-:W-:Y:S02]  /*2aab0*/  LEA.HI.X.SX32 R249, R37, R5, 0x2, P4 ;  /* 0x0000000525f97211 */ /* 0x000fe400020f16ff */
[CC--:B------:R-:W-:Y:S02]  /*2aac0*/  LEA R32, P3, R41.reuse, R7.reuse, 0x2 ;  /* 0x0000000729207211 */ /* 0x0c0fe400078610ff */
[C---:B------:R-:W-:Y:S02]  /*2aad0*/  LEA R24, P2, R40.reuse, R7, 0x2 ;  /* 0x0000000728187211 */ /* 0x040fe400078410ff */
[-C--:B------:R-:W-:Y:S02]  /*2aae0*/  LEA.HI.X.SX32 R33, R41, R5.reuse, 0x2, P3 ;  /* 0x0000000529217211 */ /* 0x080fe400018f16ff */
[----:B------:R-:W-:Y:S01]  /*2aaf0*/  LEA.HI.X.SX32 R25, R40, R5, 0x2, P2 ;  /* 0x0000000528197211 */ /* 0x000fe200010f16ff */
[----:B------:R-:W4:Y:S04]  /*2ab00*/  LDL.LU R41, [R1+0x1c00] ;  /* 0x001c000001297983 */ /* 0x000f280000300800 */
[----:B------:R1:W-:Y:S04]  /*2ab10*/  STL.64 [R1+0xbb0], R32 ;  /* 0x000bb02001007387 */ /* 0x0003e80000100a00 */
[----:B------:R-:W2:Y:S04]  /*2ab20*/  LDL.LU R40, [R1+0x1bfc] ;  /* 0x001bfc0001287983 */ /* 0x000ea80000300800 */
[----:B------:R1:W-:Y:S02]  /*2ab30*/  STL.64 [R1+0xbb8], R24 ;  /* 0x000bb81801007387 */ /* 0x0003e40000100a00 */
[----:B-1----:R-:W-:-:S02]  /*2ab40*/  LEA R32, P3, R36, R7, 0x2 ;  /* 0x0000000724207211 */ /* 0x002fc400078610ff */
[----:B------:R-:W2:Y:S02]  /*2ab50*/  LDL.LU R39, [R1+0x1bf8] ;  /* 0x001bf80001277983 */ /* 0x000ea40000300800 */
[----:B------:R-:W-:Y:S02]  /*2ab60*/  LEA.HI.X.SX32 R33, R36, R5, 0x2, P3 ;  /* 0x0000000524217211 */ /* 0x000fe400018f16ff */
[----:B------:R1:W-:Y:S01]  /*2ab70*/  STL.64 [R1+0xbc0], R246 ;  /* 0x000bc0f601007387 */ /* 0x0003e20000100a00 */
[----:B------:R-:W-:-:S03]  /*2ab80*/  LEA R24, P2, R17, R7, 0x2 ;  /* 0x0000000711187211 */ /* 0x000fc600078410ff */
[----:B------:R-:W2:Y:S01]  /*2ab90*/  LDL.LU R38, [R1+0x1bf4] ;  /* 0x001bf40001267983 */ /* 0x000ea20000300800 */
[----:B------:R-:W-:-:S03]  /*2aba0*/  LEA.HI.X.SX32 R25, R17, R5, 0x2, P2 ;  /* 0x0000000511197211 */ /* 0x000fc600010f16ff */
[----:B------:R1:W-:Y:S02]  /*2abb0*/  STL.64 [R1+0xbc8], R34 ;  /* 0x000bc82201007387 */ /* 0x0003e40000100a00 */
[C---:B-1----:R-:W-:Y:S02]  /*2abc0*/  LEA R246, P1, R15.reuse, R7, 0x2 ;  /* 0x000000070ff67211 */ /* 0x042fe400078210ff */
        /* <DEDUP_REMOVED lines=8> */
[----:B------:R-:W2:Y:S04]  /*2ac50*/  LDL.LU R17, [R1+0x1be8] ;  /* 0x001be80001117983 */ /* 0x000ea80000300800 */
[----:B------:R1:W-:Y:S01]  /*2ac60*/  STL.64 [R1+0xbe8], R24 ;  /* 0x000be81801007387 */ /* 0x0003e20000100a00 */
[----:B------:R-:W-:-:S03]  /*2ac70*/  LEA.HI.X.SX32 R249, R0, R5, 0x2, P4 ;  /* 0x0000000500f97211 */ /* 0x000fc600020f16ff */
[----:B------:R-:W2:Y:S01]  /*2ac80*/  LDL.LU R15, [R1+0x1be4] ;  /* 0x001be400010f7983 */ /* 0x000ea20000300800 */
[----:B------:R-:W-:-:S03]  /*2ac90*/  IMAD.MOV.U32 R33, RZ, RZ, R111 ;  /* 0x000000ffff217224 */ /* 0x000fc600078e006f */
[----:B------:R1:W-:Y:S01]  /*2aca0*/  STL.64 [R1+0xbe0], R246 ;  /* 0x000be0f601007387 */ /* 0x0003e20000100a00 */
[----:B------:R-:W-:-:S03]  /*2acb0*/  LEA R32, P3, R3, R7, 0x2 ;  /* 0x0000000703207211 */ /* 0x000fc600078610ff */
[----:B------:R-:W2:Y:S01]  /*2acc0*/  LDL.LU R244, [R1+0x1be0] ;  /* 0x001be00001f47983 */ /* 0x000ea20000300800 */
[----:B-1----:R-:W-:-:S03]  /*2acd0*/  LEA R24, P2, R4, R7, 0x2 ;  /* 0x0000000704187211 */ /* 0x002fc600078410ff */
[----:B------:R1:W-:Y:S01]  /*2ace0*/  STL.64 [R1+0xbf0], R34 ;  /* 0x000bf02201007387 */ /* 0x0003e20000100a00 */
[----:B------:R-:W-:Y:S02]  /*2acf0*/  LEA.HI.X.SX32 R25, R4, R5, 0x2, P2 ;  /* 0x0000000504197211 */ /* 0x000fe400010f16ff */
[-C--:B------:R-:W-:Y:S01]  /*2ad00*/  LEA R18, P5, R245, R7.reuse, 0x2 ;  /* 0x00000007f5127211 */ /* 0x080fe200078a10ff */
[----:B------:R-:W-:Y:S01]  /*2ad10*/  IMAD.MOV.U32 R111, RZ, RZ, R113 ;  /* 0x000000ffff6f7224 */ /* 0x000fe200078e0071 */
[C---:B------:R-:W-:Y:S01]  /*2ad20*/  LEA R246, P1, R8.reuse, R7, 0x2 ;  /* 0x0000000708f67211 */ /* 0x040fe200078210ff */
[----:B-1----:R-:W2:Y:S01]  /*2ad30*/  LDL.LU.64 R34, [R1+0x1bd8] ;  /* 0x001bd80001227983 */ /* 0x002ea20000300a00 */
[----:B------:R-:W-:Y:S01]  /*2ad40*/  IMAD R97, R97, UR25, RZ ;  /* 0x0000001961617c24 */ /* 0x000fe2000f8e02ff */
[----:B------:R-:W1:Y:S02]  /*2ad50*/  LDC R4, c[0x0][0x3a0] ;  /* 0x0000e800ff047b82 */ /* 0x000e640000000800 */
[----:B------:R1:W5:Y:S04]  /*2ad60*/  LDL.LU R0, [R1+0x1bd0] ;  /* 0x001bd00001007983 */ /* 0x0003680000300800 */
[----:B------:R1:W-:Y:S01]  /*2ad70*/  STL.64 [R1+0xbf8], R248 ;  /* 0x000bf8f801007387 */ /* 0x0003e20000100a00 */
[----:B------:R-:W-:Y:S01]  /*2ad80*/  IMAD.MOV.U32 R113, RZ, RZ, R19 ;  /* 0x000000ffff717224 */ /* 0x000fe200078e0013 */
[----:B------:R-:W-:-:S02]  /*2ad90*/  LEA.HI.X.SX32 R247, R8, R5, 0x2, P1 ;  /* 0x0000000508f77211 */ /* 0x000fc400008f16ff */
[----:B------:R-:W-:Y:S02]  /*2ada0*/  LEA.HI.X.SX32 R19, R245, R5, 0x2, P5 ;  /* 0x00000005f5137211 */ /* 0x000fe400028f16ff */
[----:B-1----:R-:W-:Y:S01]  /*2adb0*/  LEA R248, P4, R33, R7, 0x2 ;  /* 0x0000000721f87211 */ /* 0x002fe200078810ff */
[----:B------:R-:W-:Y:S01]  /*2adc0*/  IMAD.MOV.U32 R249, RZ, RZ, R33 ;  /* 0x000000fffff97224 */ /* 0x000fe200078e0021 */
[----:B------:R-:W-:-:S05]  /*2add0*/  LEA.HI.X.SX32 R33, R3, R5, 0x2, P3 ;  /* 0x0000000503217211 */ /* 0x000fca00018f16ff */
[----:B------:R1:W-:Y:S01]  /*2ade0*/  STL.64 [R1+0xc00], R32 ;  /* 0x000c002001007387 */ /* 0x0003e20000100a00 */
[----:B------:R-:W-:-:S03]  /*2adf0*/  LEA.HI.X.SX32 R249, R249, R5, 0x2, P4 ;  /* 0x00000005f9f97211 */ /* 0x000fc600020f16ff */
[----:B------:R1:W-:Y:S02]  /*2ae00*/  STL.64 [R1+0xc08], R24 ;  /* 0x000c081801007387 */ /* 0x0003e40000100a00 */
[-C--:B-1----:R-:W-:Y:S02]  /*2ae10*/  LEA R32, P3, R250, R7.reuse, 0x2 ;  /* 0x00000007fa207211 */ /* 0x082fe400078610ff */
[----:B------:R-:W-:Y:S01]  /*2ae20*/  LEA R24, P2, R16, R7, 0x2 ;  /* 0x0000000710187211 */ /* 0x000fe200078410ff */
[----:B------:R-:W-:Y:S01]  /*2ae30*/  STL.64 [R1+0xc10], R246 ;  /* 0x000c10f601007387 */ /* 0x000fe20000100a00 */
[-C--:B------:R-:W-:Y:S02]  /*2ae40*/  LEA.HI.X.SX32 R33, R250, R5.reuse, 0x2, P3 ;  /* 0x00000005fa217211 */ /* 0x080fe400018f16ff */
[----:B------:R-:W-:Y:S01]  /*2ae50*/  LEA.HI.X.SX32 R25, R16, R5, 0x2, P2 ;  /* 0x0000000510197211 */ /* 0x000fe200010f16ff */
[----:B------:R1:W-:Y:S04]  /*2ae60*/  STL.64 [R1+0xc18], R18 ;  /* 0x000c181201007387 */ /* 0x0003e80000100a00 */
[----:B-1----:R-:W2:Y:S04]  /*2ae70*/  LDL.LU.64 R18, [R1+0x1bc8] ;  /* 0x001bc80001127983 */ /* 0x002ea80000300a00 */
[----:B------:R-:W-:Y:S04]  /*2ae80*/  STL.64 [R1+0xc28], R248 ;  /* 0x000c28f801007387 */ /* 0x000fe80000100a00 */
[----:B------:R-:W-:Y:S04]  /*2ae90*/  STL.64 [R1+0xc20], R32 ;  /* 0x000c202001007387 */ /* 0x000fe80000100a00 */
[----:B------:R1:W-:Y:S04]  /*2aea0*/  STL.64 [R1+0xc30], R24 ;  /* 0x000c301801007387 */ /* 0x0003e80000100a00 */
[----:B-1----:R-:W2:Y:S01]  /*2aeb0*/  LDL.LU R25, [R1+0x1bc4] ;  /* 0x001bc40001197983 */ /* 0x002ea20000300800 */
[-C--:B------:R-:W-:Y:S01]  /*2aec0*/  LEA R246, P1, R54, R7.reuse, 0x2 ;  /* 0x0000000736f67211 */ /* 0x080fe200078210ff */
[----:B------:R-:W-:Y:S01]  /*2aed0*/  IMAD.MOV.U32 R8, RZ, RZ, R30 ;  /* 0x000000ffff087224 */ /* 0x000fe200078e001e */
[----:B------:R-:W-:Y:S01]  /*2aee0*/  LEA R30, P5, R56, R7, 0x2 ;  /* 0x00000007381e7211 */ /* 0x000fe200078a10ff */
[----:B------:R-:W-:Y:S01]  /*2aef0*/  IMAD.MOV.U32 R245, RZ, RZ, R31 ;  /* 0x000000fffff57224 */ /* 0x000fe200078e001f */
[----:B------:R-:W-:-:S02]  /*2af00*/  LEA.HI.X.SX32 R247, R54, R5, 0x2, P1 ;  /* 0x0000000536f77211 */ /* 0x000fc400008f16ff */
[----:B------:R-:W-:Y:S02]  /*2af10*/  LEA R24, P2, R60, R7, 0x2 ;  /* 0x000000073c187211 */ /* 0x000fe400078410ff */
[----:B------:R-:W-:Y:S02]  /*2af20*/  LEA.HI.X.SX32 R31, R56, R5, 0x2, P5 ;  /* 0x00000005381f7211 */ /* 0x000fe400028f16ff */
[CC--:B------:R-:W-:Y:S01]  /*2af30*/  LEA R248, P4, R58.reuse, R7.reuse, 0x2 ;  /* 0x000000073af87211 */ /* 0x0c0fe200078810ff */
[----:B------:R1:W-:Y:S01]  /*2af40*/  STL.64 [R1+0xc38], R246 ;  /* 0x000c38f601007387 */ /* 0x0003e20000100a00 */
[C---:B------:R-:W-:Y:S02]  /*2af50*/  LEA R32, P3, R59.reuse, R7, 0x2 ;  /* 0x000000073b207211 */ /* 0x040fe400078610ff */
[-C--:B------:R-:W-:Y:S01]  /*2af60*/  LEA.HI.X.SX32 R249, R58, R5.reuse, 0x2, P4 ;  /* 0x000000053af97211 */ /* 0x080fe200020f16ff */
[----:B------:R-:W-:Y:S01]  /*2af70*/  STL [R1+0xc58], R24 ;  /* 0x000c581801007387 */ /* 0x000fe20000100800 */
[----:B------:R-:W-:-:S03]  /*2af80*/  LEA.HI.X.SX32 R33, R59, R5, 0x2, P3 ;  /* 0x000000053b217211 */ /* 0x000fc600018f16ff */
[----:B------:R1:W-:Y:S02]  /*2af90*/  STL.64 [R1+0xc40], R30 ;  /* 0x000c401e01007387 */ /* 0x0003e40000100a00 */
[----:B-1----:R-:W-:Y:S01]  /*2afa0*/  IMAD.MOV.U32 R246, RZ, RZ, R26 ;  /* 0x000000fffff67224 */ /* 0x002fe200078e001a */
[C---:B------:R-:W-:Y:S02]  /*2afb0*/  LEA R26, P1, R61.reuse, R7, 0x2 ;  /* 0x000000073d1a7211 */ /* 0x040fe400078210ff */
[----:B------:R-:W-:Y:S02]  /*2afc0*/  MOV R247, R27 ;  /* 0x0000001b00f77202 */ /* 0x000fe40000000f00 */
[----:B------:R-:W-:Y:S01]  /*2afd0*/  LEA R30, P5, R62, R7, 0x2 ;  /* 0x000000073e1e7211 */ /* 0x000fe200078a10ff */
[----:B------:R-:W3:Y:S01]  /*2afe0*/  LDL.LU R31, [R1+0x1bc0] ;  /* 0x001bc000011f7983 */ /* 0x000ee20000300800 */
[----:B------:R-:W-:-:S03]  /*2aff0*/  LEA.HI.X.SX32 R27, R61, R5, 0x2, P1 ;  /* 0x000000053d1b7211 */ /* 0x000fc600008f16ff */
[----:B------:R-:W-:Y:S04]  /*2b000*/  STL.64 [R1+0xc48], R248 ;  /* 0x000c48f801007387 */ /* 0x000fe80000100a00 */
[----:B------:R-:W-:Y:S04]  /*2b010*/  STL [R1+0xc60], R30 ;  /* 0x000c601e01007387 */ /* 0x000fe80000100800 */
[----:B------:R1:W-:Y:S04]  /*2b020*/  STL.64 [R1+0xc50], R32 ;  /* 0x000c502001007387 */ /* 0x0003e80000100a00 */
[----:B-1----:R-:W4:Y:S01]  /*2b030*/  LDL.LU.64 R32, [R1+0x1bb8] ;  /* 0x001bb80001207983 */ /* 0x002f220000300a00 */
[----:B--2---:R-:W-:Y:S01]  /*2b040*/  IMAD.MOV.U32 R59, RZ, RZ, R25 ;  /* 0x000000ffff3b7224 */ /* 0x004fe200078e0019 */
[----:B------:R-:W-:-:S05]  /*2b050*/  LEA.HI.X.SX32 R59, R60, R5, 0x2, P2 ;  /* 0x000000053c3b7211 */ /* 0x000fca00010f16ff */
[----:B------:R-:W-:Y:S04]  /*2b060*/  STL [R1+0xc5c], R59 ;  /* 0x000c5c3b01007387 */ /* 0x000fe80000100800 */
[----:B------:R1:W-:Y:S04]  /*2b070*/  STL.64 [R1+0xc68], R26 ;  /* 0x000c681a01007387 */ /* 0x0003e80000100a00 */
[----:B-1----:R-:W2:Y:S01]  /*2b080*/  LDL.LU R27, [R1+0x1bb0] ;  /* 0x001bb000011b7983 */ /* 0x002ea20000300800 */
[----:B------:R-:W-:Y:S02]  /*2b090*/  IMAD.MOV.U32 R248, RZ, RZ, R111 ;  /* 0x000000fffff87224 */ /* 0x000fe400078e006f */
[----:B------:R-:W-:-:S02]  /*2b0a0*/  IMAD.MOV.U32 R111, RZ, RZ, R112 ;  /* 0x000000ffff6f7224 */ /* 0x000fc400078e0070 */
[----:B------:R-:W-:Y:S01]  /*2b0b0*/  IMAD.MOV.U32 R112, RZ, RZ, R28 ;  /* 0x000000ffff707224 */ /* 0x000fe200078e001c */
[CC--:B------:R-:W-:Y:S01]  /*2b0c0*/  LEA R28, P4, R63.reuse, R7.reuse, 0x2 ;  /* 0x000000073f1c7211 */ /* 0x0c0fe200078810ff */
[----:B------:R-:W-:Y:S01]  /*2b0d0*/  IMAD.MOV.U32 R58, RZ, RZ, R24 ;  /* 0x000000ffff3a7224 */ /* 0x000fe200078e0018 */
[-C--:B------:R-:W-:Y:S01]  /*2b0e0*/  LEA R26, P1, R66, R7.reuse, 0x2 ;  /* 0x00000007421a7211 */ /* 0x080fe200078210ff */
[----:B------:R-:W-:Y:S01]  /*2b0f0*/  IMAD.MOV.U32 R250, RZ, RZ, R29 ;  /* 0x000000fffffa7224 */ /* 0x000fe200078e001d */
[----:B------:R-:W-:Y:S01]  /*2b100*/  LEA R24, P3, R64, R7, 0x2 ;  /* 0x0000000740187211 */ /* 0x000fe200078610ff */
[----:B---3--:R-:W-:Y:S01]  /*2b110*/  IMAD.MOV.U32 R61, RZ, RZ, R31 ;  /* 0x000000ffff3d7224 */ /* 0x008fe200078e001f */
[-C--:B------:R-:W-:Y:S01]  /*2b120*/  LEA.HI.X.SX32 R61, R62, R5.reuse, 0x2, P5 ;  /* 0x000000053e3d7211 */ /* 0x080fe200028f16ff */
[----:B------:R-:W-:Y:S01]  /*2b130*/  IMAD.MOV.U32 R58, RZ, RZ, R22 ;  /* 0x000000ffff3a7224 */ /* 0x000fe200078e0016 */
[----:B------:R-:W-:Y:S01]  /*2b140*/  LEA.HI.X.SX32 R29, R63, R5, 0x2, P4 ;  /* 0x000000053f1d7211 */ /* 0x000fe200020f16ff */
[----:B------:R-:W-:Y:S01]  /*2b150*/  IMAD.MOV.U32 R60, RZ, RZ, R30 ;  /* 0x000000ffff3c7224 */ /* 0x000fe200078e001e */
[----:B------:R-:W-:Y:S01]  /*2b160*/  LEA R22, P2, R65, R7, 0x2 ;  /* 0x0000000741167211 */ /* 0x000fe200078410ff */
[----:B------:R-:W-:Y:S01]  /*2b170*/  IMAD.MOV.U32 R249, RZ, RZ, R251 ;  /* 0x000000fffff97224 */ /* 0x000fe200078e00fb */
[----:B------:R-:W3:Y:S01]  /*2b180*/  LDL.LU.64 R30, [R1+0x1ba8] ;  /* 0x001ba800011e7983 */ /* 0x000ee20000300a00 */
[----:B------:R-:W-:Y:S01]  /*2b190*/  IMAD.MOV.U32 R251, RZ, RZ, R113 ;  /* 0x000000fffffb7224 */ /* 0x000fe200078e0071 */
[----:B------:R-:W-:Y:S01]  /*2b1a0*/  LEA.HI.X.SX32 R25, R64, R5, 0x2, P3 ;  /* 0x0000000540197211 */ /* 0x000fe200018f16ff */
[----:B------:R-:W-:Y:S01]  /*2b1b0*/  IMAD.MOV.U32 R113, RZ, RZ, R23 ;  /* 0x000000ffff717224 */ /* 0x000fe200078e0017 */
[----:B------:R-:W-:Y:S01]  /*2b1c0*/  STL [R1+0xc88], R26 ;  /* 0x000c881a01007387 */ /* 0x000fe20000100800 */
[-C--:B------:R-:W-:Y:S01]  /*2b1d0*/  LEA R60, P5, R67, R7.reuse, 0x2 ;  /* 0x00000007433c7211 */ /* 0x080fe200078a10ff */
[----:B------:R-:W-:Y:S01]  /*2b1e0*/  IMAD.MOV.U32 R54, RZ, RZ, R20 ;  /* 0x000000ffff367224 */ /* 0x000fe200078e0014 */
[----:B------:R-:W-:Y:S01]  /*2b1f0*/  LEA R20, P4, R68, R7, 0x2 ;  /* 0x0000000744147211 */ /* 0x000fe200078810ff */
[----:B------:R1:W-:Y:S01]  /*2b200*/  STL [R1+0xc64], R61 ;  /* 0x000c643d01007387 */ /* 0x0003e20000100800 */
[----:B------:R-:W-:Y:S01]  /*2b210*/  IMAD.MOV.U32 R56, RZ, RZ, R8 ;  /* 0x000000ffff387224 */ /* 0x000fe200078e0008 */
[----:B------:R-:W-:Y:S01]  /*2b220*/  LEA.HI.X.SX32 R23, R65, R5, 0x2, P2 ;  /* 0x0000000541177211 */ /* 0x000fe200010f16ff */
[----:B------:R-:W-:Y:S01]  /*2b230*/  IMAD.MOV.U32 R62, RZ, RZ, R26 ;  /* 0x000000ffff3e7224 */ /* 0x000fe200078e001a */
[----:B------:R4:W-:Y:S01]  /*2b240*/  STL.64 [R1+0xc70], R28 ;  /* 0x000c701c01007387 */ /* 0x0009e20000100a00 */
[----:B------:R-:W-:Y:S01]  /*2b250*/  IMAD.MOV.U32 R8, RZ, RZ, R242 ;  /* 0x000000ffff087224 */ /* 0x000fe200078e00f2 */
[----:B------:R-:W-:Y:S01]  /*2b260*/  LEA R242, P3, R69, R7, 0x2 ;  /* 0x0000000745f27211 */ /* 0x000fe200078610ff */
[----:B------:R-:W-:-:S02]  /*2b270*/  IMAD.MOV.U32 R59, RZ, RZ, R245 ;  /* 0x000000ffff3b7224 */ /* 0x000fc400078e00f5 */
[----:B------:R-:W-:Y:S01]  /*2b280*/  IMAD.MOV.U32 R16, RZ, RZ, R21 ;  /* 0x000000ffff107224 */ /* 0x000fe200078e0015 */
[-C--:B-1----:R-:W-:Y:S01]  /*2b290*/  LEA.HI.X.SX32 R61, R67, R5.reuse, 0x2, P5 ;  /* 0x00000005433d7211 */ /* 0x082fe200028f16ff */
[----:B------:R-:W-:Y:S01]  /*2b2a0*/  IMAD.MOV.U32 R245, RZ, RZ, R246 ;  /* 0x000000fffff57224 */ /* 0x000fe200078e00f6 */
[-C--:B------:R-:W-:Y:S01]  /*2b2b0*/  LEA.HI.X.SX32 R21, R68, R5.reuse, 0x2, P4 ;  /* 0x0000000544157211 */ /* 0x080fe200020f16ff */
[----:B----4-:R-:W4:Y:S01]  /*2b2c0*/  LDL.LU.64 R28, [R1+0x1ba0] ;  /* 0x001ba000011c7983 */ /* 0x010f220000300a00 */
[----:B------:R-:W-:Y:S01]  /*2b2d0*/  IMAD.MOV.U32 R246, RZ, RZ, R243 ;  /* 0x000000fffff67224 */ /* 0x000fe200078e00f3 */
[----:B------:R-:W-:Y:S02]  /*2b2e0*/  LEA.HI.X.SX32 R243, R69, R5, 0x2, P3 ;  /* 0x0000000545f37211 */ /* 0x000fe400018f16ff */
[----:B------:R-:W-:-:S04]  /*2b2f0*/  LEA R64, P2, R70, R7, 0x2 ;  /* 0x0000000746407211 */ /* 0x000fc800078410ff */
[-C--:B------:R-:W-:Y:S01]  /*2b300*/  LEA.HI.X.SX32 R65, R70, R5.reuse, 0x2, P2 ;  /* 0x0000000546417211 */ /* 0x080fe200010f16ff */
[----:B------:R-:W-:Y:S02]  /*2b310*/  IMAD.MOV.U32 R69, RZ, RZ, R67 ;  /* 0x000000ffff457224 */ /* 0x000fe400078e0043 */
[----:B--2---:R-:W-:Y:S01]  /*2b320*/  IMAD.MOV.U32 R63, RZ, RZ, R27 ;  /* 0x000000ffff3f7224 */ /* 0x004fe200078e001b */
[----:B------:R-:W-:Y:S01]  /*2b330*/  LEA.HI.X.SX32 R63, R66, R5, 0x2, P1 ;  /* 0x00000005423f7211 */ /* 0x000fe200008f16ff */
[----:B------:R-:W2:Y:S04]  /*2b340*/  LDL.LU.64 R26, [R1+0x1b98] ;  /* 0x001b9800011a7983 */ /* 0x000ea80000300a00 */
[----:B------:R1:W-:Y:S04]  /*2b350*/  STL.64 [R1+0xc78], R24 ;  /* 0x000c781801007387 */ /* 0x0003e80000100a00 */
[----:B-1----:R-:W2:Y:S04]  /*2b360*/  LDL.LU.64 R24, [R1+0x1b90] ;  /* 0x001b900001187983 */ /* 0x002ea80000300a00 */
[----:B------:R1:W-:Y:S04]  /*2b370*/  STL.64 [R1+0xc80], R22 ;  /* 0x000c801601007387 */ /* 0x0003e80000100a00 */
[----:B-1----:R-:W2:Y:S04]  /*2b380*/  LDL.LU.64 R22, [R1+0x1b88] ;  /* 0x001b880001167983 */ /* 0x002ea80000300a00 */
[----:B------:R-:W-:Y:S04]  /*2b390*/  STL [R1+0xc8c], R63 ;  /* 0x000c8c3f01007387 */ /* 0x000fe80000100800 */
[----:B------:R-:W-:Y:S04]  /*2b3a0*/  STL.64 [R1+0xc90], R60 ;  /* 0x000c903c01007387 */ /* 0x000fe80000100a00 */
[----:B------:R1:W-:Y:S04]  /*2b3b0*/  STL.64 [R1+0xc98], R20 ;  /* 0x000c981401007387 */ /* 0x0003e80000100a00 */
[----:B-1----:R-:W2:Y:S04]  /*2b3c0*/  LDL.LU.64 R20, [R1+0x1b80] ;  /* 0x001b800001147983 */ /* 0x002ea80000300a00 */
[----:B------:R1:W-:Y:S04]  /*2b3d0*/  STL.64 [R1+0xca0], R242 ;  /* 0x000ca0f201007387 */ /* 0x0003e80000100a00 */
[----:B-1----:R-:W2:Y:S01]  /*2b3e0*/  LDL.LU.64 R242, [R1+0x1b78] ;  /* 0x001b780001f27983 */ /* 0x002ea20000300a00 */
[----:B------:R-:W-:-:S02]  /*2b3f0*/  LEA R62, P1, R71, R7, 0x2 ;  /* 0x00000007473e7211 */ /* 0x000fc400078210ff */
[CC--:B------:R-:W-:Y:S02]  /*2b400*/  LEA R60, P5, R72.reuse, R7.reuse, 0x2 ;  /* 0x00000007483c7211 */ /* 0x0c0fe400078a10ff */
[----:B------:R-:W-:Y:S02]  /*2b410*/  LEA R66, P4, R73, R7, 0x2 ;  /* 0x0000000749427211 */ /* 0x000fe400078810ff */
[-C--:B------:R-:W-:Y:S02]  /*2b420*/  LEA.HI.X.SX32 R63, R71, R5.reuse, 0x2, P1 ;  /* 0x00000005473f7211 */ /* 0x080fe400008f16ff */
[-C--:B------:R-:W-:Y:S01]  /*2b430*/  LEA.HI.X.SX32 R61, R72, R5.reuse, 0x2, P5 ;  /* 0x00000005483d7211 */ /* 0x080fe200028f16ff */
[----:B------:R1:W-:Y:S01]  /*2b440*/  STL [R1+0xcc0], R66 ;  /* 0x000cc04201007387 */ /* 0x0003e20000100800 */
[----:B------:R-:W-:Y:S01]  /*2b450*/  IMAD.MOV.U32 R68, RZ, RZ, R66 ;  /* 0x000000ffff447224 */ /* 0x000fe200078e0042 */
[----:B------:R-:W-:Y:S02]  /*2b460*/  LEA.HI.X.SX32 R69, R73, R5, 0x2, P4 ;  /* 0x0000000549457211 */ /* 0x000fe400020f16ff */
[----:B------:R3:W-:Y:S01]  /*2b470*/  STL.64 [R1+0xca8], R64 ;  /* 0x000ca84001007387 */ /* 0x0007e20000100a00 */
[----:B------:R-:W-:-:S03]  /*2b480*/  LEA R68, P4, R78, R7, 0x2 ;  /* 0x000000074e447211 */ /* 0x000fc600078810ff */
[----:B------:R4:W-:Y:S01]  /*2b490*/  STL.64 [R1+0xcb0], R62 ;  /* 0x000cb03e01007387 */ /* 0x0009e20000100a00 */
[----:B-1----:R-:W-:-:S03]  /*2b4a0*/  LEA R66, P3, R74, R7, 0x2 ;  /* 0x000000074a427211 */ /* 0x002fc600078610ff */
[----:B------:R1:W-:Y:S01]  /*2b4b0*/  STL.64 [R1+0xcb8], R60 ;  /* 0x000cb83c01007387 */ /* 0x0003e20000100a00 */
[C---:B---3--:R-:W-:Y:S02]  /*2b4c0*/  LEA R64, P2, R75.reuse, R7, 0x2 ;  /* 0x000000074b407211 */ /* 0x048fe400078410ff */
[----:B------:R-:W-:Y:S02]  /*2b4d0*/  LEA.HI.X.SX32 R67, R74, R5, 0x2, P3 ;  /* 0x000000054a437211 */ /* 0x000fe400018f16ff */
[C---:B----4-:R-:W-:Y:S02]  /*2b4e0*/  LEA R62, P1, R76.reuse, R7, 0x2 ;  /* 0x000000074c3e7211 */ /* 0x050fe400078210ff */
[----:B------:R-:W-:Y:S02]  /*2b4f0*/  LEA.HI.X.SX32 R65, R75, R5, 0x2, P2 ;  /* 0x000000054b417211 */ /* 0x000fe400010f16ff */
[----:B-1----:R-:W-:Y:S01]  /*2b500*/  LEA R60, P5, R77, R7, 0x2 ;  /* 0x000000074d3c7211 */ /* 0x002fe200078a10ff */
[----:B------:R1:W-:Y:S01]  /*2b510*/  STL [R1+0xcc4], R69 ;  /* 0x000cc44501007387 */ /* 0x0003e20000100800 */
[----:B------:R-:W-:-:S02]  /*2b520*/  LEA.HI.X.SX32 R63, R76, R5, 0x2, P1 ;  /* 0x000000054c3f7211 */ /* 0x000fc400008f16ff */
[----:B------:R-:W-:Y:S01]  /*2b530*/  LEA.HI.X.SX32 R61, R77, R5, 0x2, P5 ;  /* 0x000000054d3d7211 */ /* 0x000fe200028f16ff */
[----:B------:R3:W-:Y:S01]  /*2b540*/  STL.64 [R1+0xcc8], R66 ;  /* 0x000cc84201007387 */ /* 0x0007e20000100a00 */
[----:B------:R-:W-:-:S03]  /*2b550*/  LEA R70, P3, R79, R7, 0x2 ;  /* 0x000000074f467211 */ /* 0x000fc600078610ff */
[----:B------:R4:W-:Y:S01]  /*2b560*/  STL.64 [R1+0xcd0], R64 ;  /* 0x000cd04001007387 */ /* 0x0009e20000100a00 */
[----:B-1----:R-:W-:-:S03]  /*2b570*/  LEA.HI.X.SX32 R69, R78, R5, 0x2, P4 ;  /* 0x000000054e457211 */ /* 0x002fc600020f16ff */
[----:B------:R1:W-:Y:S01]  /*2b580*/  STL.64 [R1+0xcd8], R62 ;  /* 0x000cd83e01007387 */ /* 0x0003e20000100a00 */
[----:B------:R-:W-:Y:S02]  /*2b590*/  LEA.HI.X.SX32 R71, R79, R5, 0x2, P3 ;  /* 0x000000054f477211 */ /* 0x000fe400018f16ff */
[-C--:B---3--:R-:W-:Y:S01]  /*2b5a0*/  LEA R66, P2, R80, R7.reuse, 0x2 ;  /* 0x0000000750427211 */ /* 0x088fe200078410ff */
[----:B------:R-:W-:Y:S01]  /*2b5b0*/  STL.64 [R1+0xce0], R60 ;  /* 0x000ce03c01007387 */ /* 0x000fe20000100a00 */
[----:B----4-:R-:W-:-:S03]  /*2b5c0*/  LEA R64, P1, R81, R7, 0x2 ;  /* 0x0000000751407211 */ /* 0x010fc600078210ff */
[----:B------:R3:W-:Y:S01]  /*2b5d0*/  STL.64 [R1+0xce8], R68 ;  /* 0x000ce84401007387 */ /* 0x0007e20000100a00 */
[----:B------:R-:W-:Y:S02]  /*2b5e0*/  LEA.HI.X.SX32 R67, R80, R5, 0x2, P2 ;  /* 0x0000000550437211 */ /* 0x000fe400010f16ff */
[C---:B-1----:R-:W-:Y:S02]  /*2b5f0*/  LEA R62, P5, R82.reuse, R7, 0x2 ;  /* 0x00000007523e7211 */ /* 0x042fe400078a10ff */
[-C--:B------:R-:W-:Y:S02]  /*2b600*/  LEA.HI.X.SX32 R65, R81, R5.reuse, 0x2, P1 ;  /* 0x0000000551417211 */ /* 0x080fe400008f16ff */
[----:B------:R-:W-:Y:S01]  /*2b610*/  LEA.HI.X.SX32 R63, R82, R5, 0x2, P5 ;  /* 0x00000005523f7211 */ /* 0x000fe200028f16ff */
[----:B------:R1:W-:Y:S01]  /*2b620*/  STL.64 [R1+0xcf0], R70 ;  /* 0x000cf04601007387 */ /* 0x0003e20000100a00 */
[----:B---3--:R-:W-:-:S03]  /*2b630*/  LEA R68, P4, R83, R7, 0x2 ;  /* 0x0000000753447211 */ /* 0x008fc600078810ff */
[----:B------:R3:W-:Y:S01]  /*2b640*/  STL.64 [R1+0xcf8], R66 ;  /* 0x000cf84201007387 */ /* 0x0007e20000100a00 */
[----:B------:R-:W-:-:S03]  /*2b650*/  LEA.HI.X.SX32 R69, R83, R5, 0x2, P4 ;  /* 0x0000000553457211 */ /* 0x000fc600020f16ff */
[----:B------:R4:W-:Y:S01]  /*2b660*/  STL.64 [R1+0xd00], R64 ;  /* 0x000d004001007387 */ /* 0x0009e20000100a00 */
[----:B-1----:R-:W-:-:S03]  /*2b670*/  LEA R70, P3, R84, R7, 0x2 ;  /* 0x0000000754467211 */ /* 0x002fc600078610ff */
[----:B------:R1:W-:Y:S01]  /*2b680*/  STL.64 [R1+0xd08], R62 ;  /* 0x000d083e01007387 */ /* 0x0003e20000100a00 */
[----:B---3--:R-:W-:-:S03]  /*2b690*/  LEA R66, P2, R85, R7, 0x2 ;  /* 0x0000000755427211 */ /* 0x008fc600078410ff */
[----:B------:R3:W-:Y:S01]  /*2b6a0*/  STL.64 [R1+0xd10], R68 ;  /* 0x000d104401007387 */ /* 0x0007e20000100a00 */
[----:B------:R-:W-:Y:S02]  /*2b6b0*/  LEA.HI.X.SX32 R71, R84, R5, 0x2, P3 ;  /* 0x0000000554477211 */ /* 0x000fe400018f16ff */
[C---:B----4-:R-:W-:Y:S01]  /*2b6c0*/  LEA R64, P1, R86.reuse, R7, 0x2 ;  /* 0x0000000756407211 */ /* 0x050fe200078210ff */
[----:B------:R-:W-:Y:S01]  /*2b6d0*/  IMAD.MOV.U32 R61, RZ, RZ, R58 ;  /* 0x000000ffff3d7224 */ /* 0x000fe200078e003a */
[----:B------:R-:W-:Y:S02]  /*2b6e0*/  LEA.HI.X.SX32 R67, R85, R5, 0x2, P2 ;  /* 0x0000000555437211 */ /* 0x000fe400010f16ff */
[-C--:B-1----:R-:W-:Y:S02]  /*2b6f0*/  LEA R62, P5, R87, R7.reuse, 0x2 ;  /* 0x00000007573e7211 */ /* 0x082fe400078a10ff */
[----:B------:R-:W-:Y:S02]  /*2b700*/  LEA R58, P3, R89, R7, 0x2 ;  /* 0x00000007593a7211 */ /* 0x000fe400078610ff */
[----:B------:R-:W-:-:S02]  /*2b710*/  LEA.HI.X.SX32 R65, R86, R5, 0x2, P1 ;  /* 0x0000000556417211 */ /* 0x000fc400008f16ff */
[C---:B---3--:R-:W-:Y:S02]  /*2b720*/  LEA R68, P4, R88.reuse, R7, 0x2 ;  /* 0x0000000758447211 */ /* 0x048fe400078810ff */
[-C--:B------:R-:W-:Y:S01]  /*2b730*/  LEA.HI.X.SX32 R63, R87, R5.reuse, 0x2, P5 ;  /* 0x00000005573f7211 */ /* 0x080fe200028f16ff */
[----:B------:R-:W-:Y:S01]  /*2b740*/  IMAD.MOV.U32 R60, RZ, RZ, R59 ;  /* 0x000000ffff3c7224 */ /* 0x000fe200078e003b */
[----:B------:R-:W-:Y:S01]  /*2b750*/  STL.64 [R1+0xd18], R70 ;  /* 0x000d184601007387 */ /* 0x000fe20000100a00 */
[-C--:B------:R-:W-:Y:S02]  /*2b760*/  LEA.HI.X.SX32 R69, R88, R5.reuse, 0x2, P4 ;  /* 0x0000000558457211 */ /* 0x080fe400020f16ff */
[----:B------:R-:W-:Y:S01]  /*2b770*/  LEA.HI.X.SX32 R59, R89, R5, 0x2, P3 ;  /* 0x00000005593b7211 */ /* 0x000fe200018f16ff */
[----:B------:R1:W-:Y:S04]  /*2b780*/  STL.64 [R1+0xd20], R66 ;  /* 0x000d204201007387 */ /* 0x0003e80000100a00 */
[----:B------:R3:W-:Y:S04]  /*2b790*/  STL.64 [R1+0xd28], R64 ;  /* 0x000d284001007387 */ /* 0x0007e80000100a00 */
[----:B------:R4:W-:Y:S01]  /*2b7a0*/  STL.64 [R1+0xd30], R62 ;  /* 0x000d303e01007387 */ /* 0x0009e20000100a00 */
[----:B-1----:R-:W-:-:S03]  /*2b7b0*/  LEA R66, P2, R90, R7, 0x2 ;  /* 0x000000075a427211 */ /* 0x002fc600078410ff */
[----:B------:R-:W-:Y:S01]  /*2b7c0*/  STL.64 [R1+0xd38], R68 ;  /* 0x000d384401007387 */ /* 0x000fe20000100a00 */
[----:B---3--:R-:W-:-:S03]  /*2b7d0*/  LEA R64, P1, R91, R7, 0x2 ;  /* 0x000000075b407211 */ /* 0x008fc600078210ff */
[----:B------:R1:W-:Y:S01]  /*2b7e0*/  STL.64 [R1+0xd40], R58 ;  /* 0x000d403a01007387 */ /* 0x0003e20000100a00 */
[-C--:B------:R-:W-:Y:S02]  /*2b7f0*/  LEA R70, P4, R93, R7.reuse, 0x2 ;  /* 0x000000075d467211 */ /* 0x080fe400078810ff */
[----:B----4-:R-:W-:Y:S02]  /*2b800*/  LEA R62, P5, R92, R7, 0x2 ;  /* 0x000000075c3e7211 */ /* 0x010fe400078a10ff */
[-C--:B------:R-:W-:Y:S02]  /*2b810*/  LEA.HI.X.SX32 R67, R90, R5.reuse, 0x2, P2 ;  /* 0x000000055a437211 */ /* 0x080fe400010f16ff */
[-C--:B------:R-:W-:Y:S02]  /*2b820*/  LEA.HI.X.SX32 R65, R91, R5.reuse, 0x2, P1 ;  /* 0x000000055b417211 */ /* 0x080fe400008f16ff */
[----:B------:R-:W-:Y:S02]  /*2b830*/  LEA.HI.X.SX32 R63, R92, R5, 0x2, P5 ;  /* 0x000000055c3f7211 */ /* 0x000fe400028f16ff */
[----:B-1----:R-:W-:Y:S01]  /*2b840*/  LEA R58, P3, R94, R7, 0x2 ;  /* 0x000000075e3a7211 */ /* 0x002fe200078610ff */
[----:B------:R1:W-:Y:S01]  /*2b850*/  STL.64 [R1+0xd48], R66 ;  /* 0x000d484201007387 */ /* 0x0003e20000100a00 */
[----:B------:R-:W-:-:S02]  /*2b860*/  LEA.HI.X.SX32 R71, R93, R5, 0x2, P4 ;  /* 0x000000055d477211 */ /* 0x000fc400020f16ff */
[----:B------:R-:W-:Y:S01]  /*2b870*/  LEA.HI.X.SX32 R59, R94, R5, 0x2, P3 ;  /* 0x000000055e3b7211 */ /* 0x000fe200018f16ff */
[----:B------:R3:W-:Y:S01]  /*2b880*/  STL.64 [R1+0xd50], R64 ;  /* 0x000d504001007387 */ /* 0x0007e20000100a00 */
[----:B------:R-:W-:-:S03]  /*2b890*/  IMAD.MOV.U32 R68, RZ, RZ, R60 ;  /* 0x000000ffff447224 */ /* 0x000fc600078e003c */
[----:B------:R4:W-:Y:S01]  /*2b8a0*/  STL.64 [R1+0xd58], R62 ;  /* 0x000d583e01007387 */ /* 0x0009e20000100a00 */
[----:B-1----:R-:W-:-:S03]  /*2b8b0*/  LEA R66, P2, R96, R7, 0x2 ;  /* 0x0000000760427211 */ /* 0x002fc600078410ff */
[----:B------:R-:W-:Y:S01]  /*2b8c0*/  STL.64 [R1+0xd60], R70 ;  /* 0x000d604601007387 */ /* 0x000fe20000100a00 */
[----:B---3--:R-:W-:-:S03]  /*2b8d0*/  LEA R64, P1, R102, R7, 0x2 ;  /* 0x0000000766407211 */ /* 0x008fc600078210ff */
[----:B------:R1:W-:Y:S01]  /*2b8e0*/  STL.64 [R1+0xd68], R58 ;  /* 0x000d683a01007387 */ /* 0x0003e20000100a00 */
[-C--:B------:R-:W-:Y:S02]  /*2b8f0*/  LEA R60, P4, R104, R7.reuse, 0x2 ;  /* 0x00000007683c7211 */ /* 0x080fe400078810ff */
[C---:B----4-:R-:W-:Y:S02]  /*2b900*/  LEA R62, P5, R103.reuse, R7, 0x2 ;  /* 0x00000007673e7211 */ /* 0x050fe400078a10ff */
[-C--:B------:R-:W-:Y:S02]  /*2b910*/  LEA.HI.X.SX32 R67, R96, R5.reuse, 0x2, P2 ;  /* 0x0000000560437211 */ /* 0x080fe400010f16ff */
[-C--:B------:R-:W-:Y:S01]  /*2b920*/  LEA.HI.X.SX32 R65, R102, R5.reuse, 0x2, P1 ;  /* 0x0000000566417211 */ /* 0x080fe200008f16ff */
[----:B------:R-:W-:Y:S01]  /*2b930*/  IMAD.MOV.U32 R69, RZ, RZ, R61 ;  /* 0x000000ffff457224 */ /* 0x000fe200078e003d */
[----:B------:R-:W-:Y:S02]  /*2b940*/  LEA.HI.X.SX32 R63, R103, R5, 0x2, P5 ;  /* 0x00000005673f7211 */ /* 0x000fe400028f16ff */
[----:B-1----:R-:W-:Y:S01]  /*2b950*/  LEA R58, P3, R105, R7, 0x2 ;  /* 0x00000007693a7211 */ /* 0x002fe200078610ff */
[----:B------:R1:W-:Y:S01]  /*2b960*/  STL.64 [R1+0xd70], R66 ;  /* 0x000d704201007387 */ /* 0x0003e20000100a00 */
[----:B------:R-:W-:-:S02]  /*2b970*/  LEA.HI.X.SX32 R61, R104, R5, 0x2, P4 ;  /* 0x00000005683d7211 */ /* 0x000fc400020f16ff */
[----:B------:R-:W-:Y:S01]  /*2b980*/  LEA.HI.X.SX32 R59, R105, R5, 0x2, P3 ;  /* 0x00000005693b7211 */ /* 0x000fe200018f16ff */
[----:B------:R3:W-:Y:S04]  /*2b990*/  STL.64 [R1+0xd78], R64 ;  /* 0x000d784001007387 */ /* 0x0007e80000100a00 */
[----:B------:R4:W-:Y:S01]  /*2b9a0*/  STL.64 [R1+0xd80], R62 ;  /* 0x000d803e01007387 */ /* 0x0009e20000100a00 */
[----:B-1----:R-:W-:-:S03]  /*2b9b0*/  LEA R66, P2, R106, R7, 0x2 ;  /* 0x000000076a427211 */ /* 0x002fc600078410ff */
[----:B------:R1:W-:Y:S01]  /*2b9c0*/  STL.64 [R1+0xd88], R60 ;  /* 0x000d883c01007387 */ /* 0x0003e20000100a00 */
[----:B---3--:R-:W-:-:S03]  /*2b9d0*/  LEA R64, P1, R107, R7, 0x2 ;  /* 0x000000076b407211 */ /* 0x008fc600078210ff */
[----:B------:R3:W-:Y:S01]  /*2b9e0*/  STL.64 [R1+0xd90], R58 ;  /* 0x000d903a01007387 */ /* 0x0007e20000100a00 */
[----:B------:R-:W-:Y:S02]  /*2b9f0*/  LEA.HI.X.SX32 R67, R106, R5, 0x2, P2 ;  /* 0x000000056a437211 */ /* 0x000fe400010f16ff */
[C---:B----4-:R-:W-:Y:S02]  /*2ba00*/  LEA R62, P5, R108.reuse, R7, 0x2 ;  /* 0x000000076c3e7211 */ /* 0x050fe400078a10ff */
[----:B------:R-:W-:Y:S02]  /*2ba10*/  LEA.HI.X.SX32 R65, R107, R5, 0x2, P1 ;  /* 0x000000056b417211 */ /* 0x000fe400008f16ff */
[C---:B-1----:R-:W-:Y:S02]  /*2ba20*/  LEA R60, P4, R109.reuse, R7, 0x2 ;  /* 0x000000076d3c7211 */ /* 0x042fe400078810ff */
[----:B------:R-:W-:Y:S02]  /*2ba30*/  LEA.HI.X.SX32 R63, R108, R5, 0x2, P5 ;  /* 0x000000056c3f7211 */ /* 0x000fe400028f16ff */
[----:B---3--:R-:W-:Y:S01]  /*2ba40*/  LEA R58, P3, R110, R7, 0x2 ;  /* 0x000000076e3a7211 */ /* 0x008fe200078610ff */
        /* <DEDUP_REMOVED lines=10> */
[----:B----4-:R-:W-:Y:S02]  /*2baf0*/  LEA R62, P5, R56, R7, 0x2 ;  /* 0x00000007383e7211 */ /* 0x010fe400078a10ff */
[----:B------:R-:W-:Y:S02]  /*2bb00*/  LEA.HI.X.SX32 R65, R68, R5, 0x2, P1 ;  /* 0x0000000544417211 */ /* 0x000fe400008f16ff */
[----:B-1----:R-:W-:Y:S02]  /*2bb10*/  LEA R60, P4, R54, R7, 0x2 ;  /* 0x00000007363c7211 */ /* 0x002fe400078810ff */
        /* <DEDUP_REMOVED lines=27> */
[----:B----4-:R-:W-:Y:S01]  /*2bcd0*/  LEA R62, P5, R112, R7, 0x2 ;  /* 0x00000007703e7211 */ /* 0x010fe200078a10ff */
[----:B------:R-:W-:Y:S01]  /*2bce0*/  IMAD R98, R98, UR24, RZ ;  /* 0x0000001862627c24 */ /* 0x000fe2000f8e02ff */
[----:B------:R-:W-:Y:S01]  /*2bcf0*/  LEA.HI.X.SX32 R65, R111, R5, 0x2, P1 ;  /* 0x000000056f417211 */ /* 0x000fe200008f16ff */
[----:B------:R-:W-:Y:S01]  /*2bd00*/  IMAD R99, R99, UR23, RZ ;  /* 0x0000001763637c24 */ /* 0x000fe2000f8e02ff */
[----:B-1----:R-:W-:Y:S01]  /*2bd10*/  LEA R60, P4, R113, R7, 0x2 ;  /* 0x00000007713c7211 */ /* 0x002fe200078810ff */
[----:B------:R-:W-:Y:S01]  /*2bd20*/  IMAD R100, R100, UR22, RZ ;  /* 0x0000001664647c24 */ /* 0x000fe2000f8e02ff */
[----:B------:R-:W-:Y:S02]  /*2bd30*/  LEA.HI.X.SX32 R63, R112, R5, 0x2, P5 ;  /* 0x00000005703f7211 */ /* 0x000fe400028f16ff */
[----:B---3--:R-:W-:Y:S01]  /*2bd40*/  LEA R58, P3, R97, R7, 0x2 ;  /* 0x00000007613a7211 */ /* 0x008fe200078610ff */
[----:B------:R1:W-:Y:S01]  /*2bd50*/  STL.64 [R1+0xe10], R66 ;  /* 0x000e104201007387 */ /* 0x0003e20000100a00 */
[-C--:B------:R-:W-:Y:S01]  /*2bd60*/  LEA.HI.X.SX32 R61, R113, R5.reuse, 0x2, P4 ;  /* 0x00000005713d7211 */ /* 0x080fe200020f16ff */
[----:B------:R-:W-:Y:S01]  /*2bd70*/  IMAD R101, R101, UR21, RZ ;  /* 0x0000001565657c24 */ /* 0x000fe2000f8e02ff */
[----:B------:R-:W-:Y:S01]  /*2bd80*/  LEA.HI.X.SX32 R59, R97, R5, 0x2, P3 ;  /* 0x00000005613b7211 */ /* 0x000fe200018f16ff */
[----:B------:R-:W-:Y:S01]  /*2bd90*/  IMAD R95, R95, UR13, RZ ;  /* 0x0000000d5f5f7c24 */ /* 0x000fe2000f8e02ff */
[----:B------:R3:W-:Y:S01]  /*2bda0*/  STL.64 [R1+0xe18], R64 ;  /* 0x000e184001007387 */ /* 0x0007e20000100a00 */
[----:B------:R-:W-:-:S03]  /*2bdb0*/  IMAD R12, R12, UR5, RZ ;  /* 0x000000050c0c7c24 */ /* 0x000fc6000f8e02ff */
        /* <DEDUP_REMOVED lines=8> */
[----:B-1----:R-:W-:Y:S02]  /*2be40*/  LEA R60, P4, R101, R7, 0x2 ;  /* 0x00000007653c7211 */ /* 0x002fe400078810ff */
[----:B------:R-:W-:Y:S02]  /*2be50*/  LEA.HI.X.SX32 R63, R100, R5, 0x2, P5 ;  /* 0x00000005643f7211 */ /* 0x000fe400028f16ff */
[----:B------:R-:W-:-:S02]  /*2be60*/  LEA R16, P1, R12, UR16, 0x2 ;  /* 0x000000100c107c11 */ /* 0x000fc4000f8210ff */
[----:B---3--:R-:W-:Y:S01]  /*2be70*/  LEA R58, P3, R95, R7, 0x2 ;  /* 0x000000075f3a7211 */ /* 0x008fe200078610ff */
[----:B------:R-:W-:Y:S01]  /*2be80*/  STL.64 [R1+0xe58], R66 ;  /* 0x000e584201007387 */ /* 0x000fe20000100a00 */
[-C--:B------:R-:W-:Y:S02]  /*2be90*/  LEA.HI.X.SX32 R61, R101, R5.reuse, 0x2, P4 ;  /* 0x00000005653d7211 */ /* 0x080fe400020f16ff */
[----:B------:R-:W-:Y:S01]  /*2bea0*/  LEA.HI.X.SX32 R59, R95, R5, 0x2, P3 ;  /* 0x000000055f3b7211 */ /* 0x000fe200018f16ff */
[----:B------:R2:W-:Y:S01]  /*2beb0*/  STL.64 [R1+0xe60], R64 ;  /* 0x000e604001007387 */ /* 0x0005e20000100a00 */
[----:B------:R-:W-:-:S03]  /*2bec0*/  LEA.HI.X.SX32 R5, R12, UR17, 0x2, P1 ;  /* 0x000000110c057c11 */ /* 0x000fc600088f16ff */
[----:B------:R1:W-:Y:S01]  /*2bed0*/  STL.64 [R1+0xe68], R62 ;  /* 0x000e683e01007387 */ /* 0x0003e20000100a00 */
[CC--:B--2---:R-:W-:Y:S02]  /*2bee0*/  LEA R64, P1, R20.reuse, R16.reuse, 0x2 ;  /* 0x0000001014407211 */ /* 0x0c4fe400078210ff */
[CC--:B-1----:R-:W-:Y:S02]  /*2bef0*/  LEA R62, P6, R243.reuse, R16.reuse, 0x2 ;  /* 0x00000010f33e7211 */ /* 0x0c2fe400078c10ff */
[-C--:B------:R-:W-:Y:S02]  /*2bf00*/  LEA.HI.X.SX32 R65, R20, R5.reuse, 0x2, P1 ;  /* 0x0000000514417211 */ /* 0x080fe400008f16ff */
[----:B------:R-:W-:Y:S01]  /*2bf10*/  LEA.HI.X.SX32 R63, R243, R5, 0x2, P6 ;  /* 0x00000005f33f7211 */ /* 0x000fe200030f16ff */
[----:B------:R-:W-:Y:S04]  /*2bf20*/  STL.64 [R1+0xe78], R60 ;  /* 0x000e783c01007387 */ /* 0x000fe80000100a00 */
[----:B------:R1:W-:Y:S04]  /*2bf30*/  STL.64 [R1+0xe70], R58 ;  /* 0x000e703a01007387 */ /* 0x0003e80000100a00 */
[----:B------:R2:W-:Y:S04]  /*2bf40*/  STL.64 [R1+0x48], R64 ;  /* 0x0000484001007387 */ /* 0x0005e80000100a00 */
[----:B------:R3:W-:Y:S01]  /*2bf50*/  STL.64 [R1+0x40], R62 ;  /* 0x0000403e01007387 */ /* 0x0007e20000100a00 */
[----:B-1----:R-:W-:-:S02]  /*2bf60*/  LEA R58, P2, R244, R16, 0x2 ;  /* 0x00000010f43a7211 */ /* 0x002fc400078410ff */
[CC--:B--2---:R-:W-:Y:S02]  /*2bf70*/  LEA R64, P3, R23.reuse, R16.reuse, 0x2 ;  /* 0x0000001017407211 */ /* 0x0c4fe400078610ff */
[-C--:B---3--:R-:W-:Y:S02]  /*2bf80*/  LEA R62, P1, R24, R16.reuse, 0x2 ;  /* 0x00000010183e7211 */ /* 0x088fe400078210ff */
[-C--:B------:R-:W-:Y:S02]  /*2bf90*/  LEA.HI.X.SX32 R65, R23, R5.reuse, 0x2, P3 ;  /* 0x0000000517417211 */ /* 0x080fe400018f16ff */
[-C--:B------:R-:W-:Y:S02]  /*2bfa0*/  LEA.HI.X.SX32 R59, R244, R5.reuse, 0x2, P2 ;  /* 0x00000005f43b7211 */ /* 0x080fe400010f16ff */
[----:B------:R-:W-:Y:S02]  /*2bfb0*/  LEA R246, P3, R29, R16, 0x2 ;  /* 0x000000101df67211 */ /* 0x000fe400078610ff */
[----:B------:R-:W-:-:S02]  /*2bfc0*/  LEA.HI.X.SX32 R63, R24, R5, 0x2, P1 ;  /* 0x00000005183f7211 */ /* 0x000fc400008f16ff */
[-C--:B------:R-:W-:Y:S02]  /*2bfd0*/  LEA R244, P1, R30, R16.reuse, 0x2 ;  /* 0x000000101ef47211 */ /* 0x080fe400078210ff */
[----:B------:R-:W-:Y:S02]  /*2bfe0*/  SEL R12, R2, RZ, !P0 ;  /* 0x000000ff020c7207 */ /* 0x000fe40004000000 */
[-C--:B------:R-:W-:Y:S02]  /*2bff0*/  LEA R60, P0, R242, R16.reuse, 0x2 ;  /* 0x00000010f23c7211 */ /* 0x080fe400078010ff */
[-C--:B------:R-:W-:Y:S02]  /*2c000*/  LEA.HI.X.SX32 R247, R29, R5.reuse, 0x2, P3 ;  /* 0x000000051df77211 */ /* 0x080fe400018f16ff */
[----:B------:R-:W-:Y:S02]  /*2c010*/  LEA R106, P3, R17, R16, 0x2 ;  /* 0x00000010116a7211 */ /* 0x000fe400078610ff */
[----:B------:R-:W-:-:S02]  /*2c020*/  LEA.HI.X.SX32 R245, R30, R5, 0x2, P1 ;  /* 0x000000051ef57211 */ /* 0x000fc400008f16ff */
[-C--:B------:R-:W-:Y:S02]  /*2c030*/  LEA R104, P1, R18, R16.reuse, 0x2 ;  /* 0x0000001012687211 */ /* 0x080fe400078210ff */
[-C--:B------:R-:W-:Y:S02]  /*2c040*/  LEA.HI.X.SX32 R61, R242, R5.reuse, 0x2, P0 ;  /* 0x00000005f23d7211 */ /* 0x080fe400000f16ff */
[-C--:B------:R-:W-:Y:S02]  /*2c050*/  LEA.HI.X.SX32 R107, R17, R5.reuse, 0x2, P3 ;  /* 0x00000005116b7211 */ /* 0x080fe400018f16ff */
[-C--:B------:R-:W-:Y:S02]  /*2c060*/  LEA R68, P5, R21, R16.reuse, 0x2 ;  /* 0x0000001015447211 */ /* 0x080fe400078a10ff */
[----:B------:R-:W-:Y:S02]  /*2c070*/  LEA R94, P3, R37, R16, 0x2 ;  /* 0x00000010255e7211 */ /* 0x000fe400078610ff */
[----:B------:R-:W-:-:S02]  /*2c080*/  LEA.HI.X.SX32 R105, R18, R5, 0x2, P1 ;  /* 0x0000000512697211 */ /* 0x000fc400008f16ff */
[-C--:B------:R-:W-:Y:S02]  /*2c090*/  LEA R66, P4, R22, R16.reuse, 0x2 ;  /* 0x0000001016427211 */ /* 0x080fe400078810ff */
[-C--:B------:R-:W-:Y:S01]  /*2c0a0*/  LEA R92, P1, R38, R16.reuse, 0x2 ;  /* 0x00000010265c7211 */ /* 0x080fe200078210ff */
[----:B------:R1:W-:Y:S01]  /*2c0b0*/  STL.64 [R1+0x38], R60 ;  /* 0x0000383c01007387 */ /* 0x0003e20000100a00 */
[-C--:B------:R-:W-:Y:S02]  /*2c0c0*/  LEA.HI.X.SX32 R69, R21, R5.reuse, 0x2, P5 ;  /* 0x0000000515457211 */ /* 0x080fe400028f16ff */
[-C--:B------:R-:W-:Y:S01]  /*2c0d0*/  LEA.HI.X.SX32 R95, R37, R5.reuse, 0x2, P3 ;  /* 0x00000005255f7211 */ /* 0x080fe200018f16ff */
[----:B------:R2:W-:Y:S01]  /*2c0e0*/  STL.64 [R1+0x30], R58 ;  /* 0x0000303a01007387 */ /* 0x0005e20000100a00 */
[----:B------:R-:W-:Y:S02]  /*2c0f0*/  LEA.HI.X.SX32 R67, R22, R5, 0x2, P4 ;  /* 0x0000000516437211 */ /* 0x000fe400020f16ff */
[----:B------:R-:W-:-:S02]  /*2c100*/  LEA R82, P3, R43, R16, 0x2 ;  /* 0x000000102b527211 */ /* 0x000fc400078610ff */
[-C--:B------:R-:W-:Y:S02]  /*2c110*/  LEA.HI.X.SX32 R93, R38, R5.reuse, 0x2, P1 ;  /* 0x00000005265d7211 */ /* 0x080fe400008f16ff */
[CC--:B-1----:R-:W-:Y:S02]  /*2c120*/  LEA R60, P0, R25.reuse, R16.reuse, 0x2 ;  /* 0x00000010193c7211 */ /* 0x0c2fe400078010ff */
[-C--:B------:R-:W-:Y:S02]  /*2c130*/  LEA R80, P1, R44, R16.reuse, 0x2 ;  /* 0x000000102c507211 */ /* 0x080fe400078210ff */
[CC--:B--2---:R-:W-:Y:S01]  /*2c140*/  LEA R58, P2, R26.reuse, R16.reuse, 0x2 ;  /* 0x000000101a3a7211 */ /* 0x0c4fe200078410ff */
[----:B------:R1:W-:Y:S01]  /*2c150*/  STL.64 [R1+0x28], R68 ;  /* 0x0000284401007387 */ /* 0x0003e20000100a00 */
[-C--:B------:R-:W-:Y:S02]  /*2c160*/  LEA.HI.X.SX32 R61, R25, R5.reuse, 0x2, P0 ;  /* 0x00000005193d7211 */ /* 0x080fe400000f16ff */
[-C--:B------:R-:W-:Y:S01]  /*2c170*/  LEA.HI.X.SX32 R59, R26, R5.reuse, 0x2, P2 ;  /* 0x000000051a3b7211 */ /* 0x080fe200010f16ff */
[----:B------:R-:W-:Y:S01]  /*2c180*/  STL.64 [R1+0x20], R66 ;  /* 0x0000204201007387 */ /* 0x000fe20000100a00 */
[-C--:B------:R-:W-:Y:S01]  /*2c190*/  LEA.HI.X.SX32 R83, R43, R5.reuse, 0x2, P3 ;  /* 0x000000052b537211 */ /* 0x080fe200018f16ff */
[----:B------:R-:W-:Y:S01]  /*2c1a0*/  IMAD.MOV.U32 R56, RZ, RZ, R250 ;  /* 0x000000ffff387224 */ /* 0x000fe200078e00fa */
[----:B------:R-:W-:Y:S01]  /*2c1b0*/  LEA R70, P3, R49, R16, 0x2 ;  /* 0x0000001031467211 */ /* 0x000fe200078610ff */
[----:B------:R-:W-:Y:S01]  /*2c1c0*/  STL.64 [R1+0x18], R64 ;  /* 0x0000184001007387 */ /* 0x000fe20000100a00 */
[----:B------:R-:W-:-:S02]  /*2c1d0*/  LEA.HI.X.SX32 R81, R44, R5, 0x2, P1 ;  /* 0x000000052c517211 */ /* 0x000fc400008f16ff */
[C---:B-1----:R-:W-:Y:S01]  /*2c1e0*/  LEA R68, P1, R50.reuse, R16, 0x2 ;  /* 0x0000001032447211 */ /* 0x042fe200078210ff */
[----:B------:R-:W-:Y:S01]  /*2c1f0*/  STL.64 [R1+0x10], R62 ;  /* 0x0000103e01007387 */ /* 0x000fe20000100a00 */
[-C--:B------:R-:W-:Y:S01]  /*2c200*/  LEA.HI.X.SX32 R71, R49, R5.reuse, 0x2, P3 ;  /* 0x0000000531477211 */ /* 0x080fe200018f16ff */
[----:B------:R-:W-:Y:S02]  /*2c210*/  IMAD.MOV.U32 R20, RZ, RZ, R56 ;  /* 0x000000ffff147224 */ /* 0x000fe400078e0038 */
[----:B------:R-:W-:Y:S01]  /*2c220*/  STL.64 [R1+0x8], R60 ;  /* 0x0000083c01007387 */ /* 0x000fe20000100a00 */
[----:B------:R-:W-:-:S03]  /*2c230*/  LEA.HI.X.SX32 R69, R50, R5, 0x2, P1 ;  /* 0x0000000532457211 */ /* 0x000fc600008f16ff */
[----:B------:R1:W-:Y:S01]  /*2c240*/  STL.64 [R1], R58 ;  /* 0x0000003a01007387 */ /* 0x0003e20000100a00 */
[-C--:B------:R-:W-:Y:S02]  /*2c250*/  LEA R56, P1, R239, R16.reuse, 0x2 ;  /* 0x00000010ef387211 */ /* 0x080fe400078210ff */
[----:B-1----:R-:W-:-:S04]  /*2c260*/  LEA R58, P3, R57, R16, 0x2 ;  /* 0x00000010393a7211 */ /* 0x002fc800078610ff */
[-C--:B------:R-:W-:Y:S02]  /*2c270*/  LEA.HI.X.SX32 R59, R57, R5.reuse, 0x2, P3 ;  /* 0x00000005393b7211 */ /* 0x080fe400018f16ff */
[----:B------:R-:W-:Y:S02]  /*2c280*/  LEA.HI.X.SX32 R57, R239, R5, 0x2, P1 ;  /* 0x00000005ef397211 */ /* 0x000fe400008f16ff */
[----:B------:R-:W2:Y:S01]  /*2c290*/  LDL.LU R239, [R1+0xe44] ;  /* 0x000e440001ef7983 */ /* 0x000ea20000300800 */
[C-C-:B------:R-:W-:Y:S02]  /*2c2a0*/  IMAD R112, R6.reuse, 0x2, R252.reuse ;  /* 0x0000000206707824 */ /* 0x140fe400078e02fc */
[C---:B------:R-:W-:Y:S02]  /*2c2b0*/  IMAD R111, R6.reuse, 0x2, R252 ;  /* 0x00000002066f7824 */ /* 0x040fe400078e02fc */
[----:B------:R-:W-:Y:S01]  /*2c2c0*/  IMAD R112, R6, 0x2, R112 ;  /* 0x0000000206707824 */ /* 0x000fe200078e0270 */
[-C--:B------:R-:W-:Y:S01]  /*2c2d0*/  LEA R248, P4, R28, R16.reuse, 0x2 ;  /* 0x000000101cf87211 */ /* 0x080fe200078810ff */
[C---:B------:R-:W-:Y:S01]  /*2c2e0*/  IMAD R113, R6.reuse, 0x2, R252 ;  /* 0x0000000206717824 */ /* 0x040fe200078e02fc */
[----:B------:R-:W-:Y:S01]  /*2c2f0*/  LEA R242, P0, R31, R16, 0x2 ;  /* 0x000000101ff27211 */ /* 0x000fe200078010ff */
[----:B------:R-:W-:-:S02]  /*2c300*/  IMAD R112, R6, 0x2, R112 ;  /* 0x0000000206707824 */ /* 0x000fc400078e0270 */
[C---:B------:R-:W-:Y:S01]  /*2c310*/  IMAD R111, R6.reuse, 0x2, R111 ;  /* 0x00000002066f7824 */ /* 0x040fe200078e026f */
[----:B------:R-:W1:Y:S01]  /*2c320*/  S2R R3, SR_TID.X ;  /* 0x0000000000037919 */ /* 0x000e620000002100 */
[C---:B------:R-:W-:Y:S01]  /*2c330*/  IMAD R113, R6.reuse, 0x2, R113 ;  /* 0x0000000206717824 */ /* 0x040fe200078e0271 */
[-C--:B------:R-:W-:Y:S01]  /*2c340*/  LEA R250, P5, R27, R16.reuse, 0x2 ;  /* 0x000000101bfa7211 */ /* 0x080fe200078a10ff */
[----:B------:R-:W-:Y:S01]  /*2c350*/  IMAD R111, R6, 0x2, R111 ;  /* 0x00000002066f7824 */ /* 0x000fe200078e026f */
[-C--:B------:R-:W-:Y:S01]  /*2c360*/  LEA.HI.X.SX32 R249, R28, R5.reuse, 0x2, P4 ;  /* 0x000000051cf97211 */ /* 0x080fe200020f16ff */
[----:B------:R-:W-:Y:S01]  /*2c370*/  IMAD.MOV.U32 R23, RZ, RZ, R112 ;  /* 0x000000ffff177224 */ /* 0x000fe200078e0070 */
[-C--:B------:R-:W-:Y:S02]  /*2c380*/  LEA R112, P2, R32, R16.reuse, 0x2 ;  /* 0x0000001020707211 */ /* 0x080fe400078410ff */
[-C--:B------:R-:W-:Y:S02]  /*2c390*/  LEA R108, P4, R33, R16.reuse, 0x2 ;  /* 0x00000010216c7211 */ /* 0x080fe400078810ff */
[-C--:B------:R-:W-:Y:S01]  /*2c3a0*/  LEA.HI.X.SX32 R243, R31, R5.reuse, 0x2, P0 ;  /* 0x000000051ff37211 */ /* 0x080fe200000f16ff */
[----:B------:R-:W-:Y:S01]  /*2c3b0*/  IMAD.MOV.U32 R54, RZ, RZ, R251 ;  /* 0x000000ffff367224 */ /* 0x000fe200078e00fb */
[-C--:B------:R-:W-:Y:S01]  /*2c3c0*/  LEA R102, P0, R19, R16.reuse, 0x2 ;  /* 0x0000001013667211 */ /* 0x080fe200078010ff */
[----:B------:R-:W-:Y:S01]  /*2c3d0*/  IMAD R111, R6, 0x2, R111 ;  /* 0x00000002066f7824 */ /* 0x000fe200078e026f */
[----:B------:R-:W-:Y:S01]  /*2c3e0*/  LEA.HI.X.SX32 R251, R27, R5, 0x2, P5 ;  /* 0x000000051bfb7211 */ /* 0x000fe200028f16ff */
[----:B------:R-:W-:Y:S01]  /*2c3f0*/  IMAD.MOV.U32 R24, RZ, RZ, R113 ;  /* 0x000000ffff187224 */ /* 0x000fe200078e0071 */
[----:B------:R-:W-:-:S02]  /*2c400*/  LEA R110, P5, R15, R16, 0x2 ;  /* 0x000000100f6e7211 */ /* 0x000fc400078a10ff */
[-C--:B------:R-:W-:Y:S02]  /*2c410*/  LEA.HI.X.SX32 R113, R32, R5.reuse, 0x2, P2 ;  /* 0x0000000520717211 */ /* 0x080fe400010f16ff */
[-C--:B------:R-:W-:Y:S02]  /*2c420*/  LEA.HI.X.SX32 R109, R33, R5.reuse, 0x2, P4 ;  /* 0x00000005216d7211 */ /* 0x080fe400020f16ff */
[-C--:B------:R-:W-:Y:S02]  /*2c430*/  LEA R100, P2, R34, R16.reuse, 0x2 ;  /* 0x0000001022647211 */ /* 0x080fe400078410ff */
[-C--:B------:R-:W-:Y:S02]  /*2c440*/  LEA R96, P4, R36, R16.reuse, 0x2 ;  /* 0x0000001024607211 */ /* 0x080fe400078810ff */
[----:B------:R-:W-:Y:S01]  /*2c450*/  LEA.HI.X.SX32 R103, R19, R5, 0x2, P0 ;  /* 0x0000000513677211 */ /* 0x000fe200000f16ff */
[----:B------:R-:W-:Y:S01]  /*2c460*/  IMAD.MOV.U32 R22, RZ, RZ, R111 ;  /* 0x000000ffff167224 */ /* 0x000fe200078e006f */
[----:B------:R-:W-:-:S02]  /*2c470*/  LEA R90, P0, R39, R16, 0x2 ;  /* 0x00000010275a7211 */ /* 0x000fc400078010ff */
[-C--:B------:R-:W-:Y:S02]  /*2c480*/  LEA.HI.X.SX32 R111, R15, R5.reuse, 0x2, P5 ;  /* 0x000000050f6f7211 */ /* 0x080fe400028f16ff */
[-C--:B------:R-:W-:Y:S02]  /*2c490*/  LEA R98, P5, R35, R16.reuse, 0x2 ;  /* 0x0000001023627211 */ /* 0x080fe400078a10ff */
[-C--:B------:R-:W-:Y:S02]  /*2c4a0*/  LEA.HI.X.SX32 R101, R34, R5.reuse, 0x2, P2 ;  /* 0x0000000522657211 */ /* 0x080fe400010f16ff */
[----:B------:R-:W-:Y:S02]  /*2c4b0*/  LEA.HI.X.SX32 R97, R36, R5, 0x2, P4 ;  /* 0x0000000524617211 */ /* 0x000fe400020f16ff */
[-C--:B------:R-:W-:Y:S02]  /*2c4c0*/  LEA R88, P2, R40, R16.reuse, 0x2 ;  /* 0x0000001028587211 */ /* 0x080fe400078410ff */
[----:B------:R-:W-:-:S02]  /*2c4d0*/  LEA R84, P4, R42, R16, 0x2 ;  /* 0x000000102a547211 */ /* 0x000fc400078810ff */
[-C--:B------:R-:W-:Y:S02]  /*2c4e0*/  LEA.HI.X.SX32 R91, R39, R5.reuse, 0x2, P0 ;  /* 0x00000005275b7211 */ /* 0x080fe400000f16ff */
[-C--:B------:R-:W-:Y:S02]  /*2c4f0*/  LEA R78, P0, R45, R16.reuse, 0x2 ;  /* 0x000000102d4e7211 */ /* 0x080fe400078010ff */
[-C--:B------:R-:W-:Y:S02]  /*2c500*/  LEA.HI.X.SX32 R99, R35, R5.reuse, 0x2, P5 ;  /* 0x0000000523637211 */ /* 0x080fe400028f16ff */
[----:B------:R-:W-:Y:S02]  /*2c510*/  LEA R86, P5, R41, R16, 0x2 ;  /* 0x0000001029567211 */ /* 0x000fe400078a10ff */
[-C--:B------:R-:W-:Y:S02]  /*2c520*/  LEA.HI.X.SX32 R89, R40, R5.reuse, 0x2, P2 ;  /* 0x0000000528597211 */ /* 0x080fe400010f16ff */
[----:B------:R-:W-:-:S02]  /*2c530*/  LEA.HI.X.SX32 R85, R42, R5, 0x2, P4 ;  /* 0x000000052a557211 */ /* 0x000fc400020f16ff */
[-C--:B------:R-:W-:Y:S02]  /*2c540*/  LEA R76, P2, R46, R16.reuse, 0x2 ;  /* 0x000000102e4c7211 */ /* 0x080fe400078410ff */
[-C--:B------:R-:W-:Y:S02]  /*2c550*/  LEA R72, P4, R48, R16.reuse, 0x2 ;  /* 0x0000001030487211 */ /* 0x080fe400078810ff */
[-C--:B------:R-:W-:Y:S02]  /*2c560*/  LEA.HI.X.SX32 R79, R45, R5.reuse, 0x2, P0 ;  /* 0x000000052d4f7211 */ /* 0x080fe400000f16ff */
[-C--:B------:R-:W-:Y:S01]  /*2c570*/  LEA R66, P0, R51, R16.reuse, 0x2 ;  /* 0x0000001033427211 */ /* 0x080fe200078010ff */
[----:B------:R-:W-:Y:S01]  /*2c580*/  IMAD.U32 R25, RZ, RZ, UR14 ;  /* 0x0000000eff197e24 */ /* 0x000fe2000f8e00ff */
[----:B------:R-:W-:Y:S01]  /*2c590*/  LEA.HI.X.SX32 R87, R41, R5, 0x2, P5 ;  /* 0x0000000529577211 */ /* 0x000fe200028f16ff */
[----:B------:R-:W-:Y:S01]  /*2c5a0*/  IMAD.MOV.U32 R21, RZ, RZ, R54 ;  /* 0x000000ffff157224 */ /* 0x000fe200078e0036 */
[----:B------:R-:W-:-:S02]  /*2c5b0*/  LEA R74, P5, R47, R16, 0x2 ;  /* 0x000000102f4a7211 */ /* 0x000fc400078a10ff */
[-C--:B------:R-:W-:Y:S02]  /*2c5c0*/  LEA.HI.X.SX32 R77, R46, R5.reuse, 0x2, P2 ;  /* 0x000000052e4d7211 */ /* 0x080fe400010f16ff */
[-C--:B------:R-:W-:Y:S02]  /*2c5d0*/  LEA.HI.X.SX32 R73, R48, R5.reuse, 0x2, P4 ;  /* 0x0000000530497211 */ /* 0x080fe400020f16ff */
[-C--:B------:R-:W-:Y:S02]  /*2c5e0*/  LEA R64, P2, R52, R16.reuse, 0x2 ;  /* 0x0000001034407211 */ /* 0x080fe400078410ff */
[-C--:B------:R-:W-:Y:S02]  /*2c5f0*/  LEA R60, P4, R55, R16.reuse, 0x2 ;  /* 0x00000010373c7211 */ /* 0x080fe400078810ff */
[-C--:B------:R-:W-:Y:S01]  /*2c600*/  LEA.HI.X.SX32 R67, R51, R5.reuse, 0x2, P0 ;  /* 0x0000000533437211 */ /* 0x080fe200000f16ff */
[----:B------:R-:W-:Y:S01]  /*2c610*/  IMAD R25, R25, 0x2, R252 ;  /* 0x0000000219197824 */ /* 0x000fe200078e02fc */
[----:B------:R-:W-:Y:S01]  /*2c620*/  LEA R54, P0, R240, R16, 0x2 ;  /* 0x00000010f0367211 */ /* 0x000fe200078010ff */
[----:B------:R-:W-:Y:S01]  /*2c630*/  IMAD R238, R6, 0x2, R14 ;  /* 0x0000000206ee7824 */ /* 0x000fe200078e020e */
[----:B------:R-:W-:-:S02]  /*2c640*/  LEA.HI.X.SX32 R75, R47, R5, 0x2, P5 ;  /* 0x000000052f4b7211 */ /* 0x000fc400028f16ff */
[-C--:B------:R-:W-:Y:S02]  /*2c650*/  LEA R62, P5, R53, R16.reuse, 0x2 ;  /* 0x00000010353e7211 */ /* 0x080fe400078a10ff */
[-C--:B------:R-:W-:Y:S02]  /*2c660*/  LEA.HI.X.SX32 R65, R52, R5.reuse, 0x2, P2 ;  /* 0x0000000534417211 */ /* 0x080fe400010f16ff */
[-C--:B------:R-:W-:Y:S02]  /*2c670*/  LEA.HI.X.SX32 R61, R55, R5.reuse, 0x2, P4 ;  /* 0x00000005373d7211 */ /* 0x080fe400020f16ff */
[-C--:B------:R-:W-:Y:S02]  /*2c680*/  LEA R52, P2, R241, R16.reuse, 0x2 ;  /* 0x00000010f1347211 */ /* 0x080fe400078410ff */
[----:B------:R-:W-:Y:S01]  /*2c690*/  LEA.HI.X.SX32 R55, R240, R5, 0x2, P0 ;  /* 0x00000005f0377211 */ /* 0x000fe200000f16ff */
[----:B------:R-:W-:Y:S01]  /*2c6a0*/  IMAD R8, R6, 0x2, R238 ;  /* 0x0000000206087824 */ /* 0x000fe200078e02ee */
[----:B------:R-:W-:-:S02]  /*2c6b0*/  LEA R42, P0, R22, R16, 0x2 ;  /* 0x00000010162a7211 */ /* 0x000fc400078010ff */
[-C--:B------:R-:W-:Y:S02]  /*2c6c0*/  LEA R48, P4, R25, R16.reuse, 0x2 ;  /* 0x0000001019307211 */ /* 0x080fe400078810ff */
[----:B------:R-:W-:Y:S02]  /*2c6d0*/  LEA.HI.X.SX32 R63, R53, R5, 0x2, P5 ;  /* 0x00000005353f7211 */ /* 0x000fe400028f16ff */
[----:B-1----:R-:W-:Y:S02]  /*2c6e0*/  SHF.R.U32.HI R3, RZ, 0x6, R3 ;  /* 0x00000006ff037819 */ /* 0x002fe40000011603 */
[-C--:B------:R-:W-:Y:S02]  /*2c6f0*/  LEA R50, P5, R252, R16.reuse, 0x2 ;  /* 0x00000010fc327211 */ /* 0x080fe400078a10ff */
[-C--:B------:R-:W-:Y:S02]  /*2c700*/  LEA R46, P3, R24, R16.reuse, 0x2 ;  /* 0x00000010182e7211 */ /* 0x080fe400078610ff */
[----:B------:R-:W-:-:S02]  /*2c710*/  LEA R44, P1, R23, R16, 0x2 ;  /* 0x00000010172c7211 */ /* 0x000fc400078210ff */
[-C--:B------:R-:W-:Y:S01]  /*2c720*/  LEA.HI.X.SX32 R53, R241, R5.reuse, 0x2, P2 ;  /* 0x00000005f1357211 */ /* 0x080fe200010f16ff */
[----:B------:R-:W-:Y:S01]  /*2c730*/  IMAD R7, R6, 0x2, R8 ;  /* 0x0000000206077824 */ /* 0x000fe200078e0208 */
[-C--:B------:R-:W-:Y:S02]  /*2c740*/  LEA R40, P2, R21, R16.reuse, 0x2 ;  /* 0x0000001015287211 */ /* 0x080fe400078410ff */
[-C--:B------:R-:W-:Y:S02]  /*2c750*/  LEA.HI.X.SX32 R43, R22, R5.reuse, 0x2, P0 ;  /* 0x00000005162b7211 */ /* 0x080fe400000f16ff */
[----:B------:R-:W-:Y:S02]  /*2c760*/  LEA.HI.X.SX32 R49, R25, R5, 0x2, P4 ;  /* 0x0000000519317211 */ /* 0x000fe400020f16ff */
[-C--:B------:R-:W-:Y:S02]  /*2c770*/  LEA R30, P0, R13, R16.reuse, 0x2 ;  /* 0x000000100d1e7211 */ /* 0x080fe400078010ff */
[----:B------:R-:W-:-:S02]  /*2c780*/  LEA R36, P4, R9, R16, 0x2 ;  /* 0x0000001009247211 */ /* 0x000fc400078810ff */
[----:B------:R-:W-:Y:S02]  /*2c790*/  SGXT.U32 R3, R3, 0x1 ;  /* 0x000000010303781a */ /* 0x000fe40000000000 */
[-C--:B------:R-:W-:Y:S02]  /*2c7a0*/  LEA.HI.X.SX32 R51, R252, R5.reuse, 0x2, P5 ;  /* 0x00000005fc337211 */ /* 0x080fe400028f16ff */
[-C--:B------:R-:W-:Y:S02]  /*2c7b0*/  LEA.HI.X.SX32 R47, R24, R5.reuse, 0x2, P3 ;  /* 0x00000005182f7211 */ /* 0x080fe400018f16ff */
[----:B------:R-:W-:Y:S01]  /*2c7c0*/  LEA.HI.X.SX32 R45, R23, R5, 0x2, P1 ;  /* 0x00000005172d7211 */ /* 0x000fe200008f16ff */
[----:B------:R-:W-:Y:S01]  /*2c7d0*/  IMAD R6, R6, 0x2, R7 ;  /* 0x0000000206067824 */ /* 0x000fe200078e0207 */
[-C--:B------:R-:W-:Y:S02]  /*2c7e0*/  LEA R38, P5, R20, R16.reuse, 0x2 ;  /* 0x0000001014267211 */ /* 0x080fe400078a10ff */
[----:B------:R-:W-:-:S02]  /*2c7f0*/  LEA R34, P3, R10, R16, 0x2 ;  /* 0x000000100a227211 */ /* 0x000fc400078610ff */
[-C--:B------:R-:W-:Y:S02]  /*2c800*/  LEA R32, P1, R11, R16.reuse, 0x2 ;  /* 0x000000100b207211 */ /* 0x080fe400078210ff */
[-C--:B------:R-:W-:Y:S02]  /*2c810*/  LEA.HI.X.SX32 R41, R21, R5.reuse, 0x2, P2 ;  /* 0x0000000515297211 */ /* 0x080fe400010f16ff */
[-C--:B------:R-:W-:Y:S02]  /*2c820*/  LEA R28, P2, R237, R16.reuse, 0x2 ;  /* 0x00000010ed1c7211 */ /* 0x080fe400078410ff */
[-C--:B------:R-:W-:Y:S02]  /*2c830*/  LEA.HI.X.SX32 R31, R13, R5.reuse, 0x2, P0 ;  /* 0x000000050d1f7211 */ /* 0x080fe400000f16ff */
[----:B------:R-:W-:Y:S02]  /*2c840*/  LEA.HI.X.SX32 R37, R9, R5, 0x2, P4 ;  /* 0x0000000509257211 */ /* 0x000fe400020f16ff */
[----:B------:R-:W-:-:S02]  /*2c850*/  LEA R18, P0, R7, R16, 0x2 ;  /* 0x0000001007127211 */ /* 0x000fc400078010ff */
[----:B------:R-:W-:Y:S02]  /*2c860*/  LOP3.LUT R9, R3, 0x2, RZ, 0xfc, !PT ;  /* 0x0000000203097812 */ /* 0x000fe400078efcff */
[-C--:B------:R-:W-:Y:S02]  /*2c870*/  LEA.HI.X.SX32 R39, R20, R5.reuse, 0x2, P5 ;  /* 0x0000000514277211 */ /* 0x080fe400028f16ff */
[-C--:B------:R-:W-:Y:S02]  /*2c880*/  LEA.HI.X.SX32 R35, R10, R5.reuse, 0x2, P3 ;  /* 0x000000050a237211 */ /* 0x080fe400018f16ff */
[----:B------:R-:W-:Y:S02]  /*2c890*/  LEA.HI.X.SX32 R33, R11, R5, 0x2, P1 ;  /* 0x000000050b217211 */ /* 0x000fe400008f16ff */
[-C--:B------:R-:W-:Y:S02]  /*2c8a0*/  LEA R26, P5, R236, R16.reuse, 0x2 ;  /* 0x00000010ec1a7211 */ /* 0x080fe400078a10ff */
[----:B------:R-:W-:-:S02]  /*2c8b0*/  LEA R24, P4, R14, R16, 0x2 ;  /* 0x000000100e187211 */ /* 0x000fc400078810ff */
[-C--:B------:R-:W-:Y:S02]  /*2c8c0*/  LEA R22, P3, R238, R16.reuse, 0x2 ;  /* 0x00000010ee167211 */ /* 0x080fe400078610ff */
[-C--:B------:R-:W-:Y:S02]  /*2c8d0*/  LEA R20, P1, R8, R16.reuse, 0x2 ;  /* 0x0000001008147211 */ /* 0x080fe400078210ff */
[-C--:B------:R-:W-:Y:S02]  /*2c8e0*/  LEA.HI.X.SX32 R29, R237, R5.reuse, 0x2, P2 ;  /* 0x00000005ed1d7211 */ /* 0x080fe400010f16ff */
[----:B------:R-:W-:Y:S02]  /*2c8f0*/  LEA R16, P2, R6, R16, 0x2 ;  /* 0x0000001006107211 */ /* 0x000fe400078410ff */
[----:B------:R-:W-:Y:S02]  /*2c900*/  LEA.HI.X.SX32 R19, R7, R5, 0x2, P0 ;  /* 0x0000000507137211 */ /* 0x000fe400000f16ff */
[----:B------:R-:W-:-:S02]  /*2c910*/  ISETP.GE.AND P0, PT, R9, R4, PT ;  /* 0x000000040900720c */ /* 0x000fc40003f06270 */
[----:B------:R-:W-:Y:S02]  /*2c920*/  LOP3.LUT R15, R3, 0x40, RZ, 0xfc, !PT ;  /* 0x00000040030f7812 */ /* 0x000fe400078efcff */
[-C--:B------:R-:W-:Y:S02]  /*2c930*/  LEA.HI.X.SX32 R27, R236, R5.reuse, 0x2, P5 ;  /* 0x00000005ec1b7211 */ /* 0x080fe400028f16ff */
[-C--:B------:R-:W-:Y:S02]  /*2c940*/  LEA.HI.X.SX32 R25, R14, R5.reuse, 0x2, P4 ;  /* 0x000000050e197211 */ /* 0x080fe400020f16ff */
[-C--:B------:R-:W-:Y:S02]  /*2c950*/  LEA.HI.X.SX32 R23, R238, R5.reuse, 0x2, P3 ;  /* 0x00000005ee177211 */ /* 0x080fe400018f16ff */
[-C--:B------:R-:W-:Y:S02]  /*2c960*/  LEA.HI.X.SX32 R21, R8, R5.reuse, 0x2, P1 ;  /* 0x0000000508157211 */ /* 0x080fe400008f16ff */
[----:B------:R-:W-:-:S02]  /*2c970*/  LEA.HI.X.SX32 R17, R6, R5, 0x2, P2 ;  /* 0x0000000506117211 */ /* 0x000fc400010f16ff */
[----:B------:R-:W-:Y:S02]  /*2c980*/  SEL R5, R2, RZ, !P0 ;  /* 0x000000ff02057207 */ /* 0x000fe40004000000 */
[-C--:B------:R-:W-:Y:S02]  /*2c990*/  ISETP.GE.AND P0, PT, R15, R4.reuse, PT ;  /* 0x000000040f00720c */ /* 0x080fe40003f06270 */
[----:B------:R-:W1:Y:S01]  /*2c9a0*/  S2R R15, SR_TID.X ;  /* 0x00000000000f7919 */ /* 0x000e620000002100 */
[C---:B------:R-:W-:Y:S02]  /*2c9b0*/  LOP3.LUT R241, R3.reuse, 0x20, RZ, 0xfc, !PT ;  /* 0x0000002003f17812 */ /* 0x040fe400078efcff */
[----:B------:R-:W-:Y:S02]  /*2c9c0*/  LOP3.LUT R240, R3, 0x22, RZ, 0xfc, !PT ;  /* 0x0000002203f07812 */ /* 0x000fe400078efcff */
[-C--:B------:R-:W-:Y:S02]  /*2c9d0*/  ISETP.GE.AND P2, PT, R241, R4.reuse, PT ;  /* 0x00000004f100720c */ /* 0x080fe40003f46270 */
[----:B------:R-:W-:-:S02]  /*2c9e0*/  ISETP.GE.AND P3, PT, R240, R4, PT ;  /* 0x00000004f000720c */ /* 0x000fc40003f66270 */
[----:B------:R-:W-:Y:S02]  /*2c9f0*/  LOP3.LUT R252, R3, 0x42, RZ, 0xfc, !PT ;  /* 0x0000004203fc7812 */ /* 0x000fe400078efcff */
[C---:B-1----:R-:W-:Y:S02]  /*2ca00*/  LOP3.LUT R10, R15.reuse, 0x7f, RZ, 0xc0, !PT ;  /* 0x0000007f0f0a7812 */ /* 0x042fe400078ec0ff */
[----:B------:R-:W-:Y:S02]  /*2ca10*/  LOP3.LUT R15, R15, 0x3f, RZ, 0xc0, !PT ;  /* 0x0000003f0f0f7812 */ /* 0x000fe400078ec0ff */
[----:B------:R-:W-:Y:S02]  /*2ca20*/  ISETP.NE.U32.AND P5, PT, R5, RZ, PT ;  /* 0x000000ff0500720c */ /* 0x000fe40003fa5070 */
[C---:B------:R-:W-:Y:S02]  /*2ca30*/  SEL R5, R2.reuse, RZ, !P0 ;  /* 0x000000ff02057207 */ /* 0x040fe40004000000 */
[----:B------:R-:W-:-:S02]  /*2ca40*/  SEL R7, R2, RZ, !P2 ;  /* 0x000000ff02077207 */ /* 0x000fc40005000000 */
[----:B------:R-:W-:Y:S02]  /*2ca50*/  SEL R6, R2, RZ, !P3 ;  /* 0x000000ff02067207 */ /* 0x000fe40005800000 */
[----:B------:R-:W-:Y:S01]  /*2ca60*/  ISETP.GE.AND P6, PT, R252, R4, PT ;  /* 0x00000004fc00720c */ /* 0x000fe20003fc6270 */
[----:B------:R-:W-:Y:S01]  /*2ca70*/  USHF.L.U32 UR5, UR20, 0x15, URZ ;  /* 0x0000001514057899 */ /* 0x000fe200080006ff */
[----:B------:R-:W-:Y:S02]  /*2ca80*/  ISETP.NE.U32.AND P2, PT, R5, RZ, PT ;  /* 0x000000ff0500720c */ /* 0x000fe40003f45070 */
[----:B------:R-:W-:Y:S02]  /*2ca90*/  ISETP.NE.U32.AND P1, PT, R12, RZ, PT ;  /* 0x000000ff0c00720c */ /* 0x000fe40003f25070 */
[----:B------:R-:W-:Y:S02]  /*2caa0*/  ISETP.NE.U32.AND P3, PT, R7, RZ, PT ;  /* 0x000000ff0700720c */ /* 0x000fe40003f65070 */
[----:B------:R-:W-:-:S02]  /*2cab0*/  ISETP.NE.U32.AND P4, PT, R6, RZ, PT ;  /* 0x000000ff0600720c */ /* 0x000fc40003f85070 */
[----:B------:R-:W-:Y:S02]  /*2cac0*/  ISETP.NE.U32.AND P0, PT, R10, RZ, PT ;  /* 0x000000ff0a00720c */ /* 0x000fe40003f05070 */
[----:B------:R-:W-:Y:S01]  /*2cad0*/  SEL R5, R2, RZ, !P6 ;  /* 0x000000ff02057207 */ /* 0x000fe20007000000 */
[----:B------:R-:W1:Y:S01]  /*2cae0*/  LDCU.64 UR22, c[0x0][0x358] ;  /* 0x00006b00ff1677ac */ /* 0x000e620008000a00 */
[----:B------:R-:W-:Y:S02]  /*2caf0*/  UIADD3 UR16, UPT, UPT, UR7, 0x168000, URZ ;  /* 0x0016800007107890 */ /* 0x000fe4000fffe0ff */
[----:B------:R-:W-:Y:S01]  /*2cb00*/  ULOP3.LUT UR5, UR5, 0x600000, URZ, 0xc0, !UPT ;  /* 0x0060000005057892 */ /* 0x000fe2000f8ec0ff */
[----:B------:R-:W-:Y:S01]  /*2cb10*/  UMOV UR9, 0x1 ;  /* 0x0000000100097882 */ /* 0x000fe20000000000 */
[----:B--2---:R-:W-:-:S05]  /*2cb20*/  IMAD R8, R15, 0x80, R239 ;  /* 0x000000800f087824 */ /* 0x004fca00078e02ef */
[----:B------:R2:W-:Y:S01]  /*2cb30*/  STL [R1+0xe30], R8 ;  /* 0x000e300801007387 */ /* 0x0005e20000100800 */
[----:B-1----:R-:W-:Y:S05]  /*2cb40*/  BRA.U UP0, `(.L_x_5) ;  /* 0x0000000100187547 */ /* 0x002fea000b800000 */
[----:B------:R-:W-:Y:S01]  /*2cb50*/  ELECT P6, URZ, PT ;  /* 0x0000000000ff782f */ /* 0x000fe200038c0000 */
[----:B------:R-:W-:Y:S01]  /*2cb60*/  IMAD.MOV.U32 R6, RZ, RZ, 0x1 ;  /* 0x00000001ff067424 */ /* 0x000fe200078e00ff */
[----:B------:R-:W-:Y:S01]  /*2cb70*/  UMOV UR6, 0x40 ;  /* 0x0000004000067882 */ /* 0x000fe20000000000 */
[----:B------:R-:W-:Y:S01]  /*2cb80*/  UVIRTCOUNT.DEALLOC.SMPOOL 0x80 ;  /* 0x000000800000784c */ /* 0x000fe20000000000 */
[----:B------:R-:W-:-:S09]  /*2cb90*/  ULEA UR6, UR4, UR6, 0x18 ;  /* 0x0000000604067291 */ /* 0x000fd2000f8ec0ff */
[----:B------:R1:W-:Y:S03]  /*2cba0*/  @P6 STS.U8 [UR6], R6 ;  /* 0x00000006ff006988 */ /* 0x0003e60008000006 */
.L_x_5:
[----:B------:R-:W3:Y:S01]  /*2cbb0*/  LDL.64 R236, [R1+0x48] ;  /* 0x0000480001ec7983 */ /* 0x000ee20000100a00 */
[----:B------:R-:W-:Y:S01]  /*2cbc0*/  UIADD3 UR11, UPT, UPT, UR10, UR5, URZ ;  /* 0x000000050a0b7290 */ /* 0x000fe2000fffe0ff */
[----:B------:R-:W-:Y:S02]  /*2cbd0*/  ISETP.NE.U32.AND P6, PT, R5, RZ, PT ;  /* 0x000000ff0500720c */ /* 0x000fe40003fc5070 */
[----:B------:R-:W4:Y:S01]  /*2cbe0*/  LDL.64 R14, [R1+0x40] ;  /* 0x00004000010e7983 */ /* 0x000f220000100a00 */
[----:B------:R-:W-:Y:S01]  /*2cbf0*/  VOTEU.ALL UP1, P0 ;  /* 0x0000000000ff7886 */ /* 0x000fe20000020000 */
[----:B------:R-:W-:Y:S01]  /*2cc00*/  UMOV UR8, UR16 ;  /* 0x0000001000087c82 */ /* 0x000fe20008000000 */
[----:B------:R-:W-:Y:S01]  /*2cc10*/  IMAD.U32 R13, RZ, RZ, UR7 ;  /* 0x00000007ff0d7e24 */ /* 0x000fe2000f8e00ff */
[----:B------:R-:W-:Y:S01]  /*2cc20*/  VOTEU.ALL UP2, P0 ;  /* 0x0000000000ff7886 */ /* 0x000fe20000040000 */
[----:B-1----:R-:W-:Y:S01]  /*2cc30*/  LOP3.LUT R6, R3, 0x60, RZ, 0xfc, !PT ;  /* 0x0000006003067812 */ /* 0x002fe200078efcff */
[----:B------:R-:W-:Y:S01]  /*2cc40*/  STTM.x64 tmem[UR11], RZ ;  /* 0x000000ff000079ed */ /* 0x000fe2000834000b */
[----:B------:R-:W-:Y:S01]  /*2cc50*/  STTM.x64 tmem[UR11+0x40], RZ ;  /* 0x000040ff000079ed */ /* 0x000fe2000834000b */
[----:B------:R-:W-:Y:S01]  /*2cc60*/  STTM.x64 tmem[UR11+0x80], RZ ;  /* 0x000080ff000079ed */ /* 0x000fe2000834000b */
[----:B------:R-:W-:Y:S01]  /*2cc70*/  STTM.x64 tmem[UR11+0xc0], RZ ;  /* 0x0000c0ff000079ed */ /* 0x000fe2000834000b */
[----:B------:R-:W1:Y:S01]  /*2cc80*/  FENCE.VIEW.ASYNC.T ;  /* 0x00000000000073c6 */ /* 0x000e620000000200 */
[----:B------:R-:W-:-:S04]  /*2cc90*/  @!UP1 UIADD3 UR12, UPT, UPT, -UR9, 0x100000, URZ ;  /* 0x00100000090c9890 */ /* 0x000fc8000fffe1ff */
[----:B------:R-:W-:Y:S02]  /*2cca0*/  @!UP1 USHF.L.U32 UR13, UR12, 0xb, URZ ;  /* 0x0000000b0c0d9899 */ /* 0x000fe400080006ff */
[----:B------:R-:W-:Y:S01]  /*2ccb0*/  @!UP1 USHF.L.U32 UR12, UR12, 0x1, URZ ;  /* 0x000000010c0c9899 */ /* 0x000fe200080006ff */
[C---:B------:R-:W-:Y:S02]  /*2ccc0*/  LOP3.LUT R7, R3.reuse, 0x4, RZ, 0xfc, !PT ;  /* 0x0000000403077812 */ /* 0x040fe400078efcff */
[C---:B------:R-:W-:Y:S02]  /*2ccd0*/  LOP3.LUT R11, R3.reuse, 0x44, RZ, 0xfc, !PT ;  /* 0x00000044030b7812 */ /* 0x040fe400078efcff */
[----:B------:R-:W-:Y:S01]  /*2cce0*/  LOP3.LUT R12, R3, 0x26, RZ, 0xfc, !PT ;  /* 0x00000026030c7812 */ /* 0x000fe200078efcff */
[----:B------:R-:W-:Y:S02]  /*2ccf0*/  USHF.L.U32 UR15, UR15, 0x7, URZ ;  /* 0x000000070f0f7899 */ /* 0x000fe400080006ff */
[----:B------:R-:W-:-:S04]  /*2cd00*/  @!UP1 UIADD3 UR4, UPT, UPT, -UR9, 0x100000, URZ ;  /* 0x0010000009049890 */ /* 0x000fc8000fffe1ff */
[----:B------:R-:W-:Y:S02]  /*2cd10*/  @!UP1 USHF.L.U32 UR5, UR4, 0xb, URZ ;  /* 0x0000000b04059899 */ /* 0x000fe400080006ff */
[----:B------:R-:W-:Y:S01]  /*2cd20*/  @!UP1 USHF.L.U32 UR4, UR4, 0x1, URZ ;  /* 0x0000000104049899 */ /* 0x000fe200080006ff */
[----:B-1----:R-:W-:Y:S06]  /*2cd30*/  BAR.SYNC.DEFER_BLOCKING 0x0 ;  /* 0x0000000000007b1d */ /* 0x002fec0000010000 */
[----:B------:R-:W-:Y:S01]  /*2cd40*/  VOTEU.ALL UP1, P0 ;  /* 0x0000000000ff7886 */ /* 0x000fe20000020000 */
[----:B------:R-:W1:Y:S01]  /*2cd50*/  LDCU UR6, c[0x0][0x3a0] ;  /* 0x00007400ff0677ac */ /* 0x000e620008000800 */
[----:B------:R-:W2:Y:S03]  /*2cd60*/  FENCE.VIEW.ASYNC.S ;  /* 0x00000000000073c6 */ /* 0x000ea60000000000 */
[----:B--2---:R-:W2:Y:S02]  /*2cd70*/  @!UP1 SYNCS.EXCH.64 URZ, [UR8], UR12 ;  /* 0x0000000c08ff95b2 */ /* 0x004ea40008000100 */
[----:B--2---:R-:W-:Y:S01]  /*2cd80*/  BAR.SYNC.DEFER_BLOCKING 0x0 ;  /* 0x0000000000007b1d */ /* 0x004fe20000010000 */
[----:B------:R-:W-:-:S05]  /*2cd90*/  IADD3 R240, PT, PT, R13, 0x100000, R8 ;  /* 0x001000000df07810 */ /* 0x000fca0007ffe008 */
[----:B------:R2:W-:Y:S01]  /*2cda0*/  STL.64 [R1+0x1f90], R110 ;  /* 0x001f906e01007387 */ /* 0x0005e20000100a00 */
[----:B------:R1:W3:Y:S01]  /*2cdb0*/  @!UP2 SYNCS.EXCH.64 URZ, [UR7+0x168008], UR4 ;  /* 0x1680080407ffa5b2 */ /* 0x0002e20008000100 */
[----:B------:R-:W-:Y:S01]  /*2cdc0*/  LOP3.LUT R5, R3, 0x62, RZ, 0xfc, !PT ;  /* 0x0000006203057812 */ /* 0x000fe200078efcff */
[----:B-1----:R-:W1:Y:S01]  /*2cdd0*/  LDCU UR4, c[0x0][0x3a0] ;  /* 0x00007400ff0477ac */ /* 0x002e620008000800 */
[----:B------:R-:W-:Y:S01]  /*2cde0*/  USHF.L.U32 UR13, UR14, 0x7, URZ ;  /* 0x000000070e0d7899 */ /* 0x000fe200080006ff */
[----:B------:R-:W1:Y:S01]  /*2cdf0*/  LDCU UR5, c[0x0][0x3a0] ;  /* 0x00007400ff0577ac */ /* 0x000e620008000800 */
[----:B------:R-:W-:Y:S01]  /*2ce00*/  @!PT LDS RZ, [RZ] ;  /* 0x00000000fffff984 */ /* 0x000fe20000000800 */
[----:B------:R-:W-:Y:S01]  /*2ce10*/  @!PT LDS RZ, [RZ] ;  /* 0x00000000fffff984 */ /* 0x000fe20000000800 */
[----:B------:R-:W-:Y:S01]  /*2ce20*/  @!PT LDS RZ, [RZ] ;  /* 0x00000000fffff984 */ /* 0x000fe20000000800 */
[----:B---3--:R-:W-:Y:S04]  /*2ce30*/  LDGSTS.E [R240+0x40000], desc[UR22][R236.64], P1 ;  /* 0x40000000ecf07fae */ /* 0x008fe800089a1016 */
[----:B----4-:R-:W-:Y:S04]  /*2ce40*/  LDGSTS.E [R240+0x40008], desc[UR22][R14.64], P5 ;  /* 0x400080000ef07fae */ /* 0x010fe8000a9a1016 */
[----:B------:R-:W3:Y:S04]  /*2ce50*/  LDL.64 R236, [R1+0x38] ;  /* 0x0000380001ec7983 */ /* 0x000ee80000100a00 */
[----:B------:R-:W4:Y:S01]  /*2ce60*/  LDL.64 R14, [R1+0x30] ;  /* 0x00003000010e7983 */ /* 0x000f220000100a00 */
[----:B------:R-:W-:-:S02]  /*2ce70*/  ISETP.GE.AND P1, PT, R6, R4, PT ;  /* 0x000000040600720c */ /* 0x000fc40003f26270 */
[-C--:B------:R-:W-:Y:S01]  /*2ce80*/  ISETP.GE.AND P5, PT, R5, R4.reuse, PT ;  /* 0x000000040500720c */ /* 0x080fe20003fa6270 */
[----:B------:R2:W-:Y:S01]  /*2ce90*/  LDGSTS.E [R240+0x42000], desc[UR22][R110.64], P3 ;  /* 0x420000006ef07fae */ /* 0x0005e200099a1016 */
[----:B------:R-:W-:Y:S02]  /*2cea0*/  LOP3.LUT R6, R3, 0x6, RZ, 0xfc, !PT ;  /* 0x0000000603067812 */ /* 0x000fe400078efcff */
[C---:B------:R-:W-:Y:S01]  /*2ceb0*/  SEL R5, R2.reuse, RZ, !P1 ;  /* 0x000000ff02057207 */ /* 0x040fe20004800000 */
[----:B------:R-:W-:Y:S01]  /*2cec0*/  LDGSTS.E [R240+0x42008], desc[UR22][R108.64], P4 ;  /* 0x420080006cf07fae */ /* 0x000fe2000a1a1016 */
[-C--:B------:R-:W-:Y:S02]  /*2ced0*/  ISETP.GE.AND P1, PT, R7, R4.reuse, PT ;  /* 0x000000040700720c */ /* 0x080fe40003f26270 */
[----:B------:R-:W-:Y:S01]  /*2cee0*/  SEL R7, R2, RZ, !P5 ;  /* 0x000000ff02077207 */ /* 0x000fe20006800000 */
[----:B------:R-:W-:Y:S01]  /*2cef0*/  LDGSTS.E [R240+0x44000], desc[UR22][R78.64], P2 ;  /* 0x440000004ef07fae */ /* 0x000fe200091a1016 */
[----:B------:R-:W-:-:S02]  /*2cf00*/  ISETP.GE.AND P5, PT, R6, R4, PT ;  /* 0x000000040600720c */ /* 0x000fc40003fa6270 */
[----:B--2---:R-:W-:Y:S01]  /*2cf10*/  LOP3.LUT R110, R3, 0x24, RZ, 0xfc, !PT ;  /* 0x00000024036e7812 */ /* 0x004fe200078efcff */
[----:B------:R-:W-:Y:S01]  /*2cf20*/  STL.64 [R1+0x1f98], R108 ;  /* 0x001f986c01007387 */ /* 0x000fe20000100a00 */
[----:B------:R-:W-:Y:S02]  /*2cf30*/  ISETP.NE.U32.AND P3, PT, R5, RZ, PT ;  /* 0x000000ff0500720c */ /* 0x000fe40003f65070 */
[C---:B------:R-:W-:Y:S01]  /*2cf40*/  SEL R6, R2.reuse, RZ, !P1 ;  /* 0x000000ff02067207 */ /* 0x040fe20004800000 */
[----:B------:R-:W-:Y:S01]  /*2cf50*/  LDGSTS.E [R240+0x44008], desc[UR22][R76.64], P6 ;  /* 0x440080004cf07fae */ /* 0x000fe2000b1a1016 */
[----:B------:R-:W-:Y:S02]  /*2cf60*/  SEL R5, R2, RZ, !P5 ;  /* 0x000000ff02057207 */ /* 0x000fe40006800000 */
[----:B------:R-:W-:Y:S02]  /*2cf70*/  ISETP.GE.AND P2, PT, R110, R4, PT ;  /* 0x000000046e00720c */ /* 0x000fe40003f46270 */
[----:B------:R-:W-:-:S02]  /*2cf80*/  ISETP.NE.U32.AND P1, PT, R7, RZ, PT ;  /* 0x000000ff0700720c */ /* 0x000fc40003f25070 */
[----:B------:R-:W-:Y:S02]  /*2cf90*/  ISETP.NE.U32.AND P4, PT, R6, RZ, PT ;  /* 0x000000ff0600720c */ /* 0x000fe40003f85070 */
[----:B------:R-:W-:Y:S01]  /*2cfa0*/  ISETP.NE.U32.AND P5, PT, R5, RZ, PT ;  /* 0x000000ff0500720c */ /* 0x000fe20003fa5070 */
[----:B------:R-:W-:Y:S01]  /*2cfb0*/  STL.64 [R1+0x1fa0], R78 ;  /* 0x001fa04e01007387 */ /* 0x000fe20000100a00 */
[----:B------:R-:W-:Y:S02]  /*2cfc0*/  SEL R5, R2, RZ, !P2 ;  /* 0x000000ff02057207 */ /* 0x000fe40005000000 */
[----:B------:R-:W-:Y:S01]  /*2cfd0*/  ISETP.GE.AND P2, PT, R11, R4, PT ;  /* 0x000000040b00720c */ /* 0x000fe20003f46270 */
[----:B------:R-:W-:Y:S01]  /*2cfe0*/  LDGSTS.E [R240+0x46000], desc[UR22][R46.64], P3 ;  /* 0x460000002ef07fae */ /* 0x000fe200099a1016 */
[----:B------:R-:W-:-:S03]  /*2cff0*/  LOP3.LUT R11, R8, 0x10, RZ, 0x3c, !PT ;  /* 0x00000010080b7812 */ /* 0x000fc600078e3cff */
[----:B------:R-:W-:Y:S01]  /*2d000*/  STL.64 [R1+0x1f88], R76 ;  /* 0x001f884c01007387 */ /* 0x000fe20000100a00 */
[----:B------:R-:W-:-:S03]  /*2d010*/  IADD3 R239, PT, PT, R13, 0x100000, R11 ;  /* 0x001000000def7810 */ /* 0x000fc60007ffe00b */
[----:B------:R-:W-:Y:S04]  /*2d020*/  STL.64 [R1+0x1fa8], R46 ;  /* 0x001fa82e01007387 */ /* 0x000fe80000100a00 */
[----:B------:R-:W-:Y:S04]  /*2d030*/  STL.64 [R1+0x1fb0], R44 ;  /* 0x001fb02c01007387 */ /* 0x000fe80000100a00 */
[----:B------:R-:W-:Y:S04]  /*2d040*/  LDGSTS.E [R240+0x46008], desc[UR22][R44.64], P1 ;  /* 0x460080002cf07fae */ /* 0x000fe800089a1016 */
[----:B------:R2:W-:Y:S04]  /*2d050*/  STL [R1+0x1b70], R11 ;  /* 0x001b700b01007387 */ /* 0x0005e80000100800 */
[----:B------:R-:W-:Y:S04]  /*2d060*/  STL.64 [R1+0x1fb8], R106 ;  /* 0x001fb86a01007387 */ /* 0x000fe80000100a00 */
[----:B---3--:R-:W-:Y:S04]  /*2d070*/  LDGSTS.E [R239+0x40000], desc[UR22][R236.64], P4 ;  /* 0x40000000ecef7fae */ /* 0x008fe8000a1a1016 */
[----:B----4-:R-:W-:Y:S04]  /*2d080*/  LDGSTS.E [R239+0x40008], desc[UR22][R14.64], P5 ;  /* 0x400080000eef7fae */ /* 0x010fe8000a9a1016 */
[----:B------:R-:W3:Y:S04]  /*2d090*/  LDL.64 R236, [R1+0x28] ;  /* 0x0000280001ec7983 */ /* 0x000ee80000100a00 */
[----:B------:R-:W-:Y:S04]  /*2d0a0*/  STL.64 [R1+0x1fc0], R104 ;  /* 0x001fc06801007387 */ /* 0x000fe80000100a00 */
[----:B------:R-:W-:Y:S04]  /*2d0b0*/  STL.64 [R1+0x1fc8], R74 ;  /* 0x001fc84a01007387 */ /* 0x000fe80000100a00 */
[----:B------:R-:W4:Y:S01]  /*2d0c0*/  LDL.64 R14, [R1+0x20] ;  /* 0x00002000010e7983 */ /* 0x000f220000100a00 */
[----:B------:R-:W-:-:S02]  /*2d0d0*/  ISETP.GE.AND P6, PT, R12, R4, PT ;  /* 0x000000040c00720c */ /* 0x000fc40003fc6270 */
[----:B------:R-:W-:Y:S02]  /*2d0e0*/  LOP3.LUT R6, R3, 0x46, RZ, 0xfc, !PT ;  /* 0x0000004603067812 */ /* 0x000fe400078efcff */
[----:B------:R-:W-:Y:S02]  /*2d0f0*/  SEL R7, R2, RZ, !P6 ;  /* 0x000000ff02077207 */ /* 0x000fe40007000000 */
[----:B------:R-:W-:Y:S02]  /*2d100*/  ISETP.NE.U32.AND P6, PT, R5, RZ, PT ;  /* 0x000000ff0500720c */ /* 0x000fe40003fc5070 */
[----:B------:R-:W-:Y:S02]  /*2d110*/  ISETP.GE.AND P3, PT, R6, R4, PT ;  /* 0x000000040600720c */ /* 0x000fe40003f66270 */
[C---:B------:R-:W-:Y:S02]  /*2d120*/  SEL R6, R2.reuse, RZ, !P2 ;  /* 0x000000ff02067207 */ /* 0x040fe40005000000 */
[----:B------:R-:W-:-:S02]  /*2d130*/  SEL R5, R2, RZ, !P3 ;  /* 0x000000ff02057207 */ /* 0x000fc40005800000 */
[----:B------:R-:W-:Y:S02]  /*2d140*/  ISETP.NE.U32.AND P1, PT, R6, RZ, PT ;  /* 0x000000ff0600720c */ /* 0x000fe40003f25070 */
[----:B------:R-:W-:Y:S02]  /*2d150*/  LOP3.LUT R6, R3, 0x66, RZ, 0xfc, !PT ;  /* 0x0000006603067812 */ /* 0x000fe400078efcff */
[----:B------:R-:W-:Y:S01]  /*2d160*/  ISETP.NE.U32.AND P2, PT, R7, RZ, PT ;  /* 0x000000ff0700720c */ /* 0x000fe20003f45070 */
[----:B------:R-:W-:Y:S01]  /*2d170*/  LDGSTS.E [R239+0x42000], desc[UR22][R106.64], P6 ;  /* 0x420000006aef7fae */ /* 0x000fe2000b1a1016 */
[----:B------:R-:W-:Y:S02]  /*2d180*/  ISETP.NE.U32.AND P3, PT, R5, RZ, PT ;  /* 0x000000ff0500720c */ /* 0x000fe40003f65070 */
[C---:B------:R-:W-:Y:S02]  /*2d190*/  LOP3.LUT R5, R3.reuse, 0x8, RZ, 0xfc, !PT ;  /* 0x0000000803057812 */ /* 0x040fe400078efcff */
[----:B------:R-:W-:-:S02]  /*2d1a0*/  LOP3.LUT R7, R3, 0x64, RZ, 0xfc, !PT ;  /* 0x0000006403077812 */ /* 0x000fc400078efcff */
[-C--:B------:R-:W-:Y:S02]  /*2d1b0*/  ISETP.GE.AND P5, PT, R6, R4.reuse, PT ;  /* 0x000000040600720c */ /* 0x080fe40003fa6270 */
[-C--:B------:R-:W-:Y:S02]  /*2d1c0*/  ISETP.GE.AND P6, PT, R5, R4.reuse, PT ;  /* 0x000000040500720c */ /* 0x080fe40003fc6270 */
[----:B------:R-:W-:Y:S01]  /*2d1d0*/  ISETP.GE.AND P4, PT, R7, R4, PT ;  /* 0x000000040700720c */ /* 0x000fe20003f86270 */
[----:B------:R-:W-:Y:S01]  /*2d1e0*/  LDGSTS.E [R239+0x42008], desc[UR22][R104.64], P2 ;  /* 0x4200800068ef7fae */ /* 0x000fe200091a1016 */
[C---:B------:R-:W-:Y:S02]  /*2d1f0*/  SEL R6, R2.reuse, RZ, !P5 ;  /* 0x000000ff02067207 */ /* 0x040fe40006800000 */
[----:B------:R-:W-:Y:S01]  /*2d200*/  SEL R5, R2, RZ, !P6 ;  /* 0x000000ff02057207 */ /* 0x000fe20007000000 */
[----:B------:R-:W-:Y:S01]  /*2d210*/  LDGSTS.E [R239+0x44000], desc[UR22][R74.64], P1 ;  /* 0x440000004aef7fae */ /* 0x000fe200089a1016 */
[----:B------:R-:W-:-:S02]  /*2d220*/  LOP3.LUT R12, R3, 0xa, RZ, 0xfc, !PT ;  /* 0x0000000a030c7812 */ /* 0x000fc400078efcff */
[----:B------:R-:W-:Y:S01]  /*2d230*/  SEL R7, R2, RZ, !P4 ;  /* 0x000000ff02077207 */ /* 0x000fe20006000000 */
[----:B------:R-:W-:Y:S01]  /*2d240*/  LDGSTS.E [R239+0x44008], desc[UR22][R72.64], P3 ;  /* 0x4400800048ef7fae */ /* 0x000fe200099a1016 */
[----:B------:R-:W-:Y:S02]  /*2d250*/  ISETP.NE.U32.AND P6, PT, R6, RZ, PT ;  /* 0x000000ff0600720c */ /* 0x000fe40003fc5070 */
[-C--:B------:R-:W-:Y:S02]  /*2d260*/  ISETP.GE.AND P4, PT, R10, R4.reuse, PT ;  /* 0x000000040a00720c */ /* 0x080fe40003f86270 */
[----:B------:R-:W-:Y:S02]  /*2d270*/  LOP3.LUT R6, R3, 0x2a, RZ, 0xfc, !PT ;  /* 0x0000002a03067812 */ /* 0x000fe400078efcff */
[----:B------:R-:W-:Y:S02]  /*2d280*/  ISETP.GE.AND P2, PT, R12, R4, PT ;  /* 0x000000040c00720c */ /* 0x000fe40003f46270 */
[----:B------:R-:W-:-:S02]  /*2d290*/  ISETP.NE.U32.AND P5, PT, R7, RZ, PT ;  /* 0x000000ff0700720c */ /* 0x000fc40003fa5070 */
[----:B------:R-:W-:Y:S02]  /*2d2a0*/  SEL R7, R2, RZ, !P4 ;  /* 0x000000ff02077207 */ /* 0x000fe40006000000 */
[----:B------:R-:W-:Y:S02]  /*2d2b0*/  ISETP.GE.AND P3, PT, R6, R4, PT ;  /* 0x000000040600720c */ /* 0x000fe40003f66270 */
[----:B------:R-:W-:Y:S02]  /*2d2c0*/  ISETP.NE.U32.AND P4, PT, R5, RZ, PT ;  /* 0x000000ff0500720c */ /* 0x000fe40003f85070 */
[----:B------:R-:W-:Y:S01]  /*2d2d0*/  LOP3.LUT R6, R8, 0x20, RZ, 0x3c, !PT ;  /* 0x0000002008067812 */ /* 0x000fe200078e3cff */
[----:B------:R-:W-:Y:S01]  /*2d2e0*/  STL.64 [R1+0x1fd0], R72 ;  /* 0x001fd04801007387 */ /* 0x000fe20000100a00 */
[----:B------:R-:W-:-:S03]  /*2d2f0*/  SEL R5, R2, RZ, !P2 ;  /* 0x000000ff02057207 */ /* 0x000fc60005000000 */
[----:B------:R-:W-:Y:S01]  /*2d300*/  STL.64 [R1+0x1fd8], R42 ;  /* 0x001fd82a01007387 */ /* 0x000fe20000100a00 */
[----:B------:R-:W-:-:S03]  /*2d310*/  ISETP.NE.U32.AND P2, PT, R5, RZ, PT ;  /* 0x000000ff0500720c */ /* 0x000fc60003f45070 */
[----:B------:R-:W-:Y:S04]  /*2d320*/  STL.64 [R1+0x1fe0], R40 ;  /* 0x001fe02801007387 */ /* 0x000fe80000100a00 */
[----:B------:R1:W-:Y:S04]  /*2d330*/  STL [R1+0x1b6c], R6 ;  /* 0x001b6c0601007387 */ /* 0x0003e80000100800 */
[----:B------:R-:W-:Y:S04]  /*2d340*/  STL.64 [R1+0x1fe8], R102 ;  /* 0x001fe86601007387 */ /* 0x000fe80000100a00 */
[----:B------:R-:W2:Y:S01]  /*2d350*/  LDL.64 R110, [R1+0x18] ;  /* 0x00001800016e7983 */ /* 0x000ea20000100a00 */
[----:B------:R-:W-:-:S03]  /*2d360*/  IADD3 R238, PT, PT, R13, 0x100000, R6 ;  /* 0x001000000dee7810 */ /* 0x000fc60007ffe006 */
[----:B------:R-:W-:Y:S04]  /*2d370*/  LDGSTS.E [R239+0x46000], desc[UR22][R42.64], P5 ;  /* 0x460000002aef7fae */ /* 0x000fe8000a9a1016 */
[----:B------:R-:W-:Y:S04]  /*2d380*/  LDGSTS.E [R239+0x46008], desc[UR22][R40.64], P6 ;  /* 0x4600800028ef7fae */ /* 0x000fe8000b1a1016 */
[----:B------:R-:W-:Y:S04]  /*2d390*/  STL.64 [R1+0x1ff0], R100 ;  /* 0x001ff06401007387 */ /* 0x000fe80000100a00 */
[----:B------:R-:W-:Y:S04]  /*2d3a0*/  STL.64 [R1+0x1ff8], R70 ;  /* 0x001ff84601007387 */ /* 0x000fe80000100a00 */
[----:B---3--:R3:W-:Y:S04]  /*2d3b0*/  LDGSTS.E [R238+0x40000], desc[UR22][R236.64], P4 ;  /* 0x40000000ecee7fae */ /* 0x0087e8000a1a1016 */
[----:B----4-:R-:W-:Y:S04]  /*2d3c0*/  LDGSTS.E [R238+0x40008], desc[UR22][R14.64], P2 ;  /* 0x400080000eee7fae */ /* 0x010fe800091a1016 */
[----:B------:R-:W4:Y:S01]  /*2d3d0*/  LDL.64 R14, [R1+0x10] ;  /* 0x00001000010e7983 */ /* 0x000f220000100a00 */
[----:B--2---:R-:W-:-:S04]  /*2d3e0*/  LOP3.LUT R11, R3, 0x28, RZ, 0xfc, !PT ;  /* 0x00000028030b7812 */ /* 0x004fc800078efcff */
[----:B------:R-:W-:-:S04]  /*2d3f0*/  ISETP.GE.AND P1, PT, R11, R4, PT ;  /* 0x000000040b00720c */ /* 0x000fc80003f26270 */
[----:B------:R-:W-:-:S04]  /*2d400*/  SEL R5, R2, RZ, !P1 ;  /* 0x000000ff02057207 */ /* 0x000fc80004800000 */
[----:B------:R-:W-:Y:S02]  /*2d410*/  ISETP.NE.U32.AND P1, PT, R5, RZ, PT ;  /* 0x000000ff0500720c */ /* 0x000fe40003f25070 */
[----:B------:R-:W-:-:S04]  /*2d420*/  LOP3.LUT R5, R3, 0x48, RZ, 0xfc, !PT ;  /* 0x0000004803057812 */ /* 0x000fc800078efcff */
[----:B------:R-:W-:Y:S02]  /*2d430*/  ISETP.GE.AND P5, PT, R5, R4, PT ;  /* 0x000000040500720c */ /* 0x000fe40003fa6270 */
[----:B------:R-:W-:-:S04]  /*2d440*/  SEL R5, R2, RZ, !P3 ;  /* 0x000000ff02057207 */ /* 0x000fc80005800000 */
[----:B------:R-:W-:Y:S01]  /*2d450*/  ISETP.NE.U32.AND P3, PT, R5, RZ, PT ;  /* 0x000000ff0500720c */ /* 0x000fe20003f65070 */
[----:B------:R-:W-:Y:S01]  /*2d460*/  LDGSTS.E [R238+0x42000], desc[UR22][R102.64], P1 ;  /* 0x4200000066ee7fae */ /* 0x000fe200089a1016 */
[----:B------:R-:W-:Y:S02]  /*2d470*/  SEL R5, R2, RZ, !P5 ;  /* 0x000000ff02057207 */ /* 0x000fe40006800000 */
[----:B------:R-:W-:Y:S02]  /*2d480*/  LOP3.LUT R11, R3, 0x4a, RZ, 0xfc, !PT ;  /* 0x0000004a030b7812 */ /* 0x000fe400078efcff */
[----:B------:R-:W-:Y:S02]  /*2d490*/  ISETP.NE.U32.AND P5, PT, R5, RZ, PT ;  /* 0x000000ff0500720c */ /* 0x000fe40003fa5070 */
[----:B------:R-:W-:Y:S02]  /*2d4a0*/  LOP3.LUT R5, R3, 0x68, RZ, 0xfc, !PT ;  /* 0x0000006803057812 */ /* 0x000fe400078efcff */
[----:B------:R-:W-:-:S02]  /*2d4b0*/  ISETP.GE.AND P6, PT, R11, R4, PT ;  /* 0x000000040b00720c */ /* 0x000fc40003fc6270 */
[----:B------:R-:W-:Y:S01]  /*2d4c0*/  ISETP.GE.AND P4, PT, R5, R4, PT ;  /* 0x000000040500720c */ /* 0x000fe20003f86270 */
[----:B------:R-:W-:Y:S01]  /*2d4d0*/  LDGSTS.E [R238+0x42008], desc[UR22][R100.64], P3 ;  /* 0x4200800064ee7fae */ /* 0x000fe200099a1016 */
[----:B------:R-:W-:-:S04]  /*2d4e0*/  SEL R5, R2, RZ, !P6 ;  /* 0x000000ff02057207 */ /* 0x000fc80007000000 */
[----:B------:R-:W-:Y:S01]  /*2d4f0*/  ISETP.NE.U32.AND P6, PT, R5, RZ, PT ;  /* 0x000000ff0500720c */ /* 0x000fe20003fc5070 */
[----:B------:R-:W-:Y:S01]  /*2d500*/  LDGSTS.E [R238+0x44000], desc[UR22][R70.64], P5 ;  /* 0x4400000046ee7fae */ /* 0x000fe2000a9a1016 */
[----:B------:R-:W-:Y:S02]  /*2d510*/  SEL R5, R2, RZ, !P4 ;  /* 0x000000ff02057207 */ /* 0x000fe40006000000 */
[----:B-1----:R-:W-:Y:S02]  /*2d520*/  LOP3.LUT R6, R3, 0x6a, RZ, 0xfc, !PT ;  /* 0x0000006a03067812 */ /* 0x002fe400078efcff */
[----:B------:R-:W-:Y:S02]  /*2d530*/  ISETP.NE.U32.AND P4, PT, R5, RZ, PT ;  /* 0x000000ff0500720c */ /* 0x000fe40003f85070 */
[----:B------:R-:W-:Y:S02]  /*2d540*/  LOP3.LUT R5, R3, 0xc, RZ, 0xfc, !PT ;  /* 0x0000000c03057812 */ /* 0x000fe400078efcff */
[----:B------:R-:W-:-:S02]  /*2d550*/  ISETP.GE.AND P2, PT, R6, R4, PT ;  /* 0x000000040600720c */ /* 0x000fc40003f46270 */
[-C--:B------:R-:W-:Y:S01]  /*2d560*/  ISETP.GE.AND P1, PT, R5, R4.reuse, PT ;  /* 0x000000040500720c */ /* 0x080fe20003f26270 */
[----:B------:R-:W-:Y:S01]  /*2d570*/  LDGSTS.E [R238+0x44008], desc[UR22][R68.64], P6 ;  /* 0x4400800044ee7fae */ /* 0x000fe2000b1a1016 */
[C---:B------:R-:W-:Y:S02]  /*2d580*/  SEL R5, R2.reuse, RZ, !P2 ;  /* 0x000000ff02057207 */ /* 0x040fe40005000000 */
[----:B------:R-:W-:Y:S02]  /*2d590*/  LOP3.LUT R6, R3, 0xe, RZ, 0xfc, !PT ;  /* 0x0000000e03067812 */ /* 0x000fe400078efcff */
[----:B------:R-:W-:Y:S01]  /*2d5a0*/  ISETP.NE.U32.AND P2, PT, R5, RZ, PT ;  /* 0x000000ff0500720c */ /* 0x000fe20003f45070 */
[----:B------:R-:W-:Y:S01]  /*2d5b0*/  STL.64 [R1+0x2000], R68 ;  /* 0x0020004401007387 */ /* 0x000fe20000100a00 */
[----:B------:R-:W-:Y:S02]  /*2d5c0*/  SEL R5, R2, RZ, !P1 ;  /* 0x000000ff02057207 */ /* 0x000fe40004800000 */
[----:B------:R-:W-:Y:S01]  /*2d5d0*/  ISETP.GE.AND P3, PT, R6, R4, PT ;  /* 0x000000040600720c */ /* 0x000fe20003f66270 */
[----:B------:R-:W-:Y:S01]  /*2d5e0*/  LDGSTS.E [R238+0x46000], desc[UR22][R38.64], P4 ;  /* 0x4600000026ee7fae */ /* 0x000fe2000a1a1016 */
[----:B------:R-:W-:-:S02]  /*2d5f0*/  LOP3.LUT R6, R3, 0x2e, RZ, 0xfc, !PT ;  /* 0x0000002e03067812 */ /* 0x000fc400078efcff */
[----:B------:R-:W-:Y:S02]  /*2d600*/  ISETP.NE.U32.AND P1, PT, R5, RZ, PT ;  /* 0x000000ff0500720c */ /* 0x000fe40003f25070 */
[----:B------:R-:W-:Y:S02]  /*2d610*/  LOP3.LUT R5, R3, 0x2c, RZ, 0xfc, !PT ;  /* 0x0000002c03057812 */ /* 0x000fe400078efcff */
[-C--:B------:R-:W-:Y:S01]  /*2d620*/  ISETP.GE.AND P6, PT, R6, R4.reuse, PT ;  /* 0x000000040600720c */ /* 0x080fe20003fc6270 */
[----:B------:R-:W-:Y:S01]  /*2d630*/  STL.64 [R1+0x2008], R38 ;  /* 0x0020082601007387 */ /* 0x000fe20000100a00 */
[----:B------:R-:W-:Y:S02]  /*2d640*/  LOP3.LUT R6, R8, 0x30, RZ, 0x3c, !PT ;  /* 0x0000003008067812 */ /* 0x000fe400078e3cff */
[----:B------:R-:W-:Y:S01]  /*2d650*/  ISETP.GE.AND P5, PT, R5, R4, PT ;  /* 0x000000040500720c */ /* 0x000fe20003fa6270 */
[----:B------:R-:W-:Y:S01]  /*2d660*/  LDGSTS.E [R238+0x46008], desc[UR22][R36.64], P2 ;  /* 0x4600800024ee7fae */ /* 0x000fe200091a1016 */
[----:B------:R-:W-:-:S02]  /*2d670*/  SEL R5, R2, RZ, !P3 ;  /* 0x000000ff02057207 */ /* 0x000fc40005800000 */
[----:B---3--:R-:W-:Y:S01]  /*2d680*/  IADD3 R237, PT, PT, R13, 0x100000, R6 ;  /* 0x001000000ded7810 */ /* 0x008fe20007ffe006 */
[----:B------:R-:W-:Y:S01]  /*2d690*/  STL.64 [R1+0x2018], R238 ;  /* 0x002018ee01007387 */ /* 0x000fe20000100a00 */
[----:B------:R-:W-:-:S03]  /*2d6a0*/  ISETP.NE.U32.AND P3, PT, R5, RZ, PT ;  /* 0x000000ff0500720c */ /* 0x000fc60003f65070 */
[----:B------:R-:W-:Y:S04]  /*2d6b0*/  STL.64 [R1+0x2010], R36 ;  /* 0x0020102401007387 */ /* 0x000fe80000100a00 */
[----:B------:R1:W-:Y:S04]  /*2d6c0*/  STL [R1+0x1b68], R6 ;  /* 0x001b680601007387 */ /* 0x0003e80000100800 */
[----:B------:R-:W-:Y:S04]  /*2d6d0*/  LDGSTS.E [R237+0x40000], desc[UR22][R110.64], P1 ;  /* 0x400000006eed7fae */ /* 0x000fe800089a1016 */
[----:B------:R-:W-:Y:S04]  /*2d6e0*/  STL.64 [R1+0x2020], R98 ;  /* 0x0020206201007387 */ /* 0x000fe80000100a00 */
[----:B------:R-:W2:Y:S04]  /*2d6f0*/  LDL.64 R110, [R1+0x8] ;  /* 0x00000800016e7983 */ /* 0x000ea80000100a00 */
[----:B------:R-:W-:Y:S04]  /*2d700*/  STL.64 [R1+0x2028], R96 ;  /* 0x0020286001007387 */ /* 0x000fe80000100a00 */
[----:B------:R-:W-:Y:S04]  /*2d710*/  STL.64 [R1+0x2030], R66 ;  /* 0x0020304201007387 */ /* 0x000fe80000100a00 */
[----:B----4-:R-:W-:Y:S04]  /*2d720*/  LDGSTS.E [R237+0x40008], desc[UR22][R14.64], P3 ;  /* 0x400080000eed7fae */ /* 0x010fe800099a1016 */
[----:B------:R-:W3:Y:S01]  /*2d730*/  LDL.64 R14, [R1] ;  /* 0x00000000010e7983 */ /* 0x000ee20000100a00 */
        /* <DEDUP_REMOVED lines=35> */
[----:B------:R-:W-:Y:S02]  /*2d970*/  ISETP.NE.U32.AND P6, PT, R5, RZ, PT ;  /* 0x000000ff0500720c */ /* 0x000fe40003fc5070 */
[----:B------:R-:W-:Y:S02]  /*2d980*/  SEL R5, R2, RZ, !P4 ;  /* 0x000000ff02057207 */ /* 0x000fe40006000000 */
[----:B------:R-:W-:Y:S02]  /*2d990*/  LOP3.LUT R6, R3, 0x32, RZ, 0xfc, !PT ;  /* 0x0000003203067812 */ /* 0x000fe400078efcff */
[----:B------:R-:W-:Y:S02]  /*2d9a0*/  ISETP.NE.U32.AND P4, PT, R5, RZ, PT ;  /* 0x000000ff0500720c */ /* 0x000fe40003f85070 */
[----:B------:R-:W-:Y:S02]  /*2d9b0*/  LOP3.LUT R5, R3, 0x50, RZ, 0xfc, !PT ;  /* 0x0000005003057812 */ /* 0x000fe400078efcff */
[----:B------:R-:W-:-:S02]  /*2d9c0*/  ISETP.GE.AND P2, PT, R6, R4, PT ;  /* 0x000000040600720c */ /* 0x000fc40003f46270 */
[----:B------:R-:W-:Y:S02]  /*2d9d0*/  ISETP.GE.AND P1, PT, R5, R4, PT ;  /* 0x000000040500720c */ /* 0x000fe40003f26270 */
[----:B------:R-:W-:Y:S02]  /*2d9e0*/  SEL R5, R2, RZ, !P2 ;  /* 0x000000ff02057207 */ /* 0x000fe40005000000 */
[----:B------:R-:W-:Y:S02]  /*2d9f0*/  LOP3.LUT R6, R8, 0x40, RZ, 0x3c, !PT ;  /* 0x0000004008067812 */ /* 0x000fe400078e3cff */
[----:B------:R-:W-:Y:S02]  /*2da00*/  ISETP.NE.U32.AND P2, PT, R5, RZ, PT ;  /* 0x000000ff0500720c */ /* 0x000fe40003f45070 */
[----:B------:R-:W-:Y:S02]  /*2da10*/  SEL R5, R2, RZ, !P1 ;  /* 0x000000ff02057207 */ /* 0x000fe40004800000 */
[----:B------:R-:W-:-:S02]  /*2da20*/  LOP3.LUT R11, R3, 0x52, RZ, 0xfc, !PT ;  /* 0x00000052030b7812 */ /* 0x000fc400078efcff */
[----:B------:R-:W-:Y:S02]  /*2da30*/  IADD3 R236, PT, PT, R13, 0x100000, R6 ;  /* 0x001000000dec7810 */ /* 0x000fe40007ffe006 */
[----:B------:R-:W-:Y:S02]  /*2da40*/  ISETP.NE.U32.AND P1, PT, R5, RZ, PT ;  /* 0x000000ff0500720c */ /* 0x000fe40003f25070 */
[----:B------:R-:W-:Y:S01]  /*2da50*/  LOP3.LUT R5, R3, 0x70, RZ, 0xfc, !PT ;  /* 0x0000007003057812 */ /* 0x000fe200078efcff */
[----:B--2---:R-:W-:Y:S01]  /*2da60*/  LDGSTS.E [R236+0x40000], desc[UR22][R110.64], P5 ;  /* 0x400000006eec7fae */ /* 0x004fe2000a9a1016 */
[-C--:B------:R-:W-:Y:S02]  /*2da70*/  ISETP.GE.AND P3, PT, R11, R4.reuse, PT ;  /* 0x000000040b00720c */ /* 0x080fe40003f66270 */
[----:B------:R-:W-:Y:S02]  /*2da80*/  ISETP.GE.AND P5, PT, R5, R4, PT ;  /* 0x000000040500720c */ /* 0x000fe40003fa6270 */
[C---:B------:R-:W-:Y:S01]  /*2da90*/  SEL R5, R2.reuse, RZ, !P3 ;  /* 0x000000ff02057207 */ /* 0x040fe20005800000 */
[----:B------:R-:W-:Y:S03]  /*2daa0*/  STL.64 [R1+0x2038], R64 ;  /* 0x0020384001007387 */ /* 0x000fe60000100a00 */
[----:B------:R-:W-:Y:S01]  /*2dab0*/  ISETP.NE.U32.AND P3, PT, R5, RZ, PT ;  /* 0x000000ff0500720c */ /* 0x000fe20003f65070 */
[----:B------:R-:W-:Y:S01]  /*2dac0*/  STL.64 [R1+0x2040], R34 ;  /* 0x0020402201007387 */ /* 0x000fe20000100a00 */
[----:B------:R-:W-:-:S03]  /*2dad0*/  SEL R5, R2, RZ, !P5 ;  /* 0x000000ff02057207 */ /* 0x000fc60006800000 */
[----:B------:R-:W-:Y:S01]  /*2dae0*/  STL.64 [R1+0x2048], R32 ;  /* 0x0020482001007387 */ /* 0x000fe20000100a00 */
[----:B------:R-:W-:-:S03]  /*2daf0*/  ISETP.NE.U32.AND P5, PT, R5, RZ, PT ;  /* 0x000000ff0500720c */ /* 0x000fc60003fa5070 */
[----:B------:R1:W-:Y:S01]  /*2db00*/  STL [R1+0x1b64], R6 ;  /* 0x001b640601007387 */ /* 0x0003e20000100800 */
[C---:B------:R-:W-:Y:S02]  /*2db10*/  LOP3.LUT R5, R3.reuse, 0x14, RZ, 0xfc, !PT ;  /* 0x0000001403057812 */ /* 0x040fe400078efcff */
[C---:B-1----:R-:W-:Y:S02]  /*2db20*/  LOP3.LUT R6, R3.reuse, 0x72, RZ, 0xfc, !PT ;  /* 0x0000007203067812 */ /* 0x042fe400078efcff */
[----:B------:R-:W-:Y:S01]  /*2db30*/  LOP3.LUT R11, R3, 0x56, RZ, 0xfc, !PT ;  /* 0x00000056030b7812 */ /* 0x000fe200078efcff */
[----:B------:R-:W-:Y:S04]  /*2db40*/  STL.64 [R1+0x2050], R94 ;  /* 0x0020505e01007387 */ /* 0x000fe80000100a00 */
[----:B------:R-:W-:Y:S04]  /*2db50*/  STL.64 [R1+0x2058], R92 ;  /* 0x0020585c01007387 */ /* 0x000fe80000100a00 */
[----:B---3--:R1:W-:Y:S01]  /*2db60*/  LDGSTS.E [R236+0x40008], desc[UR22][R14.64], P6 ;  /* 0x400080000eec7fae */ /* 0x0083e2000b1a1016 */
[----:B------:R-:W-:-:S03]  /*2db70*/  ISETP.GE.AND P6, PT, R6, R4, PT ;  /* 0x000000040600720c */ /* 0x000fc60003fc6270 */
[----:B------:R-:W-:Y:S01]  /*2db80*/  LDGSTS.E [R236+0x42000], desc[UR22][R94.64], P4 ;  /* 0x420000005eec7fae */ /* 0x000fe2000a1a1016 */
[----:B------:R-:W-:Y:S02]  /*2db90*/  ISETP.GE.AND P4, PT, R5, R4, PT ;  /* 0x000000040500720c */ /* 0x000fe40003f86270 */
[C---:B------:R-:W-:Y:S01]  /*2dba0*/  SEL R5, R2.reuse, RZ, !P6 ;  /* 0x000000ff02057207 */ /* 0x040fe20007000000 */
[----:B------:R-:W-:Y:S03]  /*2dbb0*/  LDGSTS.E [R236+0x42008], desc[UR22][R92.64], P2 ;  /* 0x420080005cec7fae */ /* 0x000fe600091a1016 */
[----:B------:R-:W-:Y:S01]  /*2dbc0*/  ISETP.NE.U32.AND P6, PT, R5, RZ, PT ;  /* 0x000000ff0500720c */ /* 0x000fe20003fc5070 */
[----:B------:R-:W-:Y:S01]  /*2dbd0*/  LDGSTS.E [R236+0x44000], desc[UR22][R62.64], P1 ;  /* 0x440000003eec7fae */ /* 0x000fe200089a1016 */
[----:B------:R-:W-:Y:S02]  /*2dbe0*/  SEL R5, R2, RZ, !P4 ;  /* 0x000000ff02057207 */ /* 0x000fe40006000000 */
[----:B------:R-:W-:Y:S01]  /*2dbf0*/  LOP3.LUT R6, R3, 0x16, RZ, 0xfc, !PT ;  /* 0x0000001603067812 */ /* 0x000fe200078efcff */
[----:B------:R-:W-:Y:S01]  /*2dc00*/  LDGSTS.E [R236+0x44008], desc[UR22][R60.64], P3 ;  /* 0x440080003cec7fae */ /* 0x000fe200099a1016 */
[----:B------:R-:W-:-:S02]  /*2dc10*/  ISETP.NE.U32.AND P4, PT, R5, RZ, PT ;  /* 0x000000ff0500720c */ /* 0x000fc40003f85070 */
[----:B------:R-:W-:Y:S01]  /*2dc20*/  LOP3.LUT R5, R3, 0x34, RZ, 0xfc, !PT ;  /* 0x0000003403057812 */ /* 0x000fe200078efcff */
[----:B------:R-:W-:Y:S01]  /*2dc30*/  LDGSTS.E [R236+0x46000], desc[UR22][R30.64], P5 ;  /* 0x460000001eec7fae */ /* 0x000fe2000a9a1016 */
[-C--:B------:R-:W-:Y:S02]  /*2dc40*/  ISETP.GE.AND P2, PT, R6, R4.reuse, PT ;  /* 0x000000040600720c */ /* 0x080fe40003f46270 */
        /* <DEDUP_REMOVED lines=14> */
[----:B-1----:R-:W-:-:S02]  /*2dd30*/  IADD3 R15, PT, PT, R13, 0x100000, R6 ;  /* 0x001000000d0f7810 */ /* 0x002fc40007ffe006 */
[----:B------:R-:W-:Y:S02]  /*2dd40*/  ISETP.NE.U32.AND P5, PT, R5, RZ, PT ;  /* 0x000000ff0500720c */ /* 0x000fe40003fa5070 */
[----:B------:R-:W-:Y:S01]  /*2dd50*/  LOP3.LUT R5, R3, 0x74, RZ, 0xfc, !PT ;  /* 0x0000007403057812 */ /* 0x000fe200078efcff */
[----:B------:R-:W-:Y:S01]  /*2dd60*/  LDGSTS.E [R15+0x40000], desc[UR22][R250.64], P4 ;  /* 0x40000000fa0f7fae */ /* 0x000fe2000a1a1016 */
[-C--:B------:R-:W-:Y:S02]  /*2dd70*/  ISETP.GE.AND P6, PT, R11, R4.reuse, PT ;  /* 0x000000040b00720c */ /* 0x080fe40003fc6270 */
[----:B------:R-:W-:Y:S01]  /*2dd80*/  ISETP.GE.AND P4, PT, R5, R4, PT ;  /* 0x000000040500720c */ /* 0x000fe20003f86270 */
[----:B------:R1:W-:Y:S01]  /*2dd90*/  STL [R1+0x1b60], R6 ;  /* 0x001b600601007387 */ /* 0x0003e20000100800 */
[----:B------:R-:W-:-:S03]  /*2dda0*/  SEL R5, R2, RZ, !P6 ;  /* 0x000000ff02057207 */ /* 0x000fc60007000000 */
[----:B------:R-:W-:Y:S01]  /*2ddb0*/  LDGSTS.E [R15+0x40008], desc[UR22][R248.64], P2 ;  /* 0x40008000f80f7fae */ /* 0x000fe200091a1016 */
[----:B------:R-:W-:Y:S02]  /*2ddc0*/  ISETP.NE.U32.AND P6, PT, R5, RZ, PT ;  /* 0x000000ff0500720c */ /* 0x000fe40003fc5070 */
[----:B------:R-:W-:Y:S01]  /*2ddd0*/  SEL R5, R2, RZ, !P4 ;  /* 0x000000ff02057207 */ /* 0x000fe20006000000 */
[----:B------:R-:W-:Y:S01]  /*2dde0*/  LDGSTS.E [R15+0x42000], desc[UR22][R90.64], P1 ;  /* 0x420000005a0f7fae */ /* 0x000fe200089a1016 */
[----:B-1----:R-:W-:Y:S02]  /*2ddf0*/  LOP3.LUT R6, R3, 0x76, RZ, 0xfc, !PT ;  /* 0x0000007603067812 */ /* 0x002fe400078efcff */
[----:B------:R-:W-:Y:S01]  /*2de00*/  ISETP.NE.U32.AND P4, PT, R5, RZ, PT ;  /* 0x000000ff0500720c */ /* 0x000fe20003f85070 */
[----:B------:R-:W-:Y:S01]  /*2de10*/  LDGSTS.E [R15+0x42008], desc[UR22][R88.64], P3 ;  /* 0x42008000580f7fae */ /* 0x000fe200099a1016 */
[----:B------:R-:W-:Y:S02]  /*2de20*/  LOP3.LUT R5, R3, 0x18, RZ, 0xfc, !PT ;  /* 0x0000001803057812 */ /* 0x000fe400078efcff */
[-C--:B------:R-:W-:Y:S01]  /*2de30*/  ISETP.GE.AND P2, PT, R6, R4.reuse, PT ;  /* 0x000000040600720c */ /* 0x080fe20003f46270 */
[----:B------:R-:W-:Y:S01]  /*2de40*/  LDGSTS.E [R15+0x44000], desc[UR22][R58.64], P5 ;  /* 0x440000003a0f7fae */ /* 0x000fe2000a9a1016 */
[----:B------:R-:W-:-:S02]  /*2de50*/  ISETP.GE.AND P1, PT, R5, R4, PT ;  /* 0x000000040500720c */ /* 0x000fc40003f26270 */
[C---:B------:R-:W-:Y:S01]  /*2de60*/  SEL R5, R2.reuse, RZ, !P2 ;  /* 0x000000ff02057207 */ /* 0x040fe20005000000 */
[----:B------:R-:W-:Y:S03]  /*2de70*/  LDGSTS.E [R15+0x44008], desc[UR22][R56.64], P6 ;  /* 0x44008000380f7fae */ /* 0x000fe6000b1a1016 */
[----:B------:R-:W-:Y:S01]  /*2de80*/  ISETP.NE.U32.AND P2, PT, R5, RZ, PT ;  /* 0x000000ff0500720c */ /* 0x000fe20003f45070 */
[----:B------:R-:W-:Y:S01]  /*2de90*/  LDGSTS.E [R15+0x46000], desc[UR22][R26.64], P4 ;  /* 0x460000001a0f7fae */ /* 0x000fe2000a1a1016 */
[----:B------:R-:W-:Y:S02]  /*2dea0*/  SEL R5, R2, RZ, !P1 ;  /* 0x000000ff02057207 */ /* 0x000fe40004800000 */
[----:B------:R-:W-:Y:S02]  /*2deb0*/  LOP3.LUT R6, R3, 0x1a, RZ, 0xfc, !PT ;  /* 0x0000001a03067812 */ /* 0x000fe400078efcff */
[----:B------:R-:W-:-:S02]  /*2dec0*/  ISETP.NE.U32.AND P1, PT, R5, RZ, PT ;  /* 0x000000ff0500720c */ /* 0x000fc40003f25070 */
[----:B------:R-:W-:Y:S02]  /*2ded0*/  LOP3.LUT R5, R3, 0x38, RZ, 0xfc, !PT ;  /* 0x0000003803057812 */ /* 0x000fe400078efcff */
        /* <DEDUP_REMOVED lines=48> */
[----:B------:R-:W-:-:S04]  /*2e1e0*/  SEL R5, R2, RZ, !P4 ;  /* 0x000000ff02057207 */ /* 0x000fc80006000000 */
[----:B------:R-:W-:Y:S02]  /*2e1f0*/  ISETP.NE.U32.AND P4, PT, R5, RZ, PT ;  /* 0x000000ff0500720c */ /* 0x000fe40003f85070 */
[----:B------:R-:W-:Y:S02]  /*2e200*/  LOP3.LUT R5, R8, 0x70, RZ, 0x3c, !PT ;  /* 0x0000007008057812 */ /* 0x000fe400078e3cff */
[----:B------:R-:W-:Y:S01]  /*2e210*/  LOP3.LUT R6, R3, 0x3e, RZ, 0xfc, !PT ;  /* 0x0000003e03067812 */ /* 0x000fe200078efcff */
[----:B------:R-:W1:Y:S01]  /*2e220*/  LDC R8, c[0x0][0x3a0] ;  /* 0x0000e800ff087b82 */ /* 0x000e620000000800 */
[----:B------:R-:W-:Y:S01]  /*2e230*/  IADD3 R13, PT, PT, R13, 0x100000, R5 ;  /* 0x001000000d0d7810 */ /* 0x000fe20007ffe005 */
[----:B------:R2:W-:Y:S01]  /*2e240*/  STL [R1+0x1b58], R5 ;  /* 0x001b580501007387 */ /* 0x0005e20000100800 */
[----:B------:R-:W-:-:S03]  /*2e250*/  ISETP.GE.AND P2, PT, R6, R4, PT ;  /* 0x000000040600720c */ /* 0x000fc60003f46270 */
[----:B------:R-:W-:Y:S01]  /*2e260*/  LDGSTS.E [R13+0x40000], desc[UR22][R242.64], P5 ;  /* 0x40000000f20d7fae */ /* 0x000fe2000a9a1016 */
[----:B--2---:R-:W-:-:S03]  /*2e270*/  LOP3.LUT R5, R3, 0x5e, RZ, 0xfc, !PT ;  /* 0x0000005e03057812 */ /* 0x004fc600078efcff */
[----:B------:R-:W-:Y:S01]  /*2e280*/  LDGSTS.E [R13+0x40008], desc[UR22][R112.64], P6 ;  /* 0x40008000700d7fae */ /* 0x000fe2000b1a1016 */
[----:B------:R-:W-:-:S03]  /*2e290*/  ISETP.GE.AND P3, PT, R5, R4, PT ;  /* 0x000000040500720c */ /* 0x000fc60003f66270 */
[----:B------:R-:W2:Y:S01]  /*2e2a0*/  LDL.64 R68, [R1+0x468] ;  /* 0x0004680001447983 */ /* 0x000ea20000100a00 */
[C---:B------:R-:W-:Y:S02]  /*2e2b0*/  LOP3.LUT R5, R3.reuse, 0x7c, RZ, 0xfc, !PT ;  /* 0x0000007c03057812 */ /* 0x040fe400078efcff */
[----:B------:R-:W-:Y:S01]  /*2e2c0*/  LOP3.LUT R6, R3, 0x5c, RZ, 0xfc, !PT ;  /* 0x0000005c03067812 */ /* 0x000fe200078efcff */
[----:B------:R-:W3:Y:S01]  /*2e2d0*/  LDL.64 R70, [R1+0x428] ;  /* 0x0004280001467983 */ /* 0x000ee20000100a00 */
[-C--:B------:R-:W-:Y:S02]  /*2e2e0*/  ISETP.GE.AND P5, PT, R5, R4.reuse, PT ;  /* 0x000000040500720c */ /* 0x080fe40003fa6270 */
[----:B------:R-:W-:Y:S01]  /*2e2f0*/  LOP3.LUT R5, R3, 0x7e, RZ, 0xfc, !PT ;  /* 0x0000007e03057812 */ /* 0x000fe200078efcff */
[----:B------:R-:W4:Y:S01]  /*2e300*/  LDL.64 R100, [R1+0x3e8] ;  /* 0x0003e80001647983 */ /* 0x000f220000100a00 */
[-C--:B------:R-:W-:Y:S02]  /*2e310*/  ISETP.GE.AND P1, PT, R6, R4.reuse, PT ;  /* 0x000000040600720c */ /* 0x080fe40003f26270 */
[----:B------:R-:W-:Y:S01]  /*2e320*/  ISETP.GE.AND P6, PT, R5, R4, PT ;  /* 0x000000040500720c */ /* 0x000fe20003fc6270 */
[----:B------:R-:W4:Y:S01]  /*2e330*/  LDL.64 R102, [R1+0x3a8] ;  /* 0x0003a80001667983 */ /* 0x000f220000100a00 */
[----:B------:R-:W-:-:S03]  /*2e340*/  SEL R4, R2, RZ, !P2 ;  /* 0x000000ff02047207 */ /* 0x000fc60005000000 */
[----:B------:R-:W4:Y:S01]  /*2e350*/  LDL.64 R40, [R1+0x368] ;  /* 0x0003680001287983 */ /* 0x000f220000100a00 */
[----:B------:R-:W-:Y:S02]  /*2e360*/  ISETP.NE.U32.AND P2, PT, R4, RZ, PT ;  /* 0x000000ff0400720c */ /* 0x000fe40003f45070 */
[----:B------:R-:W-:Y:S01]  /*2e370*/  SEL R4, R2, RZ, !P1 ;  /* 0x000000ff02047207 */ /* 0x000fe20004800000 */
[----:B------:R-:W4:Y:S03]  /*2e380*/  LDL.64 R42, [R1+0x328] ;  /* 0x00032800012a7983 */ /* 0x000f260000100a00 */
[----:B------:R-:W-:Y:S01]  /*2e390*/  ISETP.NE.U32.AND P1, PT, R4, RZ, PT ;  /* 0x000000ff0400720c */ /* 0x000fe20003f25070 */
[----:B------:R-:W4:Y:S01]  /*2e3a0*/  LDL.64 R72, [R1+0x2e8] ;  /* 0x0002e80001487983 */ /* 0x000f220000100a00 */
[----:B------:R-:W-:-:S03]  /*2e3b0*/  SEL R4, R2, RZ, !P3 ;  /* 0x000000ff02047207 */ /* 0x000fc60005800000 */
[----:B------:R-:W4:Y:S01]  /*2e3c0*/  LDL.64 R74, [R1+0x2a8] ;  /* 0x0002a800014a7983 */ /* 0x000f220000100a00 */
[----:B------:R-:W-:Y:S01]  /*2e3d0*/  ISETP.NE.U32.AND P3, PT, R4, RZ, PT ;  /* 0x000000ff0400720c */ /* 0x000fe20003f65070 */
[----:B------:R-:W-:Y:S02]  /*2e3e0*/  UIADD3 UR4, UPT, UPT, UR4, -0x80, URZ ;  /* 0xffffff8004047890 */ /* 0x000fe4000fffe0ff */
[----:B------:R-:W4:Y:S01]  /*2e3f0*/  LDL.64 R104, [R1+0x268] ;  /* 0x0002680001687983 */ /* 0x000f220000100a00 */
[----:B-1----:R-:W-:-:S03]  /*2e400*/  VIADD R8, R8, 0x7f ;  /* 0x0000007f08087836 */ /* 0x002fc60000000000 */
[----:B------:R-:W4:Y:S04]  /*2e410*/  LDL.64 R106, [R1+0x228] ;  /* 0x00022800016a7983 */ /* 0x000f280000100a00 */
[----:B------:R-:W4:Y:S04]  /*2e420*/  LDL.64 R44, [R1+0x1e8] ;  /* 0x0001e800012c7983 */ /* 0x000f280000100a00 */
[----:B------:R-:W4:Y:S04]  /*2e430*/  LDL.64 R46, [R1+0x1a8] ;  /* 0x0001a800012e7983 */ /* 0x000f280000100a00 */
[----:B------:R-:W-:Y:S04]  /*2e440*/  LDGSTS.E [R13+0x42000], desc[UR22][R82.64], P4 ;  /* 0x42000000520d7fae */ /* 0x000fe8000a1a1016 */
[----:B------:R-:W4:Y:S04]  /*2e450*/  LDL.64 R76, [R1+0x168] ;  /* 0x00016800014c7983 */ /* 0x000f280000100a00 */
[----:B------:R-:W-:Y:S04]  /*2e460*/  LDGSTS.E [R13+0x42008], desc[UR22][R80.64], P2 ;  /* 0x42008000500d7fae */ /* 0x000fe800091a1016 */
[----:B------:R-:W4:Y:S04]  /*2e470*/  LDL.64 R78, [R1+0x128] ;  /* 0x00012800014e7983 */ /* 0x000f280000100a00 */
[----:B------:R-:W-:Y:S01]  /*2e480*/  LDGSTS.E [R13+0x44000], desc[UR22][R50.64], P1 ;  /* 0x44000000320d7fae */ /* 0x000fe200089a1016 */
[----:B------:R-:W-:-:S03]  /*2e490*/  ISETP.GT.AND P1, PT, R8, 0xff, PT ;  /* 0x000000ff0800780c */ /* 0x000fc60003f24270 */
[----:B------:R-:W4:Y:S04]  /*2e4a0*/  LDL.64 R108, [R1+0xe8] ;  /* 0x0000e800016c7983 */ /* 0x000f280000100a00 */
[----:B------:R-:W-:Y:S01]  /*2e4b0*/  LDGSTS.E [R13+0x44008], desc[UR22][R48.64], P3 ;  /* 0x44008000300d7fae */ /* 0x000fe200099a1016 */
[----:B------:R-:W-:-:S03]  /*2e4c0*/  ISETP.GE.AND P3, PT, R9, UR4, PT ;  /* 0x0000000409007c0c */ /* 0x000fc6000bf66270 */
[----:B------:R-:W4:Y:S04]  /*2e4d0*/  LDL.64 R110, [R1+0xa8] ;  /* 0x0000a800016e7983 */ /* 0x000f280000100a00 */
[----:B------:R-:W4:Y:S01]  /*2e4e0*/  LDL.64 R8, [R1+0x68] ;  /* 0x0000680001087983 */ /* 0x000f220000100a00 */
[C---:B------:R-:W-:Y:S02]  /*2e4f0*/  SEL R4, R2.reuse, RZ, !P5 ;  /* 0x000000ff02047207 */ /* 0x040fe40006800000 */
[----:B------:R-:W-:Y:S01]  /*2e500*/  SEL R2, R2, RZ, !P6 ;  /* 0x000000ff02027207 */ /* 0x000fe20007000000 */
[----:B------:R-:W4:Y:S01]  /*2e510*/  LDL.64 R34, [R1+0x470] ;  /* 0x0004700001227983 */ /* 0x000f220000100a00 */
[----:B------:R-:W-:Y:S02]  /*2e520*/  ISETP.GE.AND P2, PT, R10, UR4, PT ;  /* 0x000000040a007c0c */ /* 0x000fe4000bf46270 */
[----:B------:R-:W-:Y:S01]  /*2e530*/  ISETP.NE.U32.AND P5, PT, R4, RZ, PT ;  /* 0x000000ff0400720c */ /* 0x000fe20003fa5070 */
[----:B------:R-:W4:Y:S01]  /*2e540*/  LDL.64 R64, [R1+0x4b0] ;  /* 0x0004b00001407983 */ /* 0x000f220000100a00 */
[----:B------:R-:W-:-:S02]  /*2e550*/  ISETP.NE.U32.AND P6, PT, R2, RZ, PT ;  /* 0x000000ff0200720c */ /* 0x000fc40003fc5070 */
[----:B------:R-:W-:Y:S01]  /*2e560*/  SEL R2, RZ, 0x4, P2 ;  /* 0x00000004ff027807 */ /* 0x000fe20001000000 */
[----:B------:R-:W4:Y:S01]  /*2e570*/  LDL.64 R66, [R1+0x538] ;  /* 0x0005380001427983 */ /* 0x000f220000100a00 */
[----:B------:R-:W-:Y:S02]  /*2e580*/  ISETP.GE.AND P2, PT, R3, UR4, PT ;  /* 0x0000000403007c0c */ /* 0x000fe4000bf46270 */
[----:B------:R-:W-:Y:S01]  /*2e590*/  SEL R2, R2, RZ, P1 ;  /* 0x000000ff02027207 */ /* 0x000fe20000800000 */
[----:B------:R-:W4:Y:S01]  /*2e5a0*/  LDL.64 R96, [R1+0x5b8] ;  /* 0x0005b80001607983 */ /* 0x000f220000100a00 */
[----:B------:R-:W-:Y:S02]  /*2e5b0*/  SEL R4, RZ, 0x4, P2 ;  /* 0x00000004ff047807 */ /* 0x000fe40001000000 */
[----:B------:R-:W-:Y:S01]  /*2e5c0*/  ISETP.NE.U32.AND P2, PT, R2, RZ, PT ;  /* 0x000000ff0200720c */ /* 0x000fe20003f45070 */
[----:B------:R-:W-:Y:S01]  /*2e5d0*/  LDGSTS.E [R13+0x46000], desc[UR22][R18.64], P5 ;  /* 0x46000000120d7fae */ /* 0x000fe2000a9a1016 */
[----:B------:R-:W-:-:S03]  /*2e5e0*/  SEL R2, R4, RZ, P1 ;  /* 0x000000ff04027207 */ /* 0x000fc60000800000 */
[----:B------:R-:W-:Y:S01]  /*2e5f0*/  LDGSTS.E [R13+0x46008], desc[UR22][R16.64], P6 ;  /* 0x46008000100d7fae */ /* 0x000fe2000b1a1016 */
[----:B------:R-:W-:Y:S02]  /*2e600*/  ISETP.NE.U32.AND P5, PT, R2, RZ, PT ;  /* 0x000000ff0200720c */ /* 0x000fe40003fa5070 */
[----:B------:R-:W-:Y:S01]  /*2e610*/  SEL R2, RZ, 0x4, P3 ;  /* 0x00000004ff027807 */ /* 0x000fe20001800000 */
[----:B------:R-:W0:Y:S01]  /*2e620*/  LDGDEPBAR ;  /* 0x00000000000079af */ /* 0x000e220000000000 */
[----:B------:R-:W-:Y:S02]  /*2e630*/  ISETP.GE.AND P3, PT, R241, UR4, PT ;  /* 0x00000004f1007c0c */ /* 0x000fe4000bf66270 */
[----:B------:R-:W1:Y:S01]  /*2e640*/  S2R R241, SR_TID.X ;  /* 0x0000000000f17919 */ /* 0x000e620000002100 */
[----:B------:R-:W-:Y:S02]  /*2e650*/  SEL R2, R2, RZ, P1 ;  /* 0x000000ff02027207 */ /* 0x000fe40000800000 */
[----:B------:R-:W-:Y:S01]  /*2e660*/  SEL R4, RZ, 0x4, P3 ;  /* 0x00000004ff047807 */ /* 0x000fe20001800000 */
[----:B------:R-:W4:Y:S01]  /*2e670*/  LDL.64 R98, [R1+0x600] ;  /* 0x0006000001627983 */ /* 0x000f220000100a00 */
[----:B------:R-:W-:-:S02]  /*2e680*/  ISETP.NE.U32.AND P3, PT, R2, RZ, PT ;  /* 0x000000ff0200720c */ /* 0x000fc40003f65070 */
[----:B------:R-:W-:Y:S01]  /*2e690*/  SEL R2, R4, RZ, P1 ;  /* 0x000000ff04027207 */ /* 0x000fe20000800000 */
[----:B------:R-:W4:Y:S01]  /*2e6a0*/  LDL.64 R36, [R1+0x640] ;  /* 0x0006400001247983 */ /* 0x000f220000100a00 */
[----:B------:R-:W-:Y:S02]  /*2e6b0*/  ISETP.NE.U32.AND P4, PT, R7, RZ, PT ;  /* 0x000000ff0700720c */ /* 0x000fe40003f85070 */
[----:B------:R-:W-:Y:S01]  /*2e6c0*/  ISETP.NE.U32.AND P6, PT, R2, RZ, PT ;  /* 0x000000ff0200720c */ /* 0x000fe20003fc5070 */
[----:B------:R-:W4:Y:S04]  /*2e6d0*/  LDL.64 R238, [R1+0x680] ;  /* 0x0006800001ee7983 */ /* 0x000f280000100a00 */
[----:B------:R-:W4:Y:S01]  /*2e6e0*/  LDL.64 R38, [R1+0x6c0] ;  /* 0x0006c00001267983 */ /* 0x000f220000100a00 */
[C---:B-1----:R-:W-:Y:S01]  /*2e6f0*/  IMAD.SHL.U32 R11, R241.reuse, 0x4, RZ ;  /* 0x00000004f10b7824 */ /* 0x042fe200078e00ff */
[----:B------:R-:W-:-:S04]  /*2e700*/  LOP3.LUT R2, R241, 0x60, RZ, 0xc0, !PT ;  /* 0x00000060f1027812 */ /* 0x000fc800078ec0ff */
[----:B------:R-:W-:-:S05]  /*2e710*/  LOP3.LUT R11, R11, 0x7c, RZ, 0xc0, !PT ;  /* 0x0000007c0b0b7812 */ /* 0x000fca00078ec0ff */
[----:B------:R-:W-:-:S04]  /*2e720*/  IMAD R11, R2, 0x400, R11 ;  /* 0x00000400020b7824 */ /* 0x000fc800078e020b */
[----:B------:R-:W-:-:S05]  /*2e730*/  VIADD R12, R11, UR7 ;  /* 0x000000070b0c7c36 */ /* 0x000fca0008000000 */
[----:B--2---:R-:W-:Y:S04]  /*2e740*/  LDGSTS.E [R12], desc[UR22][R68.64], P4 ;  /* 0x00000000440c7fae */ /* 0x004fe8000a1a1016 */
[----:B---3--:R-:W-:Y:S04]  /*2e750*/  LDGSTS.E [R12+0x400], desc[UR22][R70.64], P4 ;  /* 0x00400000460c7fae */ /* 0x008fe8000a1a1016 */
[----:B----4-:R-:W-:Y:S04]  /*2e760*/  LDGSTS.E [R12+0x800], desc[UR22][R100.64], P4 ;  /* 0x00800000640c7fae */ /* 0x010fe8000a1a1016 */
[----:B------:R-:W-:Y:S04]  /*2e770*/  LDGSTS.E [R12+0xc00], desc[UR22][R102.64], P4 ;  /* 0x00c00000660c7fae */ /* 0x000fe8000a1a1016 */
        /* <DEDUP_REMOVED lines=8> */
[----:B------:R-:W2:Y:S04]  /*2e800*/  LDL.64 R68, [R1+0x708] ;  /* 0x0007080001447983 */ /* 0x000ea80000100a00 */
[----:B------:R-:W-:Y:S04]  /*2e810*/  LDGSTS.E [R12+0x3000], desc[UR22][R76.64], P4 ;  /* 0x030000004c0c7fae */ /* 0x000fe8000a1a1016 */
[----:B------:R-:W3:Y:S04]  /*2e820*/  LDL.64 R70, [R1+0x748] ;  /* 0x0007480001467983 */ /* 0x000ee80000100a00 */
[----:B------:R-:W-:Y:S04]  /*2e830*/  LDGSTS.E [R12+0x3400], desc[UR22][R78.64], P4 ;  /* 0x034000004e0c7fae */ /* 0x000fe8000a1a1016 */
[----:B------:R-:W4:Y:S04]  /*2e840*/  LDL.64 R100, [R1+0x788] ;  /* 0x0007880001647983 */ /* 0x000f280000100a00 */
[----:B------:R-:W-:Y:S04]  /*2e850*/  LDGSTS.E [R12+0x3800], desc[UR22][R108.64], P4 ;  /* 0x038000006c0c7fae */ /* 0x000fe8000a1a1016 */
[----:B------:R-:W2:Y:S04]  /*2e860*/  LDL.64 R102, [R1+0x7c8] ;  /* 0x0007c80001667983 */ /* 0x000ea80000100a00 */
[----:B------:R-:W-:Y:S04]  /*2e870*/  LDGSTS.E [R12+0x3c00], desc[UR22][R110.64], P4 ;  /* 0x03c000006e0c7fae */ /* 0x000fe8000a1a1016 */
[----:B------:R-:W-:Y:S04]  /*2e880*/  LDGSTS.E [R12+0x4000], desc[UR22][R8.64], P4 ;  /* 0x04000000080c7fae */ /* 0x000fe8000a1a1016 */
[----:B------:R-:W-:Y:S04]  /*2e890*/  LDGSTS.E [R12+0x4400], desc[UR22][R226.64], P4 ;  /* 0x04400000e20c7fae */ /* 0x000fe8000a1a1016 */
[----:B------:R-:W2:Y:S04]  /*2e8a0*/  LDL.64 R110, [R1+0x4f8] ;  /* 0x0004f800016e7983 */ /* 0x000ea80000100a00 */
[----:B------:R-:W3:Y:S04]  /*2e8b0*/  LDL.64 R8, [R1+0x578] ;  /* 0x0005780001087983 */ /* 0x000ee80000100a00 */
[----:B------:R-:W3:Y:S04]  /*2e8c0*/  LDL.64 R40, [R1+0x808] ;  /* 0x0008080001287983 */ /* 0x000ee80000100a00 */
[----:B------:R-:W-:Y:S04]  /*2e8d0*/  LDGSTS.E [R12+0x4800], desc[UR22][R210.64], P4 ;  /* 0x04800000d20c7fae */ /* 0x000fe8000a1a1016 */
[----:B------:R-:W4:Y:S04]  /*2e8e0*/  LDL.64 R42, [R1+0x850] ;  /* 0x00085000012a7983 */ /* 0x000f280000100a00 */
[----:B------:R-:W-:Y:S04]  /*2e8f0*/  LDGSTS.E [R12+0x4c00], desc[UR22][R194.64], P4 ;  /* 0x04c00000c20c7fae */ /* 0x000fe8000a1a1016 */
[----:B------:R-:W4:Y:S04]  /*2e900*/  LDL.64 R72, [R1+0x890] ;  /* 0x0008900001487983 */ /* 0x000f280000100a00 */
        /* <DEDUP_REMOVED lines=8> */
[----:B------:R-:W-:Y:S04]  /*2e990*/  LDGSTS.E [R12+0x5000], desc[UR22][R178.64], P4 ;  /* 0x05000000b20c7fae */ /* 0x000fe8000a1a1016 */
[----:B------:R-:W-:Y:S04]  /*2e9a0*/  STL.64 [R1+0x1db8], R226 ;  /* 0x001db8e201007387 */ /* 0x000fe80000100a00 */
[----:B------:R-:W-:Y:S04]  /*2e9b0*/  LDGSTS.E [R12+0x5400], desc[UR22][R162.64], P4 ;  /* 0x05400000a20c7fae */ /* 0x000fe8000a1a1016 */
[----:B------:R-:W-:Y:S04]  /*2e9c0*/  STL.64 [R1+0x1db0], R210 ;  /* 0x001db0d201007387 */ /* 0x000fe80000100a00 */
[----:B------:R-:W-:Y:S04]  /*2e9d0*/  LDGSTS.E [R12+0x5800], desc[UR22][R146.64], P4 ;  /* 0x05800000920c7fae */ /* 0x000fe8000a1a1016 */
[----:B------:R1:W-:Y:S04]  /*2e9e0*/  STL.64 [R1+0x1dc0], R194 ;  /* 0x001dc0c201007387 */ /* 0x0003e80000100a00 */
[----:B------:R-:W-:Y:S04]  /*2e9f0*/  LDGSTS.E [R12+0x5c00], desc[UR22][R130.64], P4 ;  /* 0x05c00000820c7fae */ /* 0x000fe8000a1a1016 */
[----:B------:R-:W-:Y:S04]  /*2ea00*/  STL.64 [R1+0x1dc8], R178 ;  /* 0x001dc8b201007387 */ /* 0x000fe80000100a00 */
[----:B------:R-:W-:Y:S04]  /*2ea10*/  LDGSTS.E [R12+0x6000], desc[UR22][R114.64], P4 ;  /* 0x06000000720c7fae */ /* 0x000fe8000a1a1016 */
[----:B------:R-:W-:Y:S04]  /*2ea20*/  STL.64 [R1+0x1dd0], R162 ;  /* 0x001dd0a201007387 */ /* 0x000fe80000100a00 */
[----:B------:R-:W-:Y:S04]  /*2ea30*/  LDGSTS.E [R12+0x6400], desc[UR22][R34.64], P4 ;  /* 0x06400000220c7fae */ /* 0x000fe8000a1a1016 */
[----:B------:R-:W-:Y:S04]  /*2ea40*/  STL.64 [R1+0x1dd8], R146 ;  /* 0x001dd89201007387 */ /* 0x000fe80000100a00 */
[----:B------:R-:W-:Y:S04]  /*2ea50*/  LDGSTS.E [R12+0x6800], desc[UR22][R64.64], P4 ;  /* 0x06800000400c7fae */ /* 0x000fe8000a1a1016 */
[----:B------:R-:W-:Y:S04]  /*2ea60*/  STL.64 [R1+0x1de0], R130 ;  /* 0x001de08201007387 */ /* 0x000fe80000100a00 */
[----:B------:R-:W-:Y:S04]  /*2ea70*/  STL.64 [R1+0x1de8], R114 ;  /* 0x001de87201007387 */ /* 0x000fe80000100a00 */
[----:B------:R-:W4:Y:S04]  /*2ea80*/  LDL.64 R92, [R1+0xb60] ;  /* 0x000b6000015c7983 */ /* 0x000f280000100a00 */
[----:B------:R-:W4:Y:S04]  /*2ea90*/  LDL.64 R94, [R1+0xba0] ;  /* 0x000ba000015e7983 */ /* 0x000f280000100a00 */
[----:B------:R-:W4:Y:S04]  /*2eaa0*/  LDL.64 R32, [R1+0xbe0] ;  /* 0x000be00001207983 */ /* 0x000f280000100a00 */
[----:B------:R-:W4:Y:S04]  /*2eab0*/  LDL.64 R34, [R1+0xc20] ;  /* 0x000c200001227983 */ /* 0x000f280000100a00 */
[----:B------:R-:W4:Y:S04]  /*2eac0*/  LDL.64 R64, [R1+0xc60] ;  /* 0x000c600001407983 */ /* 0x000f280000100a00 */
[----:B--2---:R-:W-:Y:S04]  /*2ead0*/  LDGSTS.E [R12+0x6c00], desc[UR22][R110.64], P4 ;  /* 0x06c000006e0c7fae */ /* 0x004fe8000a1a1016 */
[----:B------:R-:W-:Y:S04]  /*2eae0*/  LDGSTS.E [R12+0x7000], desc[UR22][R66.64], P4 ;  /* 0x07000000420c7fae */ /* 0x000fe8000a1a1016 */
[----:B---3--:R-:W-:Y:S04]  /*2eaf0*/  LDGSTS.E [R12+0x7400], desc[UR22][R8.64], P4 ;  /* 0x07400000080c7fae */ /* 0x008fe8000a1a1016 */
[----:B------:R-:W2:Y:S04]  /*2eb00*/  LDL.64 R110, [R1+0xad8] ;  /* 0x000ad800016e7983 */ /* 0x000ea80000100a00 */
[----:B------:R-:W-:Y:S04]  /*2eb10*/  LDGSTS.E [R12+0x7800], desc[UR22][R96.64], P4 ;  /* 0x07800000600c7fae */ /* 0x000fe8000a1a1016 */
[----:B------:R-:W3:Y:S04]  /*2eb20*/  LDL.64 R8, [R1+0xb20] ;  /* 0x000b200001087983 */ /* 0x000ee80000100a00 */
[----:B------:R-:W3:Y:S04]  /*2eb30*/  LDL.64 R66, [R1+0xca8] ;  /* 0x000ca80001427983 */ /* 0x000ee80000100a00 */
[----:B------:R-:W-:Y:S04]  /*2eb40*/  LDGSTS.E [R12+0x7c00], desc[UR22][R98.64], P4 ;  /* 0x07c00000620c7fae */ /* 0x000fe8000a1a1016 */
        /* <DEDUP_REMOVED lines=11> */
[----:B----4-:R-:W-:Y:S04]  /*2ec00*/  LDGSTS.E [R12+0x21400], desc[UR22][R100.64], P4 ;  /* 0x21400000640c7fae */ /* 0x010fe8000a1a1016 */
[----:B------:R-:W4:Y:S04]  /*2ec10*/  LDL.64 R70, [R1+0x460] ;  /* 0x0004600001467983 */ /* 0x000f280000100a00 */
[----:B------:R-:W-:Y:S04]  /*2ec20*/  LDGSTS.E [R12+0x21800], desc[UR22][R102.64], P4 ;  /* 0x21800000660c7fae */ /* 0x000fe8000a1a1016 */
        /* <DEDUP_REMOVED lines=23> */
[----:B------:R-:W4:Y:S04]  /*2eda0*/  LDL.64 R108, [R1+0x120] ;  /* 0x00012000016c7983 */ /* 0x000f280000100a00 */
[----:B--2---:R-:W-:Y:S04]  /*2edb0*/  LDGSTS.E [R12+0x24800], desc[UR22][R110.64], P4 ;  /* 0x248000006e0c7fae */ /* 0x004fe8000a1a1016 */
[----:B---3--:R-:W-:Y:S04]  /*2edc0*/  LDGSTS.E [R12+0x24c00], desc[UR22][R8.64], P4 ;  /* 0x24c00000080c7fae */ /* 0x008fe8000a1a1016 */
[----:B------:R-:W2:Y:S01]  /*2edd0*/  LDL.64 R110, [R1+0xe0] ;  /* 0x0000e000016e7983 */ /* 0x000ea20000100a00 */
[----:B------:R-:W-:-:S03]  /*2ede0*/  LOP3.LUT R2, R11, 0x10, RZ, 0x3c, !PT ;  /* 0x000000100b027812 */ /* 0x000fc600078e3cff */
[----:B------:R-:W-:Y:S04]  /*2edf0*/  LDGSTS.E [R12+0x25000], desc[UR22][R92.64], P4 ;  /* 0x250000005c0c7fae */ /* 0x000fe8000a1a1016 */
[----:B------:R-:W3:Y:S04]  /*2ee00*/  LDL.64 R8, [R1+0xa0] ;  /* 0x0000a00001087983 */ /* 0x000ee80000100a00 */
[----:B------:R-:W-:Y:S04]  /*2ee10*/  LDGSTS.E [R12+0x25400], desc[UR22][R94.64], P4 ;  /* 0x254000005e0c7fae */ /* 0x000fe8000a1a1016 */
[----:B------:R-:W-:Y:S04]  /*2ee20*/  LDGSTS.E [R12+0x25800], desc[UR22][R32.64], P4 ;  /* 0x25800000200c7fae */ /* 0x000fe8000a1a1016 */
[----:B------:R-:W-:Y:S01]  /*2ee30*/  LDGSTS.E [R12+0x25c00], desc[UR22][R34.64], P4 ;  /* 0x25c00000220c7fae */ /* 0x000fe2000a1a1016 */
[----:B------:R-:W-:-:S03]  /*2ee40*/  IADD3 R10, PT, PT, R2, UR7, RZ ;  /* 0x00000007020a7c10 */ /* 0x000fc6000fffe0ff */
        /* <DEDUP_REMOVED lines=8> */
[----:B----4-:R-:W-:Y:S04]  /*2eed0*/  LDGSTS.E [R10+0x80], desc[UR22][R70.64], P4 ;  /* 0x00080000460a7fae */ /* 0x010fe8000a1a1016 */
[----:B-1----:R-:W4:Y:S04]  /*2eee0*/  LDL.LU.64 R194, [R1+0x60] ;  /* 0x0000600001c27983 */ /* 0x002f280000300a00 */
        /* <DEDUP_REMOVED lines=37> */
[----:B--2---:R-:W-:Y:S04]  /*2f140*/  LDGSTS.E [R10+0x3880], desc[UR22][R110.64], P4 ;  /* 0x038800006e0a7fae */ /* 0x004fe8000a1a1016 */
[----:B---3--:R-:W-:Y:S04]  /*2f150*/  LDGSTS.E [R10+0x3c80], desc[UR22][R8.64], P4 ;  /* 0x03c80000080a7fae */ /* 0x008fe8000a1a1016 */
[----:B------:R-:W2:Y:S04]  /*2f160*/  LDL.64 R110, [R1+0x5b0] ;  /* 0x0005b000016e7983 */ /* 0x000ea80000100a00 */
[----:B------:R-:W3:Y:S04]  /*2f170*/  LDL.64 R8, [R1+0x530] ;  /* 0x0005300001087983 */ /* 0x000ee80000100a00 */
[----:B----4-:R-:W-:Y:S04]  /*2f180*/  LDGSTS.E [R10+0x4080], desc[UR22][R194.64], P4 ;  /* 0x04080000c20a7fae */ /* 0x010fe8000a1a1016 */
[----:B------:R-:W-:Y:S04]  /*2f190*/  LDGSTS.E [R10+0x4480], desc[UR22][R224.64], P4 ;  /* 0x04480000e00a7fae */ /* 0x000fe8000a1a1016 */
[----:B------:R-:W-:Y:S04]  /*2f1a0*/  LDGSTS.E [R10+0x4880], desc[UR22][R208.64], P4 ;  /* 0x04880000d00a7fae */ /* 0x000fe8000a1a1016 */
        /* <DEDUP_REMOVED lines=16> */
[----:B------:R-:W4:Y:S04]  /*2f2b0*/  LDL.64 R32, [R1+0xb70] ;  /* 0x000b700001207983 */ /* 0x000f280000100a00 */
[----:B------:R-:W4:Y:S04]  /*2f2c0*/  LDL.64 R34, [R1+0xbb0] ;  /* 0x000bb00001227983 */ /* 0x000f280000100a00 */
[----:B------:R-:W4:Y:S04]  /*2f2d0*/  LDL.64 R64, [R1+0xbf0] ;  /* 0x000bf00001407983 */ /* 0x000f280000100a00 */
[----:B---3--:R-:W-:Y:S04]  /*2f2e0*/  LDGSTS.E [R10+0x6c80], desc[UR22][R8.64], P4 ;  /* 0x06c80000080a7fae */ /* 0x008fe8000a1a1016 */
[----:B------:R-:W-:Y:S04]  /*2f2f0*/  LDGSTS.E [R10+0x7080], desc[UR22][R66.64], P4 ;  /* 0x07080000420a7fae */ /* 0x000fe8000a1a1016 */
[----:B--2---:R-:W-:Y:S04]  /*2f300*/  LDGSTS.E [R10+0x7480], desc[UR22][R110.64], P4 ;  /* 0x074800006e0a7fae */ /* 0x004fe8000a1a1016 */
[----:B------:R-:W2:Y:S04]  /*2f310*/  LDL.64 R8, [R1+0xaf0] ;  /* 0x000af00001087983 */ /* 0x000ea80000100a00 */
[----:B------:R-:W-:Y:S04]  /*2f320*/  LDGSTS.E [R10+0x7880], desc[UR22][R96.64], P4 ;  /* 0x07880000600a7fae */ /* 0x000fe8000a1a1016 */
[----:B------:R-:W3:Y:S04]  /*2f330*/  LDL.64 R110, [R1+0xb30] ;  /* 0x000b3000016e7983 */ /* 0x000ee80000100a00 */
        /* <DEDUP_REMOVED lines=43> */
[----:B----4-:R-:W-:Y:S04]  /*2f5f0*/  LDGSTS.E [R10+0x25080], desc[UR22][R32.64], P4 ;  /* 0x25080000200a7fae */ /* 0x010fe8000a1a1016 */
[----:B------:R-:W3:Y:S01]  /*2f600*/  LDL.64 R110, [R1+0x118] ;  /* 0x00011800016e7983 */ /* 0x000ee20000100a00 */
[----:B------:R-:W-:-:S03]  /*2f610*/  LOP3.LUT R2, R11, 0x20, RZ, 0x3c, !PT ;  /* 0x000000200b027812 */ /* 0x000fc600078e3cff */
[----:B------:R-:W-:Y:S04]  /*2f620*/  LDGSTS.E [R10+0x25480], desc[UR22][R34.64], P4 ;  /* 0x25480000220a7fae */ /* 0x000fe8000a1a1016 */
[----:B------:R-:W-:Y:S04]  /*2f630*/  LDGSTS.E [R10+0x25880], desc[UR22][R64.64], P4 ;  /* 0x25880000400a7fae */ /* 0x000fe8000a1a1016 */
[----:B-1----:R-:W4:Y:S04]  /*2f640*/  LDL.LU.64 R144, [R1+0xd8] ;  /* 0x0000d80001907983 */ /* 0x002f280000300a00 */
[----:B------:R-:W3:Y:S04]  /*2f650*/  LDL.LU.64 R194, [R1+0x98] ;  /* 0x0000980001c27983 */ /* 0x000ee80000300a00 */
[----:B------:R-:W3:Y:S04]  /*2f660*/  LDL.LU.64 R226, [R1+0x58] ;  /* 0x0000580001e27983 */ /* 0x000ee80000300a00 */
[----:B------:R-:W3:Y:S04]  /*2f670*/  LDL.64 R94, [R1+0x4a0] ;  /* 0x0004a000015e7983 */ /* 0x000ee80000100a00 */
[----:B------:R-:W3:Y:S04]  /*2f680*/  LDL.64 R32, [R1+0x4e0] ;  /* 0x0004e00001207983 */ /* 0x000ee80000100a00 */
[----:B------:R-:W3:Y:S04]  /*2f690*/  LDL.64 R34, [R1+0x528] ;  /* 0x0005280001227983 */ /* 0x000ee80000100a00 */
[----:B------:R-:W3:Y:S04]  /*2f6a0*/  LDL.64 R64, [R1+0x5a8] ;  /* 0x0005a80001407983 */ /* 0x000ee80000100a00 */
[----:B------:R-:W-:Y:S04]  /*2f6b0*/  LDGSTS.E [R10+0x25c80], desc[UR22][R66.64], P4 ;  /* 0x25c80000420a7fae */ /* 0x000fe8000a1a1016 */
[----:B------:R-:W-:Y:S04]  /*2f6c0*/  LDGSTS.E [R10+0x26080], desc[UR22][R96.64], P4 ;  /* 0x26080000600a7fae */ /* 0x000fe8000a1a1016 */
[----:B------:R-:W4:Y:S04]  /*2f6d0*/  LDL.64 R66, [R1+0x5f8] ;  /* 0x0005f80001427983 */ /* 0x000f280000100a00 */
[----:B------:R-:W-:Y:S04]  /*2f6e0*/  LDGSTS.E [R10+0x26480], desc[UR22][R98.64], P4 ;  /* 0x26480000620a7fae */ /* 0x000fe8000a1a1016 */
[----:B------:R-:W4:Y:S04]  /*2f6f0*/  LDL.64 R96, [R1+0x638] ;  /* 0x0006380001607983 */ /* 0x000f280000100a00 */
[----:B------:R-:W-:Y:S04]  /*2f700*/  LDGSTS.E [R10+0x26880], desc[UR22][R36.64], P4 ;  /* 0x26880000240a7fae */ /* 0x000fe8000a1a1016 */
[----:B------:R-:W-:Y:S04]  /*2f710*/  LDGSTS.E [R10+0x26c80], desc[UR22][R238.64], P4 ;  /* 0x26c80000ee0a7fae */ /* 0x000fe8000a1a1016 */
[----:B------:R-:W4:Y:S04]  /*2f720*/  LDL.64 R98, [R1+0x678] ;  /* 0x0006780001627983 */ /* 0x000f280000100a00 */
[----:B------:R-:W4:Y:S04]  /*2f730*/  LDL.64 R36, [R1+0x6b8] ;  /* 0x0006b80001247983 */ /* 0x000f280000100a00 */
[----:B------:R-:W4:Y:S04]  /*2f740*/  LDL.64 R238, [R1+0x6f8] ;  /* 0x0006f80001ee7983 */ /* 0x000f280000100a00 */
[----:B--2---:R1:W-:Y:S04]  /*2f750*/  LDGSTS.E [R10+0x27080], desc[UR22][R8.64], P4 ;  /* 0x27080000080a7fae */ /* 0x0043e8000a1a1016 */
[----:B------:R-:W-:Y:S04]  /*2f760*/  LDGSTS.E [R10+0x27480], desc[UR22][R38.64], P4 ;  /* 0x27480000260a7fae */ /* 0x000fe8000a1a1016 */
[----:B------:R-:W-:Y:S01]  /*2f770*/  LDGSTS.E [R10+0x27880], desc[UR22][R68.64], P4 ;  /* 0x27880000440a7fae */ /* 0x000fe2000a1a1016 */
[----:B-1----:R-:W-:-:S03]  /*2f780*/  VIADD R9, R2, UR7 ;  /* 0x0000000702097c36 */ /* 0x002fc60008000000 */
        /* <DEDUP_REMOVED lines=14> */
[----:B---3--:R-:W-:Y:S04]  /*2f870*/  LDGSTS.E [R9+0x3500], desc[UR22][R110.64], P4 ;  /* 0x035000006e097fae */ /* 0x008fe8000a1a1016 */
[----:B------:R-:W2:Y:S04]  /*2f880*/  LDL.64 R38, [R1+0x738] ;  /* 0x0007380001267983 */ /* 0x000ea80000100a00 */
[----:B------:R-:W3:Y:S04]  /*2f890*/  LDL.64 R108, [R1+0x568] ;  /* 0x00056800016c7983 */ /* 0x000ee80000100a00 */
[----:B------:R-:W2:Y:S04]  /*2f8a0*/  LDL.64 R110, [R1+0x5e8] ;  /* 0x0005e800016e7983 */ /* 0x000ea80000100a00 */
[----:B------:R-:W2:Y:S04]  /*2f8b0*/  LDL.64 R68, [R1+0x778] ;  /* 0x0007780001447983 */ /* 0x000ea80000100a00 */
[----:B------:R-:W2:Y:S04]  /*2f8c0*/  LDL.64 R70, [R1+0x7b8] ;  /* 0x0007b80001467983 */ /* 0x000ea80000100a00 */
[----:B----4-:R-:W-:Y:S04]  /*2f8d0*/  LDGSTS.E [R9+0x3900], desc[UR22][R144.64], P4 ;  /* 0x0390000090097fae */ /* 0x010fe8000a1a1016 */
        /* <DEDUP_REMOVED lines=35> */
[----:B---3--:R-:W-:Y:S04]  /*2fb10*/  LDGSTS.E [R9+0x6d00], desc[UR22][R108.64], P4 ;  /* 0x06d000006c097fae */ /* 0x008fe8000a1a1016 */
[----:B------:R-:W-:Y:S04]  /*2fb20*/  LDGSTS.E [R9+0x7100], desc[UR22][R64.64], P4 ;  /* 0x0710000040097fae */ /* 0x000fe8000a1a1016 */
[----:B--2---:R-:W-:Y:S04]  /*2fb30*/  LDGSTS.E [R9+0x7500], desc[UR22][R110.64], P4 ;  /* 0x075000006e097fae */ /* 0x004fe8000a1a1016 */
        /* <DEDUP_REMOVED lines=52> */
[----:B------:R-:W-:-:S03]  /*2fe80*/  VIADD R8, R2, UR7 ;  /* 0x0000000702087c36 */ /* 0x000fc60008000000 */
[----:B------:R-:W-:Y:S04]  /*2fe90*/  LDGSTS.E [R9+0x26100], desc[UR22][R98.64], P4 ;  /* 0x2610000062097fae */ /* 0x000fe8000a1a1016 */
[----:B-1----:R-:W3:Y:S04]  /*2fea0*/  LDL.LU.64 R142, [R1+0x150] ;  /* 0x00015000018e7983 */ /* 0x002ee80000300a00 */
[----:B------:R-:W-:Y:S04]  /*2feb0*/  LDGSTS.E [R9+0x26500], desc[UR22][R36.64], P4 ;  /* 0x2650000024097fae */ /* 0x000fe8000a1a1016 */
[----:B------:R-:W3:Y:S04]  /*2fec0*/  LDL.LU.64 R222, [R1+0x110] ;  /* 0x0001100001de7983 */ /* 0x000ee80000300a00 */
[----:B------:R-:W-:Y:S04]  /*2fed0*/  LDGSTS.E [R9+0x26900], desc[UR22][R238.64], P4 ;  /* 0x26900000ee097fae */ /* 0x000fe8000a1a1016 */
[----:B------:R-:W3:Y:S04]  /*2fee0*/  LDL.LU.64 R160, [R1+0xd0] ;  /* 0x0000d00001a07983 */ /* 0x000ee80000300a00 */
[----:B------:R-:W-:Y:S04]  /*2fef0*/  LDGSTS.E [R9+0x26d00], desc[UR22][R38.64], P4 ;  /* 0x26d0000026097fae */ /* 0x000fe8000a1a1016 */
[----:B------:R-:W3:Y:S04]  /*2ff00*/  LDL.LU.64 R114, [R1+0x90] ;  /* 0x0000900001727983 */ /* 0x000ee80000300a00 */
[----:B------:R-:W-:Y:S04]  /*2ff10*/  LDGSTS.E [R9+0x27100], desc[UR22][R68.64], P4 ;  /* 0x2710000044097fae */ /* 0x000fe8000a1a1016 */
[----:B------:R-:W3:Y:S04]  /*2ff20*/  LDL.LU.64 R210, [R1+0x50] ;  /* 0x0000500001d27983 */ /* 0x000ee80000300a00 */
        /* <DEDUP_REMOVED lines=61> */
[----:B----4-:R-:W-:Y:S04]  /*30300*/  LDGSTS.E [R8+0x6180], desc[UR22][R32.64], P4 ;  /* 0x0618000020087fae */ /* 0x010fe8000a1a1016 */
[----:B------:R-:W-:Y:S04]  /*30310*/  STL.64 [R1+0x1ec8], R156 ;  /* 0x001ec89c01007387 */ /* 0x000fe80000100a00 */
[----:B------:R-:W-:Y:S04]  /*30320*/  LDGSTS.E [R8+0x6580], desc[UR22][R34.64], P4 ;  /* 0x0658000022087fae */ /* 0x000fe8000a1a1016 */
[----:B------:R1:W-:Y:S04]  /*30330*/  STL.64 [R1+0x1ed0], R140 ;  /* 0x001ed08c01007387 */ /* 0x0003e80000100a00 */
[----:B------:R-:W-:Y:S04]  /*30340*/  LDGSTS.E [R8+0x6980], desc[UR22][R64.64], P4 ;  /* 0x0698000040087fae */ /* 0x000fe8000a1a1016 */
[----:B------:R-:W-:Y:S04]  /*30350*/  STL.64 [R1+0x1ed8], R124 ;  /* 0x001ed87c01007387 */ /* 0x000fe80000100a00 */
[----:B------:R-:W-:Y:S04]  /*30360*/  LDGSTS.E [R8+0x6d80], desc[UR22][R78.64], P4 ;  /* 0x06d800004e087fae */ /* 0x000fe8000a1a1016 */
[----:B------:R-:W-:Y:S04]  /*30370*/  LDGSTS.E [R8+0x7180], desc[UR22][R66.64], P4 ;  /* 0x0718000042087fae */ /* 0x000fe8000a1a1016 */
[----:B------:R-:W4:Y:S04]  /*30380*/  LDL.64 R78, [R1+0xac0] ;  /* 0x000ac000014e7983 */ /* 0x000f280000100a00 */
[----:B--2---:R-:W-:Y:S04]  /*30390*/  LDGSTS.E [R8+0x7580], desc[UR22][R108.64], P4 ;  /* 0x075800006c087fae */ /* 0x004fe8000a1a1016 */
[----:B------:R-:W-:Y:S04]  /*303a0*/  LDGSTS.E [R8+0x7980], desc[UR22][R96.64], P4 ;  /* 0x0798000060087fae */ /* 0x000fe8000a1a1016 */
[----:B------:R-:W-:Y:S04]  /*303b0*/  LDGSTS.E [R8+0x7d80], desc[UR22][R98.64], P4 ;  /* 0x07d8000062087fae */ /* 0x000fe8000a1a1016 */
[----:B------:R-:W2:Y:S04]  /*303c0*/  LDL.64 R108, [R1+0xb00] ;  /* 0x000b0000016c7983 */ /* 0x000ea80000100a00 */
[----:B---3--:R-:W-:Y:S04]  /*303d0*/  LDGSTS.E [R8+0x20180], desc[UR22][R110.64], P4 ;  /* 0x201800006e087fae */ /* 0x008fe8000a1a1016 */
[----:B------:R-:W3:Y:S04]  /*303e0*/  LDL.64 R96, [R1+0xb80] ;  /* 0x000b800001607983 */ /* 0x000ee80000100a00 */
        /* <DEDUP_REMOVED lines=33> */
[----:B------:R-:W3:Y:S04]  /*30600*/  LDL.64 R76, [R1+0x308] ;  /* 0x00030800014c7983 */ /* 0x000ee80000100a00 */
[----:B----4-:R-:W-:Y:S04]  /*30610*/  LDGSTS.E [R8+0x24580], desc[UR22][R78.64], P4 ;  /* 0x245800004e087fae */ /* 0x010fe8000a1a1016 */
[----:B------:R-:W4:Y:S04]  /*30620*/  LDL.64 R78, [R1+0x2c8] ;  /* 0x0002c800014e7983 */ /* 0x000f280000100a00 */
[----:B--2---:R-:W-:Y:S04]  /*30630*/  LDGSTS.E [R8+0x24980], desc[UR22][R108.64], P4 ;  /* 0x249800006c087fae */ /* 0x004fe8000a1a1016 */
[----:B------:R-:W2:Y:S04]  /*30640*/  LDL.64 R108, [R1+0x288] ;  /* 0x00028800016c7983 */ /* 0x000ea80000100a00 */
[----:B---3--:R-:W-:Y:S01]  /*30650*/  LDGSTS.E [R8+0x24d80], desc[UR22][R110.64], P4 ;  /* 0x24d800006e087fae */ /* 0x008fe2000a1a1016 */
[----:B------:R-:W-:-:S03]  /*30660*/  LOP3.LUT R2, R11, 0x40, RZ, 0x3c, !PT ;  /* 0x000000400b027812 */ /* 0x000fc600078e3cff */
[----:B------:R-:W-:Y:S04]  /*30670*/  LDGSTS.E [R8+0x25180], desc[UR22][R96.64], P4 ;  /* 0x2518000060087fae */ /* 0x000fe8000a1a1016 */
[----:B------:R-:W-:Y:S04]  /*30680*/  LDGSTS.E [R8+0x25580], desc[UR22][R98.64], P4 ;  /* 0x2558000062087fae */ /* 0x000fe8000a1a1016 */
[----:B------:R-:W3:Y:S04]  /*30690*/  LDL.64 R110, [R1+0x248] ;  /* 0x00024800016e7983 */ /* 0x000ee80000100a00 */
[----:B-1----:R-:W3:Y:S04]  /*306a0*/  LDL.LU.64 R140, [R1+0x208] ;  /* 0x00020800018c7983 */ /* 0x002ee80000300a00 */
[----:B------:R-:W3:Y:S04]  /*306b0*/  LDL.LU.64 R204, [R1+0x1c8] ;  /* 0x0001c80001cc7983 */ /* 0x000ee80000300a00 */
[----:B------:R-:W-:Y:S04]  /*306c0*/  LDGSTS.E [R8+0x25980], desc[UR22][R36.64], P4 ;  /* 0x2598000024087fae */ /* 0x000fe8000a1a1016 */
[----:B------:R-:W3:Y:S04]  /*306d0*/  LDL.LU.64 R160, [R1+0x188] ;  /* 0x0001880001a07983 */ /* 0x000ee80000300a00 */
[----:B------:R-:W-:Y:S01]  /*306e0*/  LDGSTS.E [R8+0x25d80], desc[UR22][R238.64], P4 ;  /* 0x25d80000ee087fae */ /* 0x000fe2000a1a1016 */
[----:B------:R-:W-:-:S03]  /*306f0*/  VIADD R7, R2, UR7 ;  /* 0x0000000702077c36 */ /* 0x000fc60008000000 */
[----:B------:R-:W3:Y:S04]  /*30700*/  LDL.LU.64 R158, [R1+0x148] ;  /* 0x00014800019e7983 */ /* 0x000ee80000300a00 */
[----:B------:R-:W-:Y:S04]  /*30710*/  LDGSTS.E [R8+0x26180], desc[UR22][R38.64], P4 ;  /* 0x2618000026087fae */ /* 0x000fe8000a1a1016 */
[----:B------:R-:W3:Y:S04]  /*30720*/  LDL.LU.64 R144, [R1+0x108] ;  /* 0x0001080001907983 */ /* 0x000ee80000300a00 */
[----:B------:R-:W-:Y:S04]  /*30730*/  LDGSTS.E [R8+0x26580], desc[UR22][R68.64], P4 ;  /* 0x2658000044087fae */ /* 0x000fe8000a1a1016 */
[----:B------:R-:W3:Y:S04]  /*30740*/  LDL.LU.64 R176, [R1+0xc8] ;  /* 0x0000c80001b07983 */ /* 0x000ee80000300a00 */
[----:B------:R-:W-:Y:S04]  /*30750*/  LDGSTS.E [R8+0x26980], desc[UR22][R70.64], P4 ;  /* 0x2698000046087fae */ /* 0x000fe8000a1a1016 */
[----:B------:R-:W3:Y:S04]  /*30760*/  LDL.LU.64 R130, [R1+0x88] ;  /* 0x0000880001827983 */ /* 0x000ee80000300a00 */
[----:B------:R-:W-:Y:S04]  /*30770*/  LDGSTS.E [R8+0x26d80], desc[UR22][R100.64], P4 ;  /* 0x26d8000064087fae */ /* 0x000fe8000a1a1016 */
[----:B------:R-:W-:Y:S04]  /*30780*/  LDGSTS.E [R8+0x27180], desc[UR22][R102.64], P4 ;  /* 0x2718000066087fae */ /* 0x000fe8000a1a1016 */
[----:B------:R-:W-:Y:S04]  /*30790*/  LDGSTS.E [R8+0x27580], desc[UR22][R40.64], P4 ;  /* 0x2758000028087fae */ /* 0x000fe8000a1a1016 */
[----:B------:R-:W-:Y:S04]  /*307a0*/  LDGSTS.E [R8+0x27980], desc[UR22][R42.64], P4 ;  /* 0x279800002a087fae */ /* 0x000fe8000a1a1016 */
[----:B------:R-:W-:Y:S04]  /*307b0*/  STL.64 [R1+0x1cd8], R8 ;  /* 0x001cd80801007387 */ /* 0x000fe80000100a00 */
        /* <DEDUP_REMOVED lines=15> */
[----:B------:R-:W3:Y:S04]  /*308b0*/  LDL.64 R38, [R1+0x768] ;  /* 0x0007680001267983 */ /* 0x000ee80000100a00 */
[----:B------:R-:W3:Y:S04]  /*308c0*/  LDL.64 R68, [R1+0x7a8] ;  /* 0x0007a80001447983 */ /* 0x000ee80000100a00 */
[----:B------:R-:W3:Y:S04]  /*308d0*/  LDL.64 R70, [R1+0x7e8] ;  /* 0x0007e80001467983 */ /* 0x000ee80000100a00 */
[----:B----4-:R-:W-:Y:S04]  /*308e0*/  LDGSTS.E [R7+0x1a00], desc[UR22][R78.64], P4 ;  /* 0x01a000004e077fae */ /* 0x010fe8000a1a1016 */
        /* <DEDUP_REMOVED lines=13> */
[----:B------:R-:W2:Y:S04]  /*309c0*/  LDL.64 R108, [R1+0x5d8] ;  /* 0x0005d800016c7983 */ /* 0x000ea80000100a00 */
[----:B---3--:R-:W-:Y:S04]  /*309d0*/  LDGSTS.E [R7+0x2200], desc[UR22][R110.64], P4 ;  /* 0x022000006e077fae */ /* 0x008fe8000a1a1016 */
[----:B------:R-:W-:Y:S04]  /*309e0*/  LDGSTS.E [R7+0x2600], desc[UR22][R140.64], P4 ;  /* 0x026000008c077fae */ /* 0x000fe8000a1a1016 */
[----:B------:R-:W-:Y:S04]  /*309f0*/  LDGSTS.E [R7+0x2a00], desc[UR22][R204.64], P4 ;  /* 0x02a00000cc077fae */ /* 0x000fe8000a1a1016 */
        /* <DEDUP_REMOVED lines=30> */
[----:B------:R1:W-:Y:S04]  /*30be0*/  STL.64 [R1+0x1f48], R138 ;  /* 0x001f488a01007387 */ /* 0x0003e80000100a00 */
[----:B------:R-:W-:Y:S04]  /*30bf0*/  STL.64 [R1+0x1f50], R122 ;  /* 0x001f507a01007387 */ /* 0x000fe80000100a00 */
[----:B----4-:R-:W-:Y:S04]  /*30c00*/  LDGSTS.E [R7+0x6e00], desc[UR22][R78.64], P4 ;  /* 0x06e000004e077fae */ /* 0x010fe8000a1a1016 */
[----:B------:R-:W-:Y:S04]  /*30c10*/  LDGSTS.E [R7+0x7200], desc[UR22][R66.64], P4 ;  /* 0x0720000042077fae */ /* 0x000fe8000a1a1016 */
[----:B------:R-:W4:Y:S04]  /*30c20*/  LDL.64 R78, [R1+0xac8] ;  /* 0x000ac800014e7983 */ /* 0x000f280000100a00 */
[----:B--2---:R-:W-:Y:S04]  /*30c30*/  LDGSTS.E [R7+0x7600], desc[UR22][R108.64], P4 ;  /* 0x076000006c077fae */ /* 0x004fe8000a1a1016 */
[----:B------:R-:W-:Y:S04]  /*30c40*/  LDGSTS.E [R7+0x7a00], desc[UR22][R96.64], P4 ;  /* 0x07a0000060077fae */ /* 0x000fe8000a1a1016 */
[----:B------:R-:W-:Y:S04]  /*30c50*/  LDGSTS.E [R7+0x7e00], desc[UR22][R98.64], P4 ;  /* 0x07e0000062077fae */ /* 0x000fe8000a1a1016 */
[----:B------:R-:W2:Y:S04]  /*30c60*/  LDL.64 R108, [R1+0xb08] ;  /* 0x000b0800016c7983 */ /* 0x000ea80000100a00 */
[----:B---3--:R-:W-:Y:S04]  /*30c70*/  LDGSTS.E [R7+0x20200], desc[UR22][R110.64], P4 ;  /* 0x202000006e077fae */ /* 0x008fe8000a1a1016 */
[----:B------:R-:W-:Y:S04]  /*30c80*/  LDGSTS.E [R7+0x20600], desc[UR22][R36.64], P4 ;  /* 0x2060000024077fae */ /* 0x000fe8000a1a1016 */
[----:B------:R-:W-:Y:S04]  /*30c90*/  LDGSTS.E [R7+0x20a00], desc[UR22][R238.64], P4 ;  /* 0x20a00000ee077fae */ /* 0x000fe8000a1a1016 */
[----:B------:R-:W3:Y:S04]  /*30ca0*/  LDL.64 R110, [R1+0xb48] ;  /* 0x000b4800016e7983 */ /* 0x000ee80000100a00 */
[----:B------:R-:W-:Y:S04]  /*30cb0*/  LDGSTS.E [R7+0x20e00], desc[UR22][R38.64], P4 ;  /* 0x20e0000026077fae */ /* 0x000fe8000a1a1016 */
[----:B------:R-:W-:Y:S04]  /*30cc0*/  LDGSTS.E [R7+0x21200], desc[UR22][R68.64], P4 ;  /* 0x2120000044077fae */ /* 0x000fe8000a1a1016 */
[----:B------:R-:W-:Y:S04]  /*30cd0*/  LDGSTS.E [R7+0x21600], desc[UR22][R70.64], P4 ;  /* 0x2160000046077fae */ /* 0x000fe8000a1a1016 */
        /* <DEDUP_REMOVED lines=28> */
[----:B---3--:R-:W-:Y:S04]  /*30ea0*/  LDGSTS.E [R7+0x24e00], desc[UR22][R110.64], P4 ;  /* 0x24e000006e077fae */ /* 0x008fe8000a1a1016 */
[----:B------:R-:W3:Y:S04]  /*30eb0*/  LDL.64 R110, [R1+0x380] ;  /* 0x00038000016e7983 */ /* 0x000ee80000100a00 */
[----:B-1----:R-:W3:Y:S04]  /*30ec0*/  LDL.LU.64 R138, [R1+0x340] ;  /* 0x00034000018a7983 */ /* 0x002ee80000300a00 */
[----:B------:R-:W3:Y:S04]  /*30ed0*/  LDL.LU.64 R186, [R1+0x300] ;  /* 0x0003000001ba7983 */ /* 0x000ee80000300a00 */
[----:B------:R-:W3:Y:S04]  /*30ee0*/  LDL.LU.64 R234, [R1+0x2c0] ;  /* 0x0002c00001ea7983 */ /* 0x000ee80000300a00 */
[----:B------:R-:W3:Y:S04]  /*30ef0*/  LDL.LU.64 R144, [R1+0x280] ;  /* 0x0002800001907983 */ /* 0x000ee80000300a00 */
[----:B------:R-:W3:Y:S04]  /*30f00*/  LDL.LU.64 R204, [R1+0x240] ;  /* 0x0002400001cc7983 */ /* 0x000ee80000300a00 */
[----:B------:R-:W3:Y:S04]  /*30f10*/  LDL.LU.64 R156, [R1+0x200] ;  /* 0x00020000019c7983 */ /* 0x000ee80000300a00 */
[----:B------:R-:W3:Y:S04]  /*30f20*/  LDL.LU.64 R220, [R1+0x1c0] ;  /* 0x0001c00001dc7983 */ /* 0x000ee80000300a00 */
[----:B------:R-:W3:Y:S01]  /*30f30*/  LDL.LU.64 R222, [R1+0x180] ;  /* 0x0001800001de7983 */ /* 0x000ee20000300a00 */
[----:B------:R-:W-:-:S03]  /*30f40*/  LOP3.LUT R2, R11, 0x50, RZ, 0x3c, !PT ;  /* 0x000000500b027812 */ /* 0x000fc600078e3cff */
[----:B------:R-:W3:Y:S04]  /*30f50*/  LDL.LU.64 R174, [R1+0x140] ;  /* 0x0001400001ae7983 */ /* 0x000ee80000300a00 */
[----:B------:R-:W3:Y:S04]  /*30f60*/  LDL.LU.64 R226, [R1+0x100] ;  /* 0x0001000001e27983 */ /* 0x000ee80000300a00 */
[----:B------:R-:W-:Y:S04]  /*30f70*/  LDGSTS.E [R7+0x25200], desc[UR22][R68.64], P4 ;  /* 0x2520000044077fae */ /* 0x000fe8000a1a1016 */
[----:B------:R-:W3:Y:S04]  /*30f80*/  LDL.LU.64 R192, [R1+0xc0] ;  /* 0x0000c00001c07983 */ /* 0x000ee80000300a00 */
[----:B------:R-:W-:Y:S04]  /*30f90*/  LDGSTS.E [R7+0x25600], desc[UR22][R70.64], P4 ;  /* 0x2560000046077fae */ /* 0x000fe8000a1a1016 */
[----:B------:R-:W3:Y:S04]  /*30fa0*/  LDL.LU.64 R146, [R1+0x80] ;  /* 0x0000800001927983 */ /* 0x000ee80000300a00 */
[----:B------:R-:W-:Y:S04]  /*30fb0*/  LDGSTS.E [R7+0x25a00], desc[UR22][R100.64], P4 ;  /* 0x25a0000064077fae */ /* 0x000fe8000a1a1016 */
[----:B------:R-:W-:Y:S01]  /*30fc0*/  LDGSTS.E [R7+0x25e00], desc[UR22][R102.64], P4 ;  /* 0x25e0000066077fae */ /* 0x000fe2000a1a1016 */
[----:B------:R-:W-:-:S03]  /*30fd0*/  VIADD R6, R2, UR7 ;  /* 0x0000000702067c36 */ /* 0x000fc60008000000 */
[----:B------:R-:W-:Y:S04]  /*30fe0*/  LDGSTS.E [R7+0x26200], desc[UR22][R40.64], P4 ;  /* 0x2620000028077fae */ /* 0x000fe8000a1a1016 */
[----:B------:R-:W-:Y:S04]  /*30ff0*/  LDGSTS.E [R7+0x26600], desc[UR22][R42.64], P4 ;  /* 0x266000002a077fae */ /* 0x000fe8000a1a1016 */
[----:B------:R-:W-:Y:S04]  /*31000*/  LDGSTS.E [R7+0x26a00], desc[UR22][R72.64], P4 ;  /* 0x26a0000048077fae */ /* 0x000fe8000a1a1016 */
[----:B------:R-:W-:Y:S04]  /*31010*/  LDGSTS.E [R7+0x26e00], desc[UR22][R74.64], P4 ;  /* 0x26e000004a077fae */ /* 0x000fe8000a1a1016 */
[----:B------:R-:W-:Y:S04]  /*31020*/  LDGSTS.E [R7+0x27200], desc[UR22][R104.64], P4 ;  /* 0x2720000068077fae */ /* 0x000fe8000a1a1016 */
[----:B------:R-:W-:Y:S04]  /*31030*/  LDGSTS.E [R7+0x27600], desc[UR22][R106.64], P4 ;  /* 0x276000006a077fae */ /* 0x000fe8000a1a1016 */
[----:B------:R-:W-:Y:S04]  /*31040*/  LDGSTS.E [R7+0x27a00], desc[UR22][R44.64], P4 ;  /* 0x27a000002c077fae */ /* 0x000fe8000a1a1016 */
[----:B------:R-:W3:Y:S04]  /*31050*/  LDL.LU.64 R8, [R1+0x698] ;  /* 0x0006980001087983 */ /* 0x000ee80000300a00 */
        /* <DEDUP_REMOVED lines=49> */
[----:B------:R-:W-:Y:S04]  /*31370*/  STL.64 [R1+0x1f58], R138 ;  /* 0x001f588a01007387 */ /* 0x000fe80000100a00 */
[----:B------:R-:W-:Y:S04]  /*31380*/  STL.64 [R1+0x1f60], R186 ;  /* 0x001f60ba01007387 */ /* 0x000fe80000100a00 */
[----:B------:R-:W-:Y:S04]  /*31390*/  STL.64 [R1+0x1f68], R234 ;  /* 0x001f68ea01007387 */ /* 0x000fe80000100a00 */
[----:B------:R-:W-:Y:S04]  /*313a0*/  LDGSTS.E [R6+0x6280], desc[UR22][R34.64], P4 ;  /* 0x0628000022067fae */ /* 0x000fe8000a1a1016 */
[----:B------:R-:W-:Y:S04]  /*313b0*/  STL.64 [R1+0x1f70], R144 ;  /* 0x001f709001007387 */ /* 0x000fe80000100a00 */
[----:B------:R-:W-:Y:S04]  /*313c0*/  LDGSTS.E [R6+0x6680], desc[UR22][R64.64], P4 ;  /* 0x0668000040067fae */ /* 0x000fe8000a1a1016 */
[----:B------:R-:W-:Y:S04]  /*313d0*/  LDGSTS.E [R6+0x6a80], desc[UR22][R66.64], P4 ;  /* 0x06a8000042067fae */ /* 0x000fe8000a1a1016 */
[----:B------:R-:W-:Y:S04]  /*313e0*/  LDGSTS.E [R6+0x6e80], desc[UR22][R96.64], P4 ;  /* 0x06e8000060067fae */ /* 0x000fe8000a1a1016 */
[----:B------:R-:W-:Y:S04]  /*313f0*/  STL.64 [R1+0x1f78], R204 ;  /* 0x001f78cc01007387 */ /* 0x000fe80000100a00 */
[----:B------:R1:W-:Y:S04]  /*31400*/  STL.64 [R1+0x1f80], R156 ;  /* 0x001f809c01007387 */ /* 0x0003e80000100a00 */
[----:B--2---:R-:W-:Y:S04]  /*31410*/  LDGSTS.E [R6+0x7280], desc[UR22][R108.64], P4 ;  /* 0x072800006c067fae */ /* 0x004fe8000a1a1016 */
        /* <DEDUP_REMOVED lines=9> */
[----:B----4-:R-:W-:Y:S04]  /*314b0*/  LDGSTS.E [R6+0x21280], desc[UR22][R68.64], P4 ;  /* 0x2128000044067fae */ /* 0x010fe8000a1a1016 */
[----:B------:R-:W-:Y:S04]  /*314c0*/  LDGSTS.E [R6+0x21680], desc[UR22][R70.64], P4 ;  /* 0x2168000046067fae */ /* 0x000fe8000a1a1016 */
[----:B------:R-:W4:Y:S04]  /*314d0*/  LDL.64 R102, [R1+0xb50] ;  /* 0x000b500001667983 */ /* 0x000f280000100a00 */
[----:B------:R-:W-:Y:S04]  /*314e0*/  LDGSTS.E [R6+0x21a80], desc[UR22][R100.64], P4 ;  /* 0x21a8000064067fae */ /* 0x000fe8000a1a1016 */
[----:B------:R-:W-:Y:S04]  /*314f0*/  STL.64 [R1+0x1da8], R8 ;  /* 0x001da80801007387 */ /* 0x000fe80000100a00 */
[----:B------:R-:W-:Y:S04]  /*31500*/  LDGSTS.E [R6+0x21e80], desc[UR22][R40.64], P4 ;  /* 0x21e8000028067fae */ /* 0x000fe8000a1a1016 */
[----:B------:R-:W-:Y:S04]  /*31510*/  LDGSTS.E [R6+0x22280], desc[UR22][R42.64], P4 ;  /* 0x222800002a067fae */ /* 0x000fe8000a1a1016 */
[----:B------:R-:W-:Y:S04]  /*31520*/  LDGSTS.E [R6+0x22680], desc[UR22][R72.64], P4 ;  /* 0x2268000048067fae */ /* 0x000fe8000a1a1016 */
[----:B------:R-:W4:Y:S04]  /*31530*/  LDL.64 R40, [R1+0xb90] ;  /* 0x000b900001287983 */ /* 0x000f280000100a00 */
        /* <DEDUP_REMOVED lines=35> */
[----:B----4-:R-:W-:Y:S04]  /*31770*/  LDGSTS.E [R6+0x24e80], desc[UR22][R102.64], P4 ;  /* 0x24e8000066067fae */ /* 0x010fe8000a1a1016 */
[----:B------:R-:W4:Y:S04]  /*31780*/  LDL.LU.64 R162, [R1+0x78] ;  /* 0x0000780001a27983 */ /* 0x000f280000300a00 */
        /* <DEDUP_REMOVED lines=11> */
[----:B------:R-:W4:Y:S01]  /*31840*/  LDL.64 R76, [R1+0x4c0] ;  /* 0x0004c000014c7983 */ /* 0x000f220000100a00 */
[----:B------:R-:W-:-:S03]  /*31850*/  LOP3.LUT R2, R11, 0x60, RZ, 0x3c, !PT ;  /* 0x000000600b027812 */ /* 0x000fc600078e3cff */
        /* <DEDUP_REMOVED lines=23> */
[----:B------:R-:W3:Y:S01]  /*319d0*/  LDL.64 R110, [R1+0x588] ;  /* 0x00058800016e7983 */ /* 0x000ee20000100a00 */
[----:B------:R-:W-:-:S05]  /*319e0*/  VIADD R5, R2, UR7 ;  /* 0x0000000702057c36 */ /* 0x000fca0008000000 */
        /* <DEDUP_REMOVED lines=26> */
[----:B------:R-:W-:Y:S04]  /*31b90*/  LDGSTS.E [R5+0x6700], desc[UR22][R76.64], P4 ;  /* 0x067000004c057fae */ /* 0x000fe8000a1a1016 */
[----:B------:R-:W-:Y:S04]  /*31ba0*/  LDGSTS.E [R5+0x6b00], desc[UR22][R78.64], P4 ;  /* 0x06b000004e057fae */ /* 0x000fe8000a1a1016 */
        /* <DEDUP_REMOVED lines=18> */
[----:B------:R-:W3:Y:S04]  /*31cd0*/  LDL.64 R40, [R1+0xb98] ;  /* 0x000b980001287983 */ /* 0x000ee80000100a00 */
[----:B------:R-:W-:Y:S04]  /*31ce0*/  LDGSTS.E [R5+0x22700], desc[UR22][R102.64], P4 ;  /* 0x2270000066057fae */ /* 0x000fe8000a1a1016 */
[----:B------:R-:W3:Y:S04]  /*31cf0*/  LDL.64 R42, [R1+0xbd8] ;  /* 0x000bd800012a7983 */ /* 0x000ee80000100a00 */
        /* <DEDUP_REMOVED lines=13> */
[----:B------:R-:W-:Y:S04]  /*31dd0*/  LDGSTS.E [R5+0x24700], desc[UR22][R78.64], P4 ;  /* 0x247000004e057fae */ /* 0x000fe8000a1a1016 */
[----:B------:R-:W4:Y:S04]  /*31de0*/  LDL.64 R76, [R1+0xd98] ;  /* 0x000d9800014c7983 */ /* 0x000f280000100a00 */
[----:B------:R-:W4:Y:S04]  /*31df0*/  LDL.64 R78, [R1+0xdd8] ;  /* 0x000dd800014e7983 */ /* 0x000f280000100a00 */
[----:B--2---:R-:W-:Y:S04]  /*31e00*/  LDGSTS.E [R5+0x24b00], desc[UR22][R108.64], P4 ;  /* 0x24b000006c057fae */ /* 0x004fe8000a1a1016 */
[----:B------:R-:W2:Y:S04]  /*31e10*/  LDL.64 R108, [R1+0xe18] ;  /* 0x000e1800016c7983 */ /* 0x000ea80000100a00 */
[----:B---3--:R-:W-:Y:S04]  /*31e20*/  LDGSTS.E [R5+0x24f00], desc[UR22][R110.64], P4 ;  /* 0x24f000006e057fae */ /* 0x008fe8000a1a1016 */
[----:B------:R-:W3:Y:S04]  /*31e30*/  LDL.64 R110, [R1+0xe70] ;  /* 0x000e7000016e7983 */ /* 0x000ee80000100a00 */
        /* <DEDUP_REMOVED lines=15> */
[----:B------:R-:W3:Y:S04]  /*31f30*/  LDL.LU.64 R178, [R1+0x70] ;  /* 0x0000700001b27983 */ /* 0x000ee80000300a00 */
[----:B------:R1:W-:Y:S04]  /*31f40*/  STL.64 [R1+0x1ce0], R10 ;  /* 0x001ce00a01007387 */ /* 0x0003e80000100a00 */
[----:B------:R-:W-:Y:S04]  /*31f50*/  LDGSTS.E [R5+0x25300], desc[UR22][R40.64], P4 ;  /* 0x2530000028057fae */ /* 0x000fe8000a1a1016 */
[----:B------:R-:W-:Y:S04]  /*31f60*/  LDGSTS.E [R5+0x25700], desc[UR22][R42.64], P4 ;  /* 0x257000002a057fae */ /* 0x000fe8000a1a1016 */
[----:B-1----:R-:W3:Y:S04]  /*31f70*/  LDL.LU.64 R10, [R1+0x370] ;  /* 0x00037000010a7983 */ /* 0x002ee80000300a00 */
[----:B------:R-:W-:Y:S04]  /*31f80*/  LDGSTS.E [R5+0x25b00], desc[UR22][R72.64], P4 ;  /* 0x25b0000048057fae */ /* 0x000fe8000a1a1016 */
[----:B------:R-:W-:Y:S04]  /*31f90*/  LDGSTS.E [R5+0x25f00], desc[UR22][R74.64], P4 ;  /* 0x25f000004a057fae */ /* 0x000fe8000a1a1016 */
[----:B------:R-:W-:Y:S04]  /*31fa0*/  LDGSTS.E [R5+0x26300], desc[UR22][R104.64], P4 ;  /* 0x2630000068057fae */ /* 0x000fe8000a1a1016 */
[----:B------:R-:W-:Y:S04]  /*31fb0*/  LDGSTS.E [R5+0x26700], desc[UR22][R106.64], P4 ;  /* 0x267000006a057fae */ /* 0x000fe8000a1a1016 */
[----:B------:R-:W-:Y:S04]  /*31fc0*/  LDGSTS.E [R5+0x26b00], desc[UR22][R44.64], P4 ;  /* 0x26b000002c057fae */ /* 0x000fe8000a1a1016 */
[----:B------:R-:W-:Y:S04]  /*31fd0*/  LDGSTS.E [R5+0x26f00], desc[UR22][R46.64], P4 ;  /* 0x26f000002e057fae */ /* 0x000fe8000a1a1016 */
[----:B------:R-:W3:Y:S04]  /*31fe0*/  LDL.64 R104, [R1+0x478] ;  /* 0x0004780001687983 */ /* 0x000ee80000100a00 */
[----:B------:R-:W3:Y:S04]  /*31ff0*/  LDL.64 R106, [R1+0x4b8] ;  /* 0x0004b800016a7983 */ /* 0x000ee80000100a00 */
[----:B----4-:R-:W-:Y:S04]  /*32000*/  LDGSTS.E [R5+0x27300], desc[UR22][R76.64], P4 ;  /* 0x273000004c057fae */ /* 0x010fe8000a1a1016 */
[----:B------:R-:W-:Y:S04]  /*32010*/  LDGSTS.E [R5+0x27700], desc[UR22][R78.64], P4 ;  /* 0x277000004e057fae */ /* 0x000fe8000a1a1016 */
[----:B------:R-:W4:Y:S04]  /*32020*/  LDL.64 R44, [R1+0x500] ;  /* 0x00050000012c7983 */ /* 0x000f280000100a00 */
[----:B------:R-:W4:Y:S04]  /*32030*/  LDL.64 R46, [R1+0x540] ;  /* 0x00054000012e7983 */ /* 0x000f280000100a00 */
[----:B------:R-:W4:Y:S04]  /*32040*/  LDL.64 R76, [R1+0x688] ;  /* 0x00068800014c7983 */ /* 0x000f280000100a00 */
[----:B------:R-:W4:Y:S04]  /*32050*/  LDL.64 R78, [R1+0x6c8] ;  /* 0x0006c800014e7983 */ /* 0x000f280000100a00 */
[----:B--2---:R-:W-:Y:S04]  /*32060*/  LDGSTS.E [R5+0x27b00], desc[UR22][R108.64], P4 ;  /* 0x27b000006c057fae */ /* 0x004fe8000a1a1016 */
[----:B------:R-:W2:Y:S04]  /*32070*/  LDL.64 R108, [R1+0x580] ;  /* 0x00058000016c7983 */ /* 0x000ea80000100a00 */
[----:B---3--:R-:W-:Y:S04]  /*32080*/  LDGSTS.E [R5+0x27f00], desc[UR22][R110.64], P4 ;  /* 0x27f000006e057fae */ /* 0x008fe8000a1a1016 */
[----:B------:R-:W3:Y:S04]  /*32090*/  LDL.64 R110, [R1+0x608] ;  /* 0x00060800016e7983 */ /* 0x000ee80000100a00 */
[----:B------:R-:W3:Y:S01]  /*320a0*/  LDL.LU.64 R6, [R1+0x5c0] ;  /* 0x0005c00001067983 */ /* 0x000ee20000300a00 */
[----:B------:R-:W-:-:S03]  /*320b0*/  VIADD R4, R2, UR7 ;  /* 0x0000000702047c36 */ /* 0x000fc60008000000 */
[----:B------:R-:W3:Y:S04]  /*320c0*/  LDL.LU.64 R8, [R1+0x648] ;  /* 0x0006480001087983 */ /* 0x000ee80000300a00 */
[----:B------:R-:W-:Y:S04]  /*320d0*/  LDGSTS.E [R4+0x380], desc[UR22][R204.64], P4 ;  /* 0x00380000cc047fae */ /* 0x000fe8000a1a1016 */
[----:B------:R-:W-:Y:S04]  /*320e0*/  LDGSTS.E [R4+0x780], desc[UR22][R234.64], P4 ;  /* 0x00780000ea047fae */ /* 0x000fe8000a1a1016 */
        /* <DEDUP_REMOVED lines=55> */
[----:B------:R-:W-:Y:S04]  /*32460*/  LDGSTS.E [R4+0x20380], desc[UR22][R76.64], P4 ;  /* 0x203800004c047fae */ /* 0x000fe8000a1a1016 */
[----:B------:R-:W3:Y:S04]  /*32470*/  LDL.64 R110, [R1+0x790] ;  /* 0x00079000016e7983 */ /* 0x000ee80000100a00 */
[----:B------:R-:W-:Y:S04]  /*32480*/  LDGSTS.E [R4+0x20780], desc[UR22][R78.64], P4 ;  /* 0x207800004e047fae */ /* 0x000fe8000a1a1016 */
[----:B------:R-:W4:Y:S04]  /*32490*/  LDL.64 R76, [R1+0xae0] ;  /* 0x000ae000014c7983 */ /* 0x000f280000100a00 */
[----:B------:R-:W4:Y:S04]  /*324a0*/  LDL.64 R78, [R1+0xde0] ;  /* 0x000de000014e7983 */ /* 0x000f280000100a00 */
[----:B--2---:R-:W-:Y:S04]  /*324b0*/  LDGSTS.E [R4+0x20b80], desc[UR22][R108.64], P4 ;  /* 0x20b800006c047fae */ /* 0x004fe8000a1a1016 */
[----:B------:R-:W-:Y:S04]  /*324c0*/  LDGSTS.E [R4+0x20f80], desc[UR22][R92.64], P4 ;  /* 0x20f800005c047fae */ /* 0x000fe8000a1a1016 */
[----:B------:R-:W2:Y:S04]  /*324d0*/  LDL.64 R108, [R1+0xe20] ;  /* 0x000e2000016c7983 */ /* 0x000ea80000100a00 */
[----:B------:R-:W2:Y:S04]  /*324e0*/  LDL.LU.64 R92, [R1+0x2058] ;  /* 0x00205800015c7983 */ /* 0x000ea80000300a00 */
[----:B---3--:R-:W-:Y:S04]  /*324f0*/  LDGSTS.E [R4+0x21380], desc[UR22][R110.64], P4 ;  /* 0x213800006e047fae */ /* 0x008fe8000a1a1016 */
[----:B------:R-:W-:Y:S04]  /*32500*/  LDGSTS.E [R4+0x21780], desc[UR22][R94.64], P4 ;  /* 0x217800005e047fae */ /* 0x000fe8000a1a1016 */
[----:B------:R-:W-:Y:S04]  /*32510*/  LDGSTS.E [R4+0x21b80], desc[UR22][R32.64], P4 ;  /* 0x21b8000020047fae */ /* 0x000fe8000a1a1016 */
[----:B------:R-:W3:Y:S04]  /*32520*/  LDL.64 R110, [R1+0xe80] ;  /* 0x000e8000016e7983 */ /* 0x000ee80000100a00 */
        /* <DEDUP_REMOVED lines=16> */
[----:B------:R-:W4:Y:S04]  /*32630*/  LDL.LU.64 R36, [R1+0x2010] ;  /* 0x0020100001247983 */ /* 0x000f280000300a00 */
[----:B------:R-:W-:Y:S04]  /*32640*/  LDGSTS.E [R4+0x23f80], desc[UR22][R68.64], P4 ;  /* 0x23f8000044047fae */ /* 0x000fe8000a1a1016 */
        /* <DEDUP_REMOVED lines=23> */
[----:B------:R1:W-:Y:S04]  /*327c0*/  LDGSTS.E [R4+0x26f80], desc[UR22][R2.64], P4 ;  /* 0x26f8000002047fae */ /* 0x0003e8000a1a1016 */
[----:B------:R-:W4:Y:S04]  /*327d0*/  LDL.LU.64 R44, [R1+0x1fb0] ;  /* 0x001fb000012c7983 */ /* 0x000f280000300a00 */
[----:B------:R-:W-:Y:S04]  /*327e0*/  LDGSTS.E [R4+0x27380], desc[UR22][R46.64], P4 ;  /* 0x273800002e047fae */ /* 0x000fe8000a1a1016 */
[----:B------:R-:W-:Y:S04]  /*327f0*/  LDGSTS.E [R4+0x27780], desc[UR22][R78.64], P4 ;  /* 0x277800004e047fae */ /* 0x000fe8000a1a1016 */
[----:B------:R-:W4:Y:S04]  /*32800*/  LDL.LU.64 R46, [R1+0x1fa8] ;  /* 0x001fa800012e7983 */ /* 0x000f280000300a00 */
[----:B------:R-:W4:Y:S04]  /*32810*/  LDL.LU.64 R78, [R1+0x1fa0] ;  /* 0x001fa000014e7983 */ /* 0x000f280000300a00 */
[----:B--2---:R-:W-:Y:S04]  /*32820*/  LDGSTS.E [R4+0x27b80], desc[UR22][R108.64], P4 ;  /* 0x27b800006c047fae */ /* 0x004fe8000a1a1016 */
[----:B------:R-:W2:Y:S04]  /*32830*/  LDL.LU.64 R108, [R1+0x1f98] ;  /* 0x001f9800016c7983 */ /* 0x000ea80000300a00 */
[----:B---3--:R3:W-:Y:S01]  /*32840*/  LDGSTS.E [R4+0x27f80], desc[UR22][R110.64], P4 ;  /* 0x27f800006e047fae */ /* 0x0087e2000a1a1016 */
[----:B-1----:R-:W1:Y:S03]  /*32850*/  S2R R3, SR_TID.X ;  /* 0x0000000000037919 */ /* 0x002e660000002100 */
[----:B------:R-:W0:Y:S04]  /*32860*/  LDGDEPBAR ;  /* 0x00000000000079af */ /* 0x000e280000000000 */
[----:B------:R-:W2:Y:S04]  /*32870*/  LDL.LU.64 R110, [R1+0x1f90] ;  /* 0x001f9000016e7983 */ /* 0x000ea80000300a00 */
[----:B------:R1:W-:Y:S04]  /*32880*/  STL.64 [R1+0x1ca8], R4 ;  /* 0x001ca80401007387 */ /* 0x0003e80000100a00 */
[----:B-1----:R-:W3:Y:S01]  /*32890*/  LDL.LU.64 R4, [R1+0x48] ;  /* 0x0000480001047983 */ /* 0x002ee20000300a00 */
[----:B------:R-:W-:-:S04]  /*328a0*/  SHF.R.U32.HI R3, RZ, 0x6, R3 ;  /* 0x00000006ff037819 */ /* 0x000fc80000011603 */
[----:B------:R-:W-:-:S04]  /*328b0*/  SGXT.U32 R3, R3, 0x1 ;  /* 0x000000010303781a */ /* 0x000fc80000000000 */
[----:B------:R-:W-:Y:S01]  /*328c0*/  LOP3.LUT R3, R3, 0x22, RZ, 0xfc, !PT ;  /* 0x0000002203037812 */ /* 0x000fe200078efcff */
[----:B------:R-:W-:Y:S03]  /*328d0*/  BAR.SYNC.DEFER_BLOCKING 0x0 ;  /* 0x0000000000007b1d */ /* 0x000fe60000010000 */
[----:B------:R-:W-:Y:S02]  /*328e0*/  ISETP.GE.AND P4, PT, R3, UR4, PT ;  /* 0x0000000403007c0c */ /* 0x000fe4000bf86270 */
[----:B------:R-:W-:-:S04]  /*328f0*/  SHF.R.U32.HI R3, RZ, 0x6, R241 ;  /* 0x00000006ff037819 */ /* 0x000fc800000116f1 */
[----:B------:R-:W-:-:S04]  /*32900*/  SGXT.U32 R3, R3, 0x1 ;  /* 0x000000010303781a */ /* 0x000fc80000000000 */
[----:B------:R-:W-:Y:S02]  /*32910*/  LOP3.LUT R3, R3, 0x40, RZ, 0xfc, !PT ;  /* 0x0000004003037812 */ /* 0x000fe400078efcff */
[----:B------:R-:W-:Y:S02]  /*32920*/  SEL R241, RZ, 0x4, P4 ;  /* 0x00000004fff17807 */ /* 0x000fe40002000000 */
[----:B------:R-:W-:Y:S02]  /*32930*/  ISETP.GE.AND P4, PT, R3, UR4, PT ;  /* 0x0000000403007c0c */ /* 0x000fe4000bf86270 */
[----:B------:R-:W1:Y:S01]  /*32940*/  S2R R3, SR_TID.X ;  /* 0x0000000000037919 */ /* 0x000e620000002100 */
[----:B------:R-:W-:Y:S01]  /*32950*/  IMAD.U32 R2, RZ, RZ, UR13 ;  /* 0x0000000dff027e24 */ /* 0x000fe2000f8e00ff */
[----:B------:R-:W-:Y:S02]  /*32960*/  SEL R241, R241, RZ, P1 ;  /* 0x000000fff1f17207 */ /* 0x000fe40000800000 */
[----:B-1----:R-:W-:-:S04]  /*32970*/  SHF.R.U32.HI R3, RZ, 0x6, R3 ;  /* 0x00000006ff037819 */ /* 0x002fc80000011603 */
[----:B------:R-:W-:Y:S01]  /*32980*/  SGXT.U32 R3, R3, 0x1 ;  /* 0x000000010303781a */ /* 0x000fe20000000000 */
[----:B----4-:R-:W-:-:S04]  /*32990*/  IMAD.WIDE R76, R2, 0x4, R76 ;  /* 0x00000004024c7825 */ /* 0x010fc800078e024c */
[----:B---3--:R-:W-:-:S05]  /*329a0*/  IMAD.WIDE R4, R2, 0x4, R4 ;  /* 0x0000000402047825 */ /* 0x008fca00078e0204 */
[----:B------:R-:W-:Y:S01]  /*329b0*/  @!PT LDS RZ, [RZ] ;  /* 0x00000000fffff984 */ /* 0x000fe20000000800 */
[----:B------:R-:W-:Y:S01]  /*329c0*/  @!PT LDS RZ, [RZ] ;  /* 0x00000000fffff984 */ /* 0x000fe20000000800 */
[----:B------:R-:W-:Y:S01]  /*329d0*/  @!PT LDS RZ, [RZ] ;  /* 0x00000000fffff984 */ /* 0x000fe20000000800 */
[----:B------:R2:W-:Y:S01]  /*329e0*/  LDGSTS.E [R240+0x48000], desc[UR22][R4.64], P5 ;  /* 0x4800000004f07fae */ /* 0x0005e2000a9a1016 */
[----:B------:R-:W-:Y:S02]  /*329f0*/  ISETP.NE.U32.AND P5, PT, R241, RZ, PT ;  /* 0x000000fff100720c */ /* 0x000fe40003fa5070 */
[----:B------:R-:W-:Y:S01]  /*32a00*/  SEL R241, RZ, 0x4, P4 ;  /* 0x00000004fff17807 */ /* 0x000fe20002000000 */
[----:B------:R2:W-:Y:S01]  /*32a10*/  STL.64 [R1+0x12a8], R4 ;  /* 0x0012a80401007387 */ /* 0x0005e20000100a00 */
[----:B------:R-:W-:Y:S02]  /*32a20*/  ISETP.GE.AND P4, PT, R252, UR4, PT ;  /* 0x00000004fc007c0c */ /* 0x000fe4000bf86270 */
[----:B------:R-:W-:Y:S01]  /*32a30*/  SEL R241, R241, RZ, P1 ;  /* 0x000000fff1f17207 */ /* 0x000fe20000800000 */
[----:B------:R1:W-:Y:S01]  /*32a40*/  LDGSTS.E [R240+0x48008], desc[UR22][R76.64], P3 ;  /* 0x480080004cf07fae */ /* 0x0003e200099a1016 */
[----:B------:R-:W-:Y:S02]  /*32a50*/  SEL R252, RZ, 0x4, P4 ;  /* 0x00000004fffc7807 */ /* 0x000fe40002000000 */
[----:B------:R-:W-:-:S02]  /*32a60*/  ISETP.NE.U32.AND P4, PT, R241, RZ, PT ;  /* 0x000000fff100720c */ /* 0x000fc40003f85070 */
[----:B------:R-:W-:Y:S01]  /*32a70*/  LOP3.LUT R241, R3, 0x60, RZ, 0xfc, !PT ;  /* 0x0000006003f17812 */ /* 0x000fe200078efcff */
[----:B--2---:R-:W-:Y:S01]  /*32a80*/  IMAD.WIDE R4, R2, 0x4, R110 ;  /* 0x0000000402047825 */ /* 0x004fe200078e026e */
[----:B------:R-:W-:Y:S01]  /*32a90*/  SEL R110, R252, RZ, P1 ;  /* 0x000000fffc6e7207 */ /* 0x000fe20000800000 */
[----:B------:R1:W-:Y:S01]  /*32aa0*/  STL.64 [R1+0x12a0], R76 ;  /* 0x0012a04c01007387 */ /* 0x0003e20000100a00 */
[----:B------:R-:W-:-:S03]  /*32ab0*/  ISETP.GE.AND P3, PT, R241, UR4, PT ;  /* 0x00000004f1007c0c */ /* 0x000fc6000bf66270 */
[----:B------:R2:W-:Y:S01]  /*32ac0*/  LDGSTS.E [R240+0x4a000], desc[UR22][R4.64], P6 ;  /* 0x4a00000004f07fae */ /* 0x0005e2000b1a1016 */
[----:B------:R-:W-:Y:S02]  /*32ad0*/  ISETP.NE.U32.AND P6, PT, R110, RZ, PT ;  /* 0x000000ff6e00720c */ /* 0x000fe40003fc5070 */
[----:B------:R-:W-:Y:S02]  /*32ae0*/  SEL R110, RZ, 0x4, P3 ;  /* 0x00000004ff6e7807 */ /* 0x000fe40001800000 */
[----:B-1----:R-:W-:-:S04]  /*32af0*/  LOP3.LUT R77, R3, 0x62, RZ, 0xfc, !PT ;  /* 0x00000062034d7812 */ /* 0x002fc800078efcff */
[----:B------:R-:W-:Y:S01]  /*32b00*/  ISETP.GE.AND P3, PT, R77, UR4, PT ;  /* 0x000000044d007c0c */ /* 0x000fe2000bf66270 */
[C---:B------:R-:W-:Y:S01]  /*32b10*/  IMAD.WIDE R76, R2.reuse, 0x4, R108 ;  /* 0x00000004024c7825 */ /* 0x040fe200078e026c */
[----:B------:R-:W-:Y:S04]  /*32b20*/  STL.64 [R1+0x1298], R4 ;  /* 0x0012980401007387 */ /* 0x000fe80000100a00 */
[----:B------:R-:W3:Y:S04]  /*32b30*/  LDL.LU.64 R108, [R1+0x38] ;  /* 0x00003800016c7983 */ /* 0x000ee80000300a00 */
[----:B------:R1:W-:Y:S04]  /*32b40*/  STL.64 [R1+0x1290], R76 ;  /* 0x0012904c01007387 */ /* 0x0003e80000100a00 */
[----:B------:R4:W-:Y:S04]  /*32b50*/  LDGSTS.E [R240+0x4a008], desc[UR22][R76.64], P5 ;  /* 0x4a0080004cf07fae */ /* 0x0009e8000a9a1016 */
[----:B-1----:R-:W4:Y:S01]  /*32b60*/  LDL.LU.64 R76, [R1+0x1f88] ;  /* 0x001f8800014c7983 */ /* 0x002f220000300a00 */
[----:B--2---:R-:W-:-:S05]  /*32b70*/  IMAD.WIDE R4, R2, 0x4, R78 ;  /* 0x0000000402047825 */ /* 0x004fca00078e024e */
[----:B------:R1:W-:Y:S04]  /*32b80*/  STL.64 [R1+0x1288], R4 ;  /* 0x0012880401007387 */ /* 0x0003e80000100a00 */
[----:B------:R-:W-:Y:S04]  /*32b90*/  LDGSTS.E [R240+0x4c000], desc[UR22][R4.64], P4 ;  /* 0x4c00000004f07fae */ /* 0x000fe8000a1a1016 */
[----:B-1----:R-:W2:Y:S01]  /*32ba0*/  LDL.LU.64 R4, [R1+0x30] ;  /* 0x0000300001047983 */ /* 0x002ea20000300a00 */
[----:B------:R-:W-:Y:S02]  /*32bb0*/  SEL R111, RZ, 0x4, P3 ;  /* 0x00000004ff6f7807 */ /* 0x000fe40001800000 */
[----:B------:R-:W-:-:S02]  /*32bc0*/  LOP3.LUT R252, R3, 0x4, RZ, 0xfc, !PT ;  /* 0x0000000403fc7812 */ /* 0x000fc400078efcff */
[----:B------:R-:W-:Y:S02]  /*32bd0*/  SEL R110, R110, RZ, P1 ;  /* 0x000000ff6e6e7207 */ /* 0x000fe40000800000 */
[----:B------:R-:W-:Y:S02]  /*32be0*/  SEL R78, R111, RZ, P1 ;  /* 0x000000ff6f4e7207 */ /* 0x000fe40000800000 */
[----:B------:R-:W-:Y:S02]  /*32bf0*/  ISETP.GE.AND P5, PT, R252, UR4, PT ;  /* 0x00000004fc007c0c */ /* 0x000fe4000bfa6270 */
[----:B------:R-:W-:Y:S02]  /*32c00*/  LOP3.LUT R252, R3, 0x6, RZ, 0xfc, !PT ;  /* 0x0000000603fc7812 */ /* 0x000fe400078efcff */
[----:B------:R-:W-:Y:S02]  /*32c10*/  ISETP.NE.U32.AND P3, PT, R110, RZ, PT ;  /* 0x000000ff6e00720c */ /* 0x000fe40003f65070 */
[----:B------:R-:W-:-:S02]  /*32c20*/  ISETP.NE.U32.AND P4, PT, R78, RZ, PT ;  /* 0x000000ff4e00720c */ /* 0x000fc40003f85070 */
[----:B------:R-:W-:Y:S02]  /*32c30*/  SEL R78, RZ, 0x4, P5 ;  /* 0x00000004ff4e7807 */ /* 0x000fe40002800000 */
[----:B------:R-:W-:Y:S01]  /*32c40*/  ISETP.GE.AND P5, PT, R252, UR4, PT ;  /* 0x00000004fc007c0c */ /* 0x000fe2000bfa6270 */
[----:B------:R-:W-:Y:S01]  /*32c50*/  IMAD.WIDE R110, R2, 0x4, R46 ;  /* 0x00000004026e7825 */ /* 0x000fe200078e022e */
[----:B------:R-:W-:Y:S02]  /*32c60*/  LOP3.LUT R252, R3, 0x24, RZ, 0xfc, !PT ;  /* 0x0000002403fc7812 */ /* 0x000fe400078efcff */
[----:B------:R-:W-:Y:S02]  /*32c70*/  SEL R79, RZ, 0x4, P5 ;  /* 0x00000004ff4f7807 */ /* 0x000fe40002800000 */
[----:B------:R-:W-:Y:S02]  /*32c80*/  SEL R78, R78, RZ, P1 ;  /* 0x000000ff4e4e7207 */ /* 0x000fe40000800000 */
[----:B------:R-:W-:-:S02]  /*32c90*/  SEL R46, R79, RZ, P1 ;  /* 0x000000ff4f2e7207 */ /* 0x000fc40000800000 */
[----:B------:R-:W-:Y:S01]  /*32ca0*/  ISETP.NE.U32.AND P5, PT, R78, RZ, PT ;  /* 0x000000ff4e00720c */ /* 0x000fe20003fa5070 */
[----:B------:R-:W-:-:S04]  /*32cb0*/  IMAD.WIDE R78, R2, 0x4, R44 ;  /* 0x00000004024e7825 */ /* 0x000fc800078e022c */
[----:B----4-:R-:W-:-:S05]  /*32cc0*/  IMAD.WIDE R76, R2, 0x4, R76 ;  /* 0x00000004024c7825 */ /* 0x010fca00078e024c */
[----:B------:R3:W-:Y:S01]  /*32cd0*/  LDGSTS.E [R240+0x4c008], desc[UR22][R76.64], P6 ;  /* 0x4c0080004cf07fae */ /* 0x0007e2000b1a1016 */
[----:B------:R-:W-:Y:S02]  /*32ce0*/  ISETP.GE.AND P6, PT, R252, UR4, PT ;  /* 0x00000004fc007c0c */ /* 0x000fe4000bfc6270 */
[C---:B------:R-:W-:Y:S01]  /*32cf0*/  LOP3.LUT R252, R3.reuse, 0x26, RZ, 0xfc, !PT ;  /* 0x0000002603fc7812 */ /* 0x040fe200078efcff */
[----:B------:R-:W-:Y:S01]  /*32d00*/  LDGSTS.E [R240+0x4e000], desc[UR22][R110.64], P3 ;  /* 0x4e0000006ef07fae */ /* 0x000fe200099a1016 */
[----:B------:R-:W-:Y:S02]  /*32d10*/  ISETP.NE.U32.AND P3, PT, R46, RZ, PT ;  /* 0x000000ff2e00720c */ /* 0x000fe40003f65070 */
[----:B------:R-:W-:Y:S01]  /*32d20*/  SEL R46, RZ, 0x4, P6 ;  /* 0x00000004ff2e7807 */ /* 0x000fe20003000000 */
[----:B------:R3:W-:Y:S01]  /*32d30*/  STL.64 [R1+0x1278], R76 ;  /* 0x0012784c01007387 */ /* 0x0007e20000100a00 */
[----:B------:R-:W-:Y:S02]  /*32d40*/  ISETP.GE.AND P6, PT, R252, UR4, PT ;  /* 0x00000004fc007c0c */ /* 0x000fe4000bfc6270 */
[----:B------:R-:W-:Y:S01]  /*32d50*/  LOP3.LUT R252, R3, 0x44, RZ, 0xfc, !PT ;  /* 0x0000004403fc7812 */ /* 0x000fe200078efcff */
[----:B------:R-:W-:Y:S01]  /*32d60*/  LDGSTS.E [R240+0x4e008], desc[UR22][R78.64], P4 ;  /* 0x4e0080004ef07fae */ /* 0x000fe2000a1a1016 */
[----:B------:R-:W-:-:S02]  /*32d70*/  SEL R47, RZ, 0x4, P6 ;  /* 0x00000004ff2f7807 */ /* 0x000fc40003000000 */
[----:B------:R-:W-:Y:S02]  /*32d80*/  SEL R46, R46, RZ, P1 ;  /* 0x000000ff2e2e7207 */ /* 0x000fe40000800000 */
[----:B------:R-:W-:Y:S01]  /*32d90*/  SEL R44, R47, RZ, P1 ;  /* 0x000000ff2f2c7207 */ /* 0x000fe20000800000 */
[----:B---3--:R-:W-:Y:S01]  /*32da0*/  IMAD.WIDE R76, R2, 0x4, R108 ;  /* 0x00000004024c7825 */ /* 0x008fe200078e026c */
[----:B------:R-:W-:Y:S02]  /*32db0*/  ISETP.GE.AND P4, PT, R252, UR4, PT ;  /* 0x00000004fc007c0c */ /* 0x000fe4000bf86270 */
[----:B------:R-:W-:Y:S02]  /*32dc0*/  LOP3.LUT R252, R3, 0x46, RZ, 0xfc, !PT ;  /* 0x0000004603fc7812 */ /* 0x000fe400078efcff */
[----:B------:R2:W-:Y:S01]  /*32dd0*/  LDGSTS.E [R239+0x48000], desc[UR22][R76.64], P5 ;  /* 0x480000004cef7fae */ /* 0x0005e2000a9a1016 */
[----:B------:R-:W-:Y:S02]  /*32de0*/  ISETP.NE.U32.AND P6, PT, R46, RZ, PT ;  /* 0x000000ff2e00720c */ /* 0x000fe40003fc5070 */
[----:B------:R-:W-:Y:S01]  /*32df0*/  ISETP.NE.U32.AND P5, PT, R44, RZ, PT ;  /* 0x000000ff2c00720c */ /* 0x000fe20003fa5070 */
[----:B------:R-:W-:Y:S01]  /*32e00*/  STL.64 [R1+0x1270], R110 ;  /* 0x0012706e01007387 */ /* 0x000fe20000100a00 */
[----:B------:R-:W-:-:S02]  /*32e10*/  SEL R44, RZ, 0x4, P4 ;  /* 0x00000004ff2c7807 */ /* 0x000fc40002000000 */
[----:B------:R-:W-:Y:S01]  /*32e20*/  ISETP.GE.AND P4, PT, R252, UR4, PT ;  /* 0x00000004fc007c0c */ /* 0x000fe2000bf86270 */
[----:B------:R-:W-:Y:S01]  /*32e30*/  STL.64 [R1+0x1268], R78 ;  /* 0x0012684e01007387 */ /* 0x000fe20000100a00 */
[----:B------:R-:W-:-:S03]  /*32e40*/  SEL R44, R44, RZ, P1 ;  /* 0x000000ff2c2c7207 */ /* 0x000fc60000800000 */
[----:B------:R-:W-:Y:S01]  /*32e50*/  STL.64 [R1+0x1b78], R240 ;  /* 0x001b78f001007387 */ /* 0x000fe20000100a00 */
[----:B------:R-:W-:Y:S01]  /*32e60*/  SEL R45, RZ, 0x4, P4 ;  /* 0x00000004ff2d7807 */ /* 0x000fe20002000000 */
[----:B------:R-:W-:Y:S02]  /*32e70*/  IMAD.WIDE R46, R2, 0x4, R106 ;  /* 0x00000004022e7825 */ /* 0x000fe400078e026a */
[----:B------:R2:W-:Y:S01]  /*32e80*/  STL.64 [R1+0x1260], R76 ;  /* 0x0012604c01007387 */ /* 0x0005e20000100a00 */
[----:B------:R-:W-:Y:S02]  /*32e90*/  ISETP.NE.U32.AND P4, PT, R44, RZ, PT ;  /* 0x000000ff2c00720c */ /* 0x000fe40003f85070 */
[----:B------:R-:W-:Y:S01]  /*32ea0*/  SEL R44, R45, RZ, P1 ;  /* 0x000000ff2d2c7207 */ /* 0x000fe20000800000 */
[----:B--2---:R-:W-:Y:S01]  /*32eb0*/  IMAD.WIDE R76, R2, 0x4, R4 ;  /* 0x00000004024c7825 */ /* 0x004fe200078e0204 */
[----:B------:R-:W-:-:S04]  /*32ec0*/  LOP3.LUT R5, R3, 0x64, RZ, 0xfc, !PT ;  /* 0x0000006403057812 */ /* 0x000fc800078efcff */
[----:B------:R-:W-:Y:S04]  /*32ed0*/  STL.64 [R1+0x1258], R76 ;  /* 0x0012584c01007387 */ /* 0x000fe80000100a00 */
[----:B------:R-:W-:Y:S01]  /*32ee0*/  LDGSTS.E [R239+0x48008], desc[UR22][R76.64], P3 ;  /* 0x480080004cef7fae */ /* 0x000fe200099a1016 */
[----:B------:R-:W-:Y:S02]  /*32ef0*/  ISETP.GE.AND P3, PT, R5, UR4, PT ;  /* 0x0000000405007c0c */ /* 0x000fe4000bf66270 */
[----:B------:R-:W-:Y:S01]  /*32f00*/  LOP3.LUT R5, R3, 0x66, RZ, 0xfc, !PT ;  /* 0x0000006603057812 */ /* 0x000fe200078efcff */
[----:B------:R1:W-:Y:S04]  /*32f10*/  STL.64 [R1+0x1230], R46 ;  /* 0x0012302e01007387 */ /* 0x0003e80000100a00 */
[----:B------:R-:W2:Y:S04]  /*32f20*/  LDL.LU.64 R108, [R1+0x28] ;  /* 0x00002800016c7983 */ /* 0x000ea80000300a00 */
[----:B------:R1:W-:Y:S01]  /*32f30*/  LDGSTS.E [R239+0x4a000], desc[UR22][R46.64], P6 ;  /* 0x4a0000002eef7fae */ /* 0x0003e2000b1a1016 */
[----:B------:R-:W-:-:S02]  /*32f40*/  ISETP.NE.U32.AND P6, PT, R44, RZ, PT ;  /* 0x000000ff2c00720c */ /* 0x000fc40003fc5070 */
[----:B------:R-:W-:Y:S02]  /*32f50*/  SEL R44, RZ, 0x4, P3 ;  /* 0x00000004ff2c7807 */ /* 0x000fe40001800000 */
[----:B------:R-:W-:Y:S01]  /*32f60*/  ISETP.GE.AND P3, PT, R5, UR4, PT ;  /* 0x0000000405007c0c */ /* 0x000fe2000bf66270 */
[----:B------:R-:W-:-:S04]  /*32f70*/  IMAD.WIDE R4, R2, 0x4, R74 ;  /* 0x0000000402047825 */ /* 0x000fc800078e024a */
[----:B-1----:R-:W-:-:S05]  /*32f80*/  IMAD.WIDE R46, R2, 0x4, R104 ;  /* 0x00000004022e7825 */ /* 0x002fca00078e0268 */
[----:B------:R-:W-:Y:S04]  /*32f90*/  STL.64 [R1+0x1228], R46 ;  /* 0x0012282e01007387 */ /* 0x000fe80000100a00 */
[----:B------:R1:W-:Y:S04]  /*32fa0*/  LDGSTS.E [R239+0x4a008], desc[UR22][R46.64], P5 ;  /* 0x4a0080002eef7fae */ /* 0x0003e8000a9a1016 */
[----:B------:R3:W-:Y:S04]  /*32fb0*/  STL.64 [R1+0x1220], R4 ;  /* 0x0012200401007387 */ /* 0x0007e80000100a00 */
[----:B------:R-:W-:Y:S04]  /*32fc0*/  LDGSTS.E [R239+0x4c000], desc[UR22][R4.64], P4 ;  /* 0x4c00000004ef7fae */ /* 0x000fe8000a1a1016 */
[----:B---3--:R-:W3:Y:S01]  /*32fd0*/  LDL.LU.64 R4, [R1+0x20] ;  /* 0x0000200001047983 */ /* 0x008ee20000300a00 */
[----:B------:R-:W-:-:S02]  /*32fe0*/  SEL R44, R44, RZ, P1 ;  /* 0x000000ff2c2c7207 */ /* 0x000fc40000800000 */
[----:B------:R-:W-:Y:S02]  /*32ff0*/  SEL R45, RZ, 0x4, P3 ;  /* 0x00000004ff2d7807 */ /* 0x000fe40001800000 */
[----:B------:R-:W-:Y:S02]  /*33000*/  LOP3.LUT R252, R3, 0x8, RZ, 0xfc, !PT ;  /* 0x0000000803fc7812 */ /* 0x000fe400078efcff */
[----:B------:R-:W-:Y:S02]  /*33010*/  ISETP.NE.U32.AND P3, PT, R44, RZ, PT ;  /* 0x000000ff2c00720c */ /* 0x000fe40003f65070 */
[----:B------:R-:W-:Y:S02]  /*33020*/  SEL R44, R45, RZ, P1 ;  /* 0x000000ff2d2c7207 */ /* 0x000fe40000800000 */
[----:B------:R-:W-:Y:S02]  /*33030*/  ISETP.GE.AND P5, PT, R252, UR4, PT ;  /* 0x00000004fc007c0c */ /* 0x000fe4000bfa6270 */
[----:B------:R-:W-:-:S02]  /*33040*/  LOP3.LUT R252, R3, 0xa, RZ, 0xfc, !PT ;  /* 0x0000000a03fc7812 */ /* 0x000fc400078efcff */
[----:B------:R-:W-:Y:S02]  /*33050*/  ISETP.NE.U32.AND P4, PT, R44, RZ, PT ;  /* 0x000000ff2c00720c */ /* 0x000fe40003f85070 */
[----:B------:R-:W-:Y:S02]  /*33060*/  SEL R44, RZ, 0x4, P5 ;  /* 0x00000004ff2c7807 */ /* 0x000fe40002800000 */
[----:B------:R-:W-:Y:S01]  /*33070*/  ISETP.GE.AND P5, PT, R252, UR4, PT ;  /* 0x00000004fc007c0c */ /* 0x000fe2000bfa6270 */
[C---:B------:R-:W-:Y:S01]  /*33080*/  IMAD.WIDE R72, R2.reuse, 0x4, R72 ;  /* 0x0000000402487825 */ /* 0x040fe200078e0248 */
[----:B------:R-:W-:Y:S02]  /*33090*/  LOP3.LUT R252, R3, 0x28, RZ, 0xfc, !PT ;  /* 0x0000002803fc7812 */ /* 0x000fe400078efcff */
[----:B------:R-:W-:Y:S01]  /*330a0*/  SEL R45, RZ, 0x4, P5 ;  /* 0x00000004ff2d7807 */ /* 0x000fe20002800000 */
[----:B-1----:R-:W-:Y:S01]  /*330b0*/  IMAD.WIDE R46, R2, 0x4, R42 ;  /* 0x00000004022e7825 */ /* 0x002fe200078e022a */
[----:B------:R-:W-:Y:S01]  /*330c0*/  SEL R44, R44, RZ, P1 ;  /* 0x000000ff2c2c7207 */ /* 0x000fe20000800000 */
[----:B------:R-:W-:Y:S01]  /*330d0*/  LDGSTS.E [R239+0x4c008], desc[UR22][R72.64], P6 ;  /* 0x4c00800048ef7fae */ /* 0x000fe2000b1a1016 */
[----:B------:R-:W-:-:S02]  /*330e0*/  SEL R42, R45, RZ, P1 ;  /* 0x000000ff2d2a7207 */ /* 0x000fc40000800000 */
[----:B------:R-:W-:Y:S01]  /*330f0*/  ISETP.GE.AND P6, PT, R252, UR4, PT ;  /* 0x00000004fc007c0c */ /* 0x000fe2000bfc6270 */
[----:B------:R1:W-:Y:S01]  /*33100*/  LDGSTS.E [R239+0x4e000], desc[UR22][R46.64], P3 ;  /* 0x4e0000002eef7fae */ /* 0x0003e200099a1016 */
[----:B------:R-:W-:Y:S02]  /*33110*/  LOP3.LUT R252, R3, 0x2a, RZ, 0xfc, !PT ;  /* 0x0000002a03fc7812 */ /* 0x000fe400078efcff */
[----:B------:R-:W-:Y:S02]  /*33120*/  ISETP.NE.U32.AND P5, PT, R44, RZ, PT ;  /* 0x000000ff2c00720c */ /* 0x000fe40003fa5070 */
[----:B------:R-:W-:Y:S02]  /*33130*/  ISETP.NE.U32.AND P3, PT, R42, RZ, PT ;  /* 0x000000ff2a00720c */ /* 0x000fe40003f65070 */
[----:B------:R-:W-:Y:S01]  /*33140*/  SEL R42, RZ, 0x4, P6 ;  /* 0x00000004ff2a7807 */ /* 0x000fe20003000000 */
[----:B------:R-:W-:Y:S01]  /*33150*/  STL.64 [R1+0x1218], R72 ;  /* 0x0012184801007387 */ /* 0x000fe20000100a00 */
[----:B------:R-:W-:-:S03]  /*33160*/  ISETP.GE.AND P6, PT, R252, UR4, PT ;  /* 0x00000004fc007c0c */ /* 0x000fc6000bfc6270 */
[----:B------:R1:W-:Y:S01]  /*33170*/  STL.64 [R1+0x1208], R46 ;  /* 0x0012082e01007387 */ /* 0x0003e20000100a00 */
[----:B------:R-:W-:Y:S02]  /*33180*/  SEL R43, RZ, 0x4, P6 ;  /* 0x00000004ff2b7807 */ /* 0x000fe40003000000 */
[----:B------:R-:W-:Y:S02]  /*33190*/  LOP3.LUT R252, R3, 0x48, RZ, 0xfc, !PT ;  /* 0x0000004803fc7812 */ /* 0x000fe400078efcff */
[----:B------:R-:W-:Y:S01]  /*331a0*/  SEL R42, R42, RZ, P1 ;  /* 0x000000ff2a2a7207 */ /* 0x000fe20000800000 */
[----:B-1----:R-:W-:Y:S01]  /*331b0*/  IMAD.WIDE R46, R2, 0x4, R40 ;  /* 0x00000004022e7825 */ /* 0x002fe200078e0228 */
[----:B------:R-:W-:Y:S02]  /*331c0*/  SEL R40, R43, RZ, P1 ;  /* 0x000000ff2b287207 */ /* 0x000fe40000800000 */
[----:B------:R-:W-:Y:S02]  /*331d0*/  ISETP.NE.U32.AND P6, PT, R42, RZ, PT ;  /* 0x000000ff2a00720c */ /* 0x000fe40003fc5070 */
[----:B------:R-:W-:Y:S01]  /*331e0*/  LDGSTS.E [R239+0x4e008], desc[UR22][R46.64], P4 ;  /* 0x4e0080002eef7fae */ /* 0x000fe2000a1a1016 */
[----:B------:R-:W-:-:S02]  /*331f0*/  ISETP.GE.AND P4, PT, R252, UR4, PT ;  /* 0x00000004fc007c0c */ /* 0x000fc4000bf86270 */
[----:B------:R-:W-:Y:S01]  /*33200*/  LOP3.LUT R252, R3, 0x4a, RZ, 0xfc, !PT ;  /* 0x0000004a03fc7812 */ /* 0x000fe200078efcff */
[----:B------:R-:W-:Y:S01]  /*33210*/  STL.64 [R1+0x1200], R46 ;  /* 0x0012002e01007387 */ /* 0x000fe20000100a00 */
[----:B--2---:R-:W-:-:S05]  /*33220*/  IMAD.WIDE R44, R2, 0x4, R108 ;  /* 0x00000004022c7825 */ /* 0x004fca00078e026c */
[----:B------:R-:W-:Y:S01]  /*33230*/  LDGSTS.E [R238+0x48000], desc[UR22][R44.64], P5 ;  /* 0x480000002cee7fae */ /* 0x000fe2000a9a1016 */
[----:B------:R-:W-:Y:S02]  /*33240*/  ISETP.NE.U32.AND P5, PT, R40, RZ, PT ;  /* 0x000000ff2800720c */ /* 0x000fe40003fa5070 */
[----:B------:R-:W-:Y:S02]  /*33250*/  SEL R40, RZ, 0x4, P4 ;  /* 0x00000004ff287807 */ /* 0x000fe40002000000 */
[----:B------:R-:W-:Y:S02]  /*33260*/  ISETP.GE.AND P4, PT, R252, UR4, PT ;  /* 0x00000004fc007c0c */ /* 0x000fe4000bf86270 */
[----:B------:R-:W-:Y:S02]  /*33270*/  SEL R40, R40, RZ, P1 ;  /* 0x000000ff28287207 */ /* 0x000fe40000800000 */
[----:B------:R-:W-:Y:S02]  /*33280*/  SEL R41, RZ, 0x4, P4 ;  /* 0x00000004ff297807 */ /* 0x000fe40002000000 */
[----:B------:R-:W-:Y:S01]  /*33290*/  LOP3.LUT R252, R3, 0x68, RZ, 0xfc, !PT ;  /* 0x0000006803fc7812 */ /* 0x000fe200078efcff */
[----:B------:R-:W-:Y:S01]  /*332a0*/  STL.64 [R1+0x11f8], R44 ;  /* 0x0011f82c01007387 */ /* 0x000fe20000100a00 */
[----:B------:R-:W-:-:S02]  /*332b0*/  ISETP.NE.U32.AND P4, PT, R40, RZ, PT ;  /* 0x000000ff2800720c */ /* 0x000fc40003f85070 */
[----:B------:R-:W-:Y:S01]  /*332c0*/  SEL R40, R41, RZ, P1 ;  /* 0x000000ff29287207 */ /* 0x000fe20000800000 */
[----:B---3--:R-:W-:-:S04]  /*332d0*/  IMAD.WIDE R42, R2, 0x4, R4 ;  /* 0x00000004022a7825 */ /* 0x008fc800078e0204 */
[----:B------:R-:W-:Y:S01]  /*332e0*/  IMAD.WIDE R4, R2, 0x4, R102 ;  /* 0x0000000402047825 */ /* 0x000fe200078e0266 */
[----:B------:R1:W-:Y:S04]  /*332f0*/  STL.64 [R1+0x11e8], R42 ;  /* 0x0011e82a01007387 */ /* 0x0003e80000100a00 */
[----:B------:R1:W-:Y:S01]  /*33300*/  LDGSTS.E [R238+0x48008], desc[UR22][R42.64], P3 ;  /* 0x480080002aee7fae */ /* 0x0003e200099a1016 */
[----:B------:R-:W-:-:S03]  /*33310*/  ISETP.GE.AND P3, PT, R252, UR4, PT ;  /* 0x00000004fc007c0c */ /* 0x000fc6000bf66270 */
[----:B------:R2:W-:Y:S04]  /*33320*/  STL.64 [R1+0x11e0], R4 ;  /* 0x0011e00401007387 */ /* 0x0005e80000100a00 */
[----:B------:R2:W-:Y:S01]  /*33330*/  LDGSTS.E [R238+0x4a000], desc[UR22][R4.64], P6 ;  /* 0x4a00000004ee7fae */ /* 0x0005e2000b1a1016 */
[----:B------:R-:W-:-:S03]  /*33340*/  ISETP.NE.U32.AND P6, PT, R40, RZ, PT ;  /* 0x000000ff2800720c */ /* 0x000fc60003fc5070 */
[----:B------:R-:W3:Y:S01]  /*33350*/  LDL.LU.64 R108, [R1+0x18] ;  /* 0x00001800016c7983 */ /* 0x000ee20000300a00 */
[----:B------:R-:W-:Y:S01]  /*33360*/  SEL R40, RZ, 0x4, P3 ;  /* 0x00000004ff287807 */ /* 0x000fe20001800000 */
[----:B-1----:R-:W-:Y:S01]  /*33370*/  IMAD.WIDE R42, R2, 0x4, R100 ;  /* 0x00000004022a7825 */ /* 0x002fe200078e0264 */
[----:B--2---:R-:W-:-:S04]  /*33380*/  LOP3.LUT R5, R3, 0x6a, RZ, 0xfc, !PT ;  /* 0x0000006a03057812 */ /* 0x004fc800078efcff */
[----:B------:R1:W-:Y:S01]  /*33390*/  LDGSTS.E [R238+0x4a008], desc[UR22][R42.64], P5 ;  /* 0x4a0080002aee7fae */ /* 0x0003e2000a9a1016 */
[----:B------:R-:W-:Y:S01]  /*333a0*/  ISETP.GE.AND P3, PT, R5, UR4, PT ;  /* 0x0000000405007c0c */ /* 0x000fe2000bf66270 */
[----:B------:R-:W-:Y:S02]  /*333b0*/  IMAD.WIDE R4, R2, 0x4, R70 ;  /* 0x0000000402047825 */ /* 0x000fe400078e0246 */
[----:B------:R-:W-:Y:S04]  /*333c0*/  STL.64 [R1+0x11d8], R42 ;  /* 0x0011d82a01007387 */ /* 0x000fe80000100a00 */
[----:B------:R2:W-:Y:S04]  /*333d0*/  STL.64 [R1+0x11d0], R4 ;  /* 0x0011d00401007387 */ /* 0x0005e80000100a00 */
[----:B------:R-:W-:Y:S04]  /*333e0*/  LDGSTS.E [R238+0x4c000], desc[UR22][R4.64], P4 ;  /* 0x4c00000004ee7fae */ /* 0x000fe8000a1a1016 */
[----:B--2---:R-:W2:Y:S01]  /*333f0*/  LDL.LU.64 R4, [R1+0x10] ;  /* 0x0000100001047983 */ /* 0x004ea20000300a00 */
        /* <DEDUP_REMOVED lines=30> */
[----:B------:R-:W-:-:S04]  /*335e0*/  SEL R36, R39, RZ, P1 ;  /* 0x000000ff27247207 */ /* 0x000fc80000800000 */
[----:B------:R-:W-:Y:S01]  /*335f0*/  LDGSTS.E [R238+0x4e008], desc[UR22][R42.64], P4 ;  /* 0x4e0080002aee7fae */ /* 0x000fe2000a1a1016 */
[----:B------:R-:W-:Y:S02]  /*33600*/  ISETP.GE.AND P4, PT, R252, UR4, PT ;  /* 0x00000004fc007c0c */ /* 0x000fe4000bf86270 */
[----:B------:R-:W-:Y:S02]  /*33610*/  LOP3.LUT R252, R3, 0x4e, RZ, 0xfc, !PT ;  /* 0x0000004e03fc7812 */ /* 0x000fe400078efcff */
[----:B------:R-:W-:Y:S01]  /*33620*/  ISETP.NE.U32.AND P6, PT, R38, RZ, PT ;  /* 0x000000ff2600720c */ /* 0x000fe20003fc5070 */
[----:B------:R-:W-:Y:S01]  /*33630*/  STL.64 [R1+0x11b0], R42 ;  /* 0x0011b02a01007387 */ /* 0x000fe20000100a00 */
[----:B------:R-:W-:-:S03]  /*33640*/  IMAD.WIDE R38, R2, 0x4, R98 ;  /* 0x0000000402267825 */ /* 0x000fc600078e0262 */
[----:B------:R-:W-:Y:S01]  /*33650*/  STL.64 [R1+0x1b80], R238 ;  /* 0x001b80ee01007387 */ /* 0x000fe20000100a00 */
[----:B---3--:R-:W-:-:S05]  /*33660*/  IMAD.WIDE R40, R2, 0x4, R108 ;  /* 0x0000000402287825 */ /* 0x008fca00078e026c */
[----:B------:R2:W-:Y:S01]  /*33670*/  LDGSTS.E [R237+0x48000], desc[UR22][R40.64], P5 ;  /* 0x4800000028ed7fae */ /* 0x0005e2000a9a1016 */
[----:B------:R-:W-:Y:S02]  /*33680*/  ISETP.NE.U32.AND P5, PT, R36, RZ, PT ;  /* 0x000000ff2400720c */ /* 0x000fe40003fa5070 */
[----:B------:R-:W-:Y:S02]  /*33690*/  SEL R36, RZ, 0x4, P4 ;  /* 0x00000004ff247807 */ /* 0x000fe40002000000 */
[----:B------:R-:W-:Y:S01]  /*336a0*/  ISETP.GE.AND P4, PT, R252, UR4, PT ;  /* 0x00000004fc007c0c */ /* 0x000fe2000bf86270 */
[----:B------:R2:W-:Y:S01]  /*336b0*/  STL.64 [R1+0x11a8], R40 ;  /* 0x0011a82801007387 */ /* 0x0005e20000100a00 */
[----:B------:R-:W-:Y:S02]  /*336c0*/  SEL R36, R36, RZ, P1 ;  /* 0x000000ff24247207 */ /* 0x000fe40000800000 */
[----:B------:R-:W-:Y:S02]  /*336d0*/  SEL R37, RZ, 0x4, P4 ;  /* 0x00000004ff257807 */ /* 0x000fe40002000000 */
[----:B------:R-:W-:-:S02]  /*336e0*/  ISETP.NE.U32.AND P4, PT, R36, RZ, PT ;  /* 0x000000ff2400720c */ /* 0x000fc40003f85070 */
        /* <DEDUP_REMOVED lines=19> */
[----:B---3--:R-:W3:Y:S01]  /*33820*/  LDL.LU.64 R4, [R1] ;  /* 0x0000000001047983 */ /* 0x008ee20000300a00 */
        /* <DEDUP_REMOVED lines=36> */
[----:B------:R-:W-:-:S04]  /*33a70*/  IMAD.WIDE R34, R2, 0x4, R94 ;  /* 0x0000000402227825 */ /* 0x000fc800078e025e */
[----:B--2---:R-:W-:-:S05]  /*33a80*/  IMAD.WIDE R36, R2, 0x4, R108 ;  /* 0x0000000402247825 */ /* 0x004fca00078e026c */
[----:B------:R3:W-:Y:S01]  /*33a90*/  LDGSTS.E [R236+0x48000], desc[UR22][R36.64], P5 ;  /* 0x4800000024ec7fae */ /* 0x0007e2000a9a1016 */
[----:B------:R-:W-:Y:S02]  /*33aa0*/  ISETP.NE.U32.AND P5, PT, R32, RZ, PT ;  /* 0x000000ff2000720c */ /* 0x000fe40003fa5070 */
[----:B------:R-:W-:Y:S02]  /*33ab0*/  SEL R32, RZ, 0x4, P4 ;  /* 0x00000004ff207807 */ /* 0x000fe40002000000 */
[----:B------:R-:W-:Y:S01]  /*33ac0*/  ISETP.GE.AND P4, PT, R252, UR4, PT ;  /* 0x00000004fc007c0c */ /* 0x000fe2000bf86270 */
[----:B------:R3:W-:Y:S01]  /*33ad0*/  STL.64 [R1+0x1158], R36 ;  /* 0x0011582401007387 */ /* 0x0007e20000100a00 */
[----:B------:R-:W-:Y:S01]  /*33ae0*/  SEL R32, R32, RZ, P1 ;  /* 0x000000ff20207207 */ /* 0x000fe20000800000 */
[----:B------:R-:W1:Y:S01]  /*33af0*/  LDC R252, c[0x0][0x3a0] ;  /* 0x0000e800fffc7b82 */ /* 0x000e620000000800 */
[----:B------:R-:W-:Y:S02]  /*33b00*/  SEL R33, RZ, 0x4, P4 ;  /* 0x00000004ff217807 */ /* 0x000fe40002000000 */
[----:B------:R-:W-:-:S02]  /*33b10*/  ISETP.NE.U32.AND P4, PT, R32, RZ, PT ;  /* 0x000000ff2000720c */ /* 0x000fc40003f85070 */
[----:B------:R-:W-:Y:S01]  /*33b20*/  SEL R32, R33, RZ, P1 ;  /* 0x000000ff21207207 */ /* 0x000fe20000800000 */
[----:B---3--:R-:W-:Y:S01]  /*33b30*/  IMAD.WIDE R36, R2, 0x4, R4 ;  /* 0x0000000402247825 */ /* 0x008fe200078e0204 */
[----:B------:R-:W-:-:S04]  /*33b40*/  LOP3.LUT R5, R3, 0x70, RZ, 0xfc, !PT ;  /* 0x0000007003057812 */ /* 0x000fc800078efcff */
[----:B------:R2:W-:Y:S01]  /*33b50*/  LDGSTS.E [R236+0x48008], desc[UR22][R36.64], P3 ;  /* 0x4800800024ec7fae */ /* 0x0005e200099a1016 */
[----:B------:R-:W-:Y:S02]  /*33b60*/  ISETP.GE.AND P3, PT, R5, UR4, PT ;  /* 0x0000000405007c0c */ /* 0x000fe4000bf66270 */
[----:B------:R-:W-:Y:S01]  /*33b70*/  LOP3.LUT R5, R3, 0x72, RZ, 0xfc, !PT ;  /* 0x0000007203057812 */ /* 0x000fe200078efcff */
[----:B------:R3:W-:Y:S01]  /*33b80*/  LDGSTS.E [R236+0x4a000], desc[UR22][R34.64], P6 ;  /* 0x4a00000022ec7fae */ /* 0x0007e2000b1a1016 */
[----:B------:R-:W-:Y:S02]  /*33b90*/  ISETP.NE.U32.AND P6, PT, R32, RZ, PT ;  /* 0x000000ff2000720c */ /* 0x000fe40003fc5070 */
[----:B------:R-:W-:Y:S02]  /*33ba0*/  SEL R32, RZ, 0x4, P3 ;  /* 0x00000004ff207807 */ /* 0x000fe40001800000 */
[----:B------:R-:W-:Y:S01]  /*33bb0*/  ISETP.GE.AND P3, PT, R5, UR4, PT ;  /* 0x0000000405007c0c */ /* 0x000fe2000bf66270 */
[----:B------:R2:W-:Y:S01]  /*33bc0*/  STL.64 [R1+0x1150], R36 ;  /* 0x0011502401007387 */ /* 0x0005e20000100a00 */
[----:B------:R-:W-:-:S02]  /*33bd0*/  SEL R32, R32, RZ, P1 ;  /* 0x000000ff20207207 */ /* 0x000fc40000800000 */
[----:B------:R-:W-:Y:S01]  /*33be0*/  SEL R33, RZ, 0x4, P3 ;  /* 0x00000004ff217807 */ /* 0x000fe20001800000 */
[----:B------:R3:W-:Y:S01]  /*33bf0*/  STL.64 [R1+0x1148], R34 ;  /* 0x0011482201007387 */ /* 0x0007e20000100a00 */
[----:B------:R-:W-:Y:S02]  /*33c00*/  LOP3.LUT R5, R3, 0x14, RZ, 0xfc, !PT ;  /* 0x0000001403057812 */ /* 0x000fe400078efcff */
[----:B------:R-:W-:Y:S01]  /*33c10*/  ISETP.NE.U32.AND P3, PT, R32, RZ, PT ;  /* 0x000000ff2000720c */ /* 0x000fe20003f65070 */
[----:B--2---:R-:W-:Y:S01]  /*33c20*/  IMAD.WIDE R36, R2, 0x4, R92 ;  /* 0x0000000402247825 */ /* 0x004fe200078e025c */
[----:B------:R-:W-:-:S03]  /*33c30*/  SEL R32, R33, RZ, P1 ;  /* 0x000000ff21207207 */ /* 0x000fc60000800000 */
[----:B---3--:R-:W-:Y:S01]  /*33c40*/  IMAD.WIDE R34, R2, 0x4, R62 ;  /* 0x0000000402227825 */ /* 0x008fe200078e023e */
        /* <DEDUP_REMOVED lines=8> */
[----:B------:R-:W-:-:S02]  /*33cd0*/  LOP3.LUT R5, R3, 0x34, RZ, 0xfc, !PT ;  /* 0x0000003403057812 */ /* 0x000fc400078efcff */
[----:B------:R-:W-:Y:S01]  /*33ce0*/  SEL R33, RZ, 0x4, P5 ;  /* 0x00000004ff217807 */ /* 0x000fe20002800000 */
[----:B------:R3:W-:Y:S01]  /*33cf0*/  STL.64 [R1+0x1138], R34 ;  /* 0x0011382201007387 */ /* 0x0007e20000100a00 */
[----:B------:R-:W-:Y:S01]  /*33d00*/  SEL R32, R32, RZ, P1 ;  /* 0x000000ff20207207 */ /* 0x000fe20000800000 */
[----:B--2---:R-:W-:-:S04]  /*33d10*/  IMAD.WIDE R36, R2, 0x4, R60 ;  /* 0x0000000402247825 */ /* 0x004fc800078e023c */
[----:B---3--:R-:W-:Y:S01]  /*33d20*/  IMAD.WIDE R34, R2, 0x4, R30 ;  /* 0x0000000402227825 */ /* 0x008fe200078e021e */
[----:B------:R-:W-:Y:S01]  /*33d30*/  SEL R30, R33, RZ, P1 ;  /* 0x000000ff211e7207 */ /* 0x000fe20000800000 */
[----:B------:R-:W-:Y:S01]  /*33d40*/  LDGSTS.E [R236+0x4c008], desc[UR22][R36.64], P6 ;  /* 0x4c00800024ec7fae */ /* 0x000fe2000b1a1016 */
[----:B------:R-:W-:Y:S02]  /*33d50*/  ISETP.GE.AND P6, PT, R5, UR4, PT ;  /* 0x0000000405007c0c */ /* 0x000fe4000bfc6270 */
[----:B------:R-:W-:Y:S01]  /*33d60*/  LOP3.LUT R5, R3, 0x36, RZ, 0xfc, !PT ;  /* 0x0000003603057812 */ /* 0x000fe200078efcff */
[----:B------:R2:W-:Y:S01]  /*33d70*/  LDGSTS.E [R236+0x4e000], desc[UR22][R34.64], P3 ;  /* 0x4e00000022ec7fae */ /* 0x0005e200099a1016 */
[----:B------:R-:W-:Y:S02]  /*33d80*/  ISETP.NE.U32.AND P5, PT, R32, RZ, PT ;  /* 0x000000ff2000720c */ /* 0x000fe40003fa5070 */
[----:B------:R-:W-:Y:S02]  /*33d90*/  ISETP.NE.U32.AND P3, PT, R30, RZ, PT ;  /* 0x000000ff1e00720c */ /* 0x000fe40003f65070 */
[----:B------:R-:W-:Y:S01]  /*33da0*/  SEL R30, RZ, 0x4, P6 ;  /* 0x00000004ff1e7807 */ /* 0x000fe20003000000 */
[----:B------:R-:W-:Y:S01]  /*33db0*/  STL.64 [R1+0x1130], R36 ;  /* 0x0011302401007387 */ /* 0x000fe20000100a00 */
[----:B------:R-:W-:-:S03]  /*33dc0*/  ISETP.GE.AND P6, PT, R5, UR4, PT ;  /* 0x0000000405007c0c */ /* 0x000fc6000bfc6270 */
[----:B------:R2:W-:Y:S01]  /*33dd0*/  STL.64 [R1+0x1128], R34 ;  /* 0x0011282201007387 */ /* 0x0005e20000100a00 */
[----:B------:R-:W-:Y:S01]  /*33de0*/  SEL R31, RZ, 0x4, P6 ;  /* 0x00000004ff1f7807 */ /* 0x000fe20003000000 */
[----:B------:R-:W-:Y:S01]  /*33df0*/  IMAD.WIDE R32, R2, 0x4, R250 ;  /* 0x0000000402207825 */ /* 0x000fe200078e02fa */
[----:B------:R-:W-:Y:S02]  /*33e00*/  LOP3.LUT R5, R3, 0x54, RZ, 0xfc, !PT ;  /* 0x0000005403057812 */ /* 0x000fe400078efcff */
[----:B------:R-:W-:Y:S01]  /*33e10*/  SEL R30, R30, RZ, P1 ;  /* 0x000000ff1e1e7207 */ /* 0x000fe20000800000 */
[----:B--2---:R-:W-:Y:S01]  /*33e20*/  IMAD.WIDE R34, R2, 0x4, R28 ;  /* 0x0000000402227825 */ /* 0x004fe200078e021c */
[----:B------:R-:W-:-:S04]  /*33e30*/  SEL R28, R31, RZ, P1 ;  /* 0x000000ff1f1c7207 */ /* 0x000fc80000800000 */
[----:B------:R-:W-:Y:S01]  /*33e40*/  LDGSTS.E [R236+0x4e008], desc[UR22][R34.64], P4 ;  /* 0x4e00800022ec7fae */ /* 0x000fe2000a1a1016 */
[----:B------:R-:W-:Y:S02]  /*33e50*/  ISETP.GE.AND P4, PT, R5, UR4, PT ;  /* 0x0000000405007c0c */ /* 0x000fe4000bf86270 */
[----:B------:R-:W-:Y:S01]  /*33e60*/  LOP3.LUT R5, R3, 0x56, RZ, 0xfc, !PT ;  /* 0x0000005603057812 */ /* 0x000fe200078efcff */
[----:B------:R2:W-:Y:S01]  /*33e70*/  LDGSTS.E [R15+0x48000], desc[UR22][R32.64], P5 ;  /* 0x48000000200f7fae */ /* 0x0005e2000a9a1016 */
[----:B------:R-:W-:Y:S02]  /*33e80*/  ISETP.NE.U32.AND P6, PT, R30, RZ, PT ;  /* 0x000000ff1e00720c */ /* 0x000fe40003fc5070 */
[----:B------:R-:W-:Y:S01]  /*33e90*/  ISETP.NE.U32.AND P5, PT, R28, RZ, PT ;  /* 0x000000ff1c00720c */ /* 0x000fe20003fa5070 */
[----:B------:R-:W-:Y:S01]  /*33ea0*/  STL.64 [R1+0x1120], R34 ;  /* 0x0011202201007387 */ /* 0x000fe20000100a00 */
[----:B------:R-:W-:Y:S02]  /*33eb0*/  SEL R28, RZ, 0x4, P4 ;  /* 0x00000004ff1c7807 */ /* 0x000fe40002000000 */
[----:B------:R-:W-:Y:S01]  /*33ec0*/  ISETP.GE.AND P4, PT, R5, UR4, PT ;  /* 0x0000000405007c0c */ /* 0x000fe2000bf86270 */
[----:B------:R-:W-:Y:S01]  /*33ed0*/  STL.64 [R1+0x1b88], R236 ;  /* 0x001b88ec01007387 */ /* 0x000fe20000100a00 */
[----:B------:R-:W-:-:S03]  /*33ee0*/  SEL R28, R28, RZ, P1 ;  /* 0x000000ff1c1c7207 */ /* 0x000fc60000800000 */
[----:B------:R2:W-:Y:S01]  /*33ef0*/  STL.64 [R1+0x1118], R32 ;  /* 0x0011182001007387 */ /* 0x0005e20000100a00 */
[----:B------:R-:W-:Y:S01]  /*33f00*/  SEL R29, RZ, 0x4, P4 ;  /* 0x00000004ff1d7807 */ /* 0x000fe20002000000 */
[----:B------:R-:W-:Y:S01]  /*33f10*/  IMAD.WIDE R30, R2, 0x4, R90 ;  /* 0x00000004021e7825 */ /* 0x000fe200078e025a */
[----:B------:R-:W-:Y:S02]  /*33f20*/  LOP3.LUT R5, R3, 0x74, RZ, 0xfc, !PT ;  /* 0x0000007403057812 */ /* 0x000fe400078efcff */
[----:B------:R-:W-:Y:S02]  /*33f30*/  ISETP.NE.U32.AND P4, PT, R28, RZ, PT ;  /* 0x000000ff1c00720c */ /* 0x000fe40003f85070 */
[----:B------:R-:W-:Y:S01]  /*33f40*/  SEL R28, R29, RZ, P1 ;  /* 0x000000ff1d1c7207 */ /* 0x000fe20000800000 */
[----:B--2---:R-:W-:-:S05]  /*33f50*/  IMAD.WIDE R32, R2, 0x4, R248 ;  /* 0x0000000402207825 */ /* 0x004fca00078e02f8 */
        /* <DEDUP_REMOVED lines=55> */
[----:B------:R-:W-:-:S02]  /*342d0*/  ISETP.GE.AND P4, PT, R5, UR4, PT ;  /* 0x0000000405007c0c */ /* 0x000fc4000bf86270 */
[----:B------:R-:W-:Y:S01]  /*342e0*/  SEL R24, R24, RZ, P1 ;  /* 0x000000ff18187207 */ /* 0x000fe20000800000 */
        /* <DEDUP_REMOVED lines=52> */
[----:B------:R-:W-:Y:S01]  /*34630*/  ISETP.NE.U32.AND P6, PT, R22, RZ, PT ;  /* 0x000000ff1600720c */ /* 0x000fe20003fc5070 */
[----:B--2---:R-:W-:Y:S01]  /*34640*/  IMAD.WIDE R26, R2, 0x4, R20 ;  /* 0x00000004021a7825 */ /* 0x004fe200078e0214 */
[----:B------:R-:W-:-:S04]  /*34650*/  SEL R20, R23, RZ, P1 ;  /* 0x000000ff17147207 */ /* 0x000fc80000800000 */
[----:B------:R2:W-:Y:S01]  /*34660*/  LDGSTS.E [R14+0x4e008], desc[UR22][R26.64], P4 ;  /* 0x4e0080001a0e7fae */ /* 0x0005e2000a1a1016 */
[----:B------:R-:W-:Y:S02]  /*34670*/  ISETP.GE.AND P4, PT, R5, UR4, PT ;  /* 0x0000000405007c0c */ /* 0x000fe4000bf86270 */
[----:B------:R-:W-:Y:S01]  /*34680*/  LOP3.LUT R5, R3, 0x5e, RZ, 0xfc, !PT ;  /* 0x0000005e03057812 */ /* 0x000fe200078efcff */
[----:B------:R-:W-:Y:S01]  /*34690*/  LDGSTS.E [R13+0x48000], desc[UR22][R24.64], P5 ;  /* 0x48000000180d7fae */ /* 0x000fe2000a9a1016 */
[----:B------:R-:W-:Y:S02]  /*346a0*/  ISETP.NE.U32.AND P5, PT, R20, RZ, PT ;  /* 0x000000ff1400720c */ /* 0x000fe40003fa5070 */
[----:B------:R-:W-:Y:S01]  /*346b0*/  SEL R20, RZ, 0x4, P4 ;  /* 0x00000004ff147807 */ /* 0x000fe20002000000 */
[----:B------:R-:W-:Y:S01]  /*346c0*/  STL.64 [R1+0x1060], R26 ;  /* 0x0010601a01007387 */ /* 0x000fe20000100a00 */
[----:B------:R-:W-:Y:S01]  /*346d0*/  ISETP.GE.AND P4, PT, R5, UR4, PT ;  /* 0x0000000405007c0c */ /* 0x000fe2000bf86270 */
[----:B------:R-:W-:-:S02]  /*346e0*/  IMAD.WIDE R4, R2, 0x4, R82 ;  /* 0x0000000402047825 */ /* 0x000fc400078e0252 */
[----:B------:R2:W-:Y:S04]  /*346f0*/  STL.64 [R1+0x1b90], R14 ;  /* 0x001b900e01007387 */ /* 0x0005e80000100a00 */
[----:B------:R-:W-:Y:S01]  /*34700*/  STL.64 [R1+0x1058], R24 ;  /* 0x0010581801007387 */ /* 0x000fe20000100a00 */
[----:B--2---:R-:W-:-:S05]  /*34710*/  IMAD.WIDE R14, R2, 0x4, R112 ;  /* 0x00000004020e7825 */ /* 0x004fca00078e0270 */
[----:B------:R-:W-:Y:S04]  /*34720*/  STL.64 [R1+0x1048], R14 ;  /* 0x0010480e01007387 */ /* 0x000fe80000100a00 */
[----:B------:R-:W-:Y:S04]  /*34730*/  LDGSTS.E [R13+0x48008], desc[UR22][R14.64], P3 ;  /* 0x480080000e0d7fae */ /* 0x000fe800099a1016 */
[----:B------:R2:W-:Y:S04]  /*34740*/  STL.64 [R1+0x1040], R4 ;  /* 0x0010400401007387 */ /* 0x0005e80000100a00 */
[----:B------:R2:W-:Y:S02]  /*34750*/  LDGSTS.E [R13+0x4a000], desc[UR22][R4.64], P6 ;  /* 0x4a000000040d7fae */ /* 0x0005e4000b1a1016 */
[----:B--2---:R-:W2:Y:S01]  /*34760*/  S2R R5, SR_TID.X ;  /* 0x0000000000057919 */ /* 0x004ea20000002100 */
[----:B------:R-:W-:Y:S01]  /*34770*/  SEL R20, R20, RZ, P1 ;  /* 0x000000ff14147207 */ /* 0x000fe20000800000 */
[----:B------:R-:W-:Y:S01]  /*34780*/  UIADD3 UR5, UPT, UPT, UR5, -0x100, URZ ;  /* 0xffffff0005057890 */ /* 0x000fe2000fffe0ff */
[----:B------:R-:W-:-:S02]  /*34790*/  SEL R21, RZ, 0x4, P4 ;  /* 0x00000004ff157807 */ /* 0x000fc40002000000 */
[----:B------:R-:W-:Y:S01]  /*347a0*/  ISETP.NE.U32.AND P4, PT, R20, RZ, PT ;  /* 0x000000ff1400720c */ /* 0x000fe20003f85070 */
[----:B-1----:R-:W-:Y:S01]  /*347b0*/  VIADD R252, R252, 0x7f ;  /* 0x0000007ffcfc7836 */ /* 0x002fe20000000000 */
[----:B------:R-:W-:Y:S02]  /*347c0*/  SEL R20, R21, RZ, P1 ;  /* 0x000000ff15147207 */ /* 0x000fe40000800000 */
[----:B------:R-:W-:Y:S01]  /*347d0*/  ISETP.GE.AND P3, PT, R3, UR5, PT ;  /* 0x0000000503007c0c */ /* 0x000fe2000bf66270 */
[----:B------:R-:W-:Y:S01]  /*347e0*/  IMAD.WIDE R22, R2, 0x4, R80 ;  /* 0x0000000402167825 */ /* 0x000fe200078e0250 */
[----:B------:R-:W-:Y:S02]  /*347f0*/  ISETP.NE.U32.AND P6, PT, R20, RZ, PT ;  /* 0x000000ff1400720c */ /* 0x000fe40003fc5070 */
[----:B------:R-:W-:Y:S02]  /*34800*/  SEL R20, RZ, 0x4, P3 ;  /* 0x00000004ff147807 */ /* 0x000fe40001800000 */
[----:B------:R-:W-:Y:S01]  /*34810*/  ISETP.GT.AND P3, PT, R252, 0x17f, PT ;  /* 0x0000017ffc00780c */ /* 0x000fe20003f64270 */
[----:B------:R-:W-:Y:S01]  /*34820*/  IMAD.WIDE R14, R2, 0x4, R50 ;  /* 0x00000004020e7825 */ /* 0x000fe200078e0232 */
[----:B------:R-:W-:Y:S02]  /*34830*/  LDGSTS.E [R13+0x4a008], desc[UR22][R22.64], P5 ;  /* 0x4a008000160d7fae */ /* 0x000fe4000a9a1016 */
[----:B------:R-:W-:-:S02]  /*34840*/  SEL R20, R20, RZ, P3 ;  /* 0x000000ff14147207 */ /* 0x000fc40001800000 */
[----:B------:R1:W-:Y:S01]  /*34850*/  LDGSTS.E [R13+0x4c000], desc[UR22][R14.64], P4 ;  /* 0x4c0000000e0d7fae */ /* 0x0003e2000a1a1016 */
[--C-:B--2---:R-:W-:Y:S02]  /*34860*/  SHF.R.U32.HI R4, RZ, 0x6, R5.reuse ;  /* 0x00000006ff047819 */ /* 0x104fe40000011605 */
[----:B------:R-:W-:Y:S02]  /*34870*/  SHF.R.U32.HI R5, RZ, 0x6, R5 ;  /* 0x00000006ff057819 */ /* 0x000fe40000011605 */
[----:B------:R-:W-:Y:S02]  /*34880*/  SGXT.U32 R4, R4, 0x1 ;  /* 0x000000010404781a */ /* 0x000fe40000000000 */
[----:B------:R-:W-:Y:S02]  /*34890*/  SGXT.U32 R5, R5, 0x1 ;  /* 0x000000010505781a */ /* 0x000fe40000000000 */
[----:B------:R-:W-:Y:S02]  /*348a0*/  LOP3.LUT R4, R4, 0x7c, RZ, 0xfc, !PT ;  /* 0x0000007c04047812 */ /* 0x000fe400078efcff */
[----:B------:R-:W-:-:S02]  /*348b0*/  LOP3.LUT R5, R5, 0x7e, RZ, 0xfc, !PT ;  /* 0x0000007e05057812 */ /* 0x000fc400078efcff */
[----:B------:R-:W-:Y:S02]  /*348c0*/  ISETP.GE.AND P5, PT, R4, UR4, PT ;  /* 0x0000000404007c0c */ /* 0x000fe4000bfa6270 */
[----:B------:R-:W-:Y:S02]  /*348d0*/  ISETP.NE.U32.AND P4, PT, R20, RZ, PT ;  /* 0x000000ff1400720c */ /* 0x000fe40003f85070 */
[----:B------:R-:W-:Y:S02]  /*348e0*/  SEL R20, RZ, 0x4, P5 ;  /* 0x00000004ff147807 */ /* 0x000fe40002800000 */
[----:B------:R-:W-:Y:S02]  /*348f0*/  ISETP.GE.AND P5, PT, R5, UR4, PT ;  /* 0x0000000405007c0c */ /* 0x000fe4000bfa6270 */
[----:B------:R-:W2:Y:S01]  /*34900*/  S2R R5, SR_TID.X ;  /* 0x0000000000057919 */ /* 0x000ea20000002100 */
[----:B------:R-:W-:Y:S01]  /*34910*/  SEL R21, R20, RZ, P1 ;  /* 0x000000ff14157207 */ /* 0x000fe20000800000 */
[----:B------:R-:W-:Y:S01]  /*34920*/  STL.64 [R1+0x1030], R22 ;  /* 0x0010301601007387 */ /* 0x000fe20000100a00 */
[----:B------:R-:W-:-:S03]  /*34930*/  SEL R20, RZ, 0x4, P5 ;  /* 0x00000004ff147807 */ /* 0x000fc60002800000 */
[----:B------:R1:W-:Y:S01]  /*34940*/  STL.64 [R1+0x1028], R14 ;  /* 0x0010280e01007387 */ /* 0x0003e20000100a00 */
[----:B------:R-:W-:Y:S01]  /*34950*/  SEL R20, R20, RZ, P1 ;  /* 0x000000ff14147207 */ /* 0x000fe20000800000 */
[----:B-1----:R-:W-:Y:S01]  /*34960*/  IMAD.WIDE R14, R2, 0x4, R48 ;  /* 0x00000004020e7825 */ /* 0x002fe200078e0230 */
[--C-:B--2---:R-:W-:Y:S01]  /*34970*/  SHF.R.U32.HI R4, RZ, 0x6, R5.reuse ;  /* 0x00000006ff047819 */ /* 0x104fe20000011605 */
[----:B------:R-:W1:Y:S03]  /*34980*/  S2R R105, SR_TID.X ;  /* 0x0000000000697919 */ /* 0x000e660000002100 */
[----:B------:R-:W-:Y:S01]  /*34990*/  SGXT.U32 R4, R4, 0x1 ;  /* 0x000000010404781a */ /* 0x000fe20000000000 */
[----:B------:R2:W-:Y:S03]  /*349a0*/  STL.64 [R1+0x1018], R14 ;  /* 0x0010180e01007387 */ /* 0x0005e60000100a00 */
[----:B------:R-:W-:Y:S01]  /*349b0*/  LOP3.LUT R4, R4, 0x2, RZ, 0xfc, !PT ;  /* 0x0000000204047812 */ /* 0x000fe200078efcff */
[----:B------:R-:W3:Y:S01]  /*349c0*/  LDL.LU.64 R108, [R1+0x468] ;  /* 0x00046800016c7983 */ /* 0x000ee20000300a00 */
[----:B------:R-:W-:-:S02]  /*349d0*/  SHF.R.U32.HI R110, RZ, 0x6, R5 ;  /* 0x00000006ff6e7819 */ /* 0x000fc40000011605 */
[----:B------:R-:W-:Y:S01]  /*349e0*/  ISETP.GE.AND P1, PT, R4, UR5, PT ;  /* 0x0000000504007c0c */ /* 0x000fe2000bf26270 */
[----:B------:R2:W-:Y:S04]  /*349f0*/  LDGSTS.E [R13+0x4c008], desc[UR22][R14.64], P6 ;  /* 0x4c0080000e0d7fae */ /* 0x0005e8000b1a1016 */
[----:B------:R-:W4:Y:S01]  /*34a00*/  LDL.LU.64 R4, [R1+0x460] ;  /* 0x0004600001047983 */ /* 0x000f220000300a00 */
[----:B------:R-:W-:-:S03]  /*34a10*/  ISETP.NE.U32.AND P5, PT, R21, RZ, PT ;  /* 0x000000ff1500720c */ /* 0x000fc60003fa5070 */
[----:B------:R-:W4:Y:S04]  /*34a20*/  LDL.LU.64 R100, [R1+0x458] ;  /* 0x0004580001647983 */ /* 0x000f280000300a00 */
[----:B------:R-:W4:Y:S04]  /*34a30*/  LDL.LU.64 R102, [R1+0x450] ;  /* 0x0004500001667983 */ /* 0x000f280000300a00 */
[----:B------:R-:W4:Y:S01]  /*34a40*/  LDL.LU.64 R106, [R1+0x448] ;  /* 0x00044800016a7983 */ /* 0x000f220000300a00 */
[----:B--2---:R-:W-:-:S03]  /*34a50*/  IMAD.WIDE R14, R2, 0x4, R18 ;  /* 0x00000004020e7825 */ /* 0x004fc600078e0212 */
[----:B------:R-:W2:Y:S04]  /*34a60*/  LDL.LU.64 R240, [R1+0x440] ;  /* 0x0004400001f07983 */ /* 0x000ea80000300a00 */
[----:B------:R-:W2:Y:S04]  /*34a70*/  LDL.LU.64 R46, [R1+0x428] ;  /* 0x00042800012e7983 */ /* 0x000ea80000300a00 */
[----:B------:R1:W-:Y:S04]  /*34a80*/  STL.64 [R1+0x1008], R14 ;  /* 0x0010080e01007387 */ /* 0x0003e80000100a00 */
[----:B------:R1:W-:Y:S01]  /*34a90*/  LDGSTS.E [R13+0x4e000], desc[UR22][R14.64], P5 ;  /* 0x4e0000000e0d7fae */ /* 0x0003e2000a9a1016 */
[----:B------:R-:W-:-:S02]  /*34aa0*/  SGXT.U32 R110, R110, 0x1 ;  /* 0x000000016e6e781a */ /* 0x000fc40000000000 */
[----:B------:R-:W-:Y:S01]  /*34ab0*/  ISETP.NE.U32.AND P6, PT, R20, RZ, PT ;  /* 0x000000ff1400720c */ /* 0x000fe20003fc5070 */
[----:B------:R-:W-:Y:S01]  /*34ac0*/  STL [R1+0x1ba0], R2 ;  /* 0x001ba00201007387 */ /* 0x000fe20000100800 */
[----:B-1----:R-:W-:Y:S01]  /*34ad0*/  IMAD.WIDE R14, R2, 0x4, R16 ;  /* 0x00000004020e7825 */ /* 0x002fe200078e0210 */
[----:B------:R-:W-:-:S04]  /*34ae0*/  LOP3.LUT R110, R110, 0x20, RZ, 0xfc, !PT ;  /* 0x000000206e6e7812 */ /* 0x000fc800078efcff */
[----:B------:R3:W-:Y:S04]  /*34af0*/  STL.64 [R1+0x1010], R14 ;  /* 0x0010100e01007387 */ /* 0x0007e80000100a00 */
[----:B------:R-:W2:Y:S04]  /*34b00*/  LDL.LU.64 R42, [R1+0x420] ;  /* 0x00042000012a7983 */ /* 0x000ea80000300a00 */
[----:B------:R-:W2:Y:S01]  /*34b10*/  LDL.LU.64 R44, [R1+0x418] ;  /* 0x00041800012c7983 */ /* 0x000ea20000300a00 */
[----:B------:R-:W-:Y:S02]  /*34b20*/  SEL R20, RZ, 0x4, P1 ;  /* 0x00000004ff147807 */ /* 0x000fe40000800000 */
[----:B------:R-:W-:Y:S01]  /*34b30*/  SHF.R.U32.HI R104, RZ, 0x6, R105 ;  /* 0x00000006ff687819 */ /* 0x000fe20000011669 */
[----:B------:R-:W2:Y:S01]  /*34b40*/  LDL.LU.64 R78, [R1+0x410] ;  /* 0x00041000014e7983 */ /* 0x000ea20000300a00 */
[----:B------:R-:W-:-:S03]  /*34b50*/  ISETP.GE.AND P1, PT, R110, UR5, PT ;  /* 0x000000056e007c0c */ /* 0x000fc6000bf26270 */
[----:B------:R-:W2:Y:S01]  /*34b60*/  LDL.LU.64 R76, [R1+0x408] ;  /* 0x00040800014c7983 */ /* 0x000ea20000300a00 */
[----:B------:R-:W-:Y:S01]  /*34b70*/  IMAD.U32 R17, RZ, RZ, UR15 ;  /* 0x0000000fff117e24 */ /* 0x000fe2000f8e00ff */
[----:B------:R-:W-:Y:S02]  /*34b80*/  SGXT.U32 R104, R104, 0x1 ;  /* 0x000000016868781a */ /* 0x000fe40000000000 */
[----:B------:R-:W2:Y:S01]  /*34b90*/  LDL.LU.64 R110, [R1+0x400] ;  /* 0x00040000016e7983 */ /* 0x000ea20000300a00 */
[----:B------:R-:W-:-:S03]  /*34ba0*/  SHF.R.U32.HI R105, RZ, 0x6, R105 ;  /* 0x00000006ff697819 */ /* 0x000fc60000011669 */
[----:B------:R3:W-:Y:S01]  /*34bb0*/  LDGSTS.E [R13+0x4e008], desc[UR22][R14.64], P6 ;  /* 0x4e0080000e0d7fae */ /* 0x0007e2000b1a1016 */
[----:B------:R-:W-:Y:S02]  /*34bc0*/  LOP3.LUT R104, R104, 0x22, RZ, 0xfc, !PT ;  /* 0x0000002268687812 */ /* 0x000fe400078efcff */
[----:B------:R-:W-:Y:S01]  /*34bd0*/  SGXT.U32 R105, R105, 0x1 ;  /* 0x000000016969781a */ /* 0x000fe20000000000 */
[----:B------:R-:W2:Y:S01]  /*34be0*/  LDL.LU.64 R68, [R1+0x3e8] ;  /* 0x0003e80001447983 */ /* 0x000ea20000300a00 */
[----:B------:R-:W-:Y:S02]  /*34bf0*/  ISETP.GE.AND P6, PT, R104, UR5, PT ;  /* 0x0000000568007c0c */ /* 0x000fe4000bfc6270 */
[----:B------:R-:W-:Y:S01]  /*34c00*/  LOP3.LUT R105, R105, 0x40, RZ, 0xfc, !PT ;  /* 0x0000004069697812 */ /* 0x000fe200078efcff */
[----:B------:R-:W0:Y:S01]  /*34c10*/  LDGDEPBAR ;  /* 0x00000000000079af */ /* 0x000e220000000000 */
[----:B------:R-:W-:Y:S02]  /*34c20*/  SEL R16, RZ, 0x4, P6 ;  /* 0x00000004ff107807 */ /* 0x000fe40003000000 */
[----:B------:R-:W-:Y:S01]  /*34c30*/  ISETP.GE.AND P6, PT, R105, UR5, PT ;  /* 0x0000000569007c0c */ /* 0x000fe2000bfc6270 */
[----:B---3--:R-:W-:-:S05]  /*34c40*/  IMAD.WIDE R14, R17, 0x4, R108 ;  /* 0x00000004110e7825 */ /* 0x008fca00078e026c */
[----:B------:R1:W-:Y:S01]  /*34c50*/  STL.64 [R1+0xff0], R14 ;  /* 0x000ff00e01007387 */ /* 0x0003e20000100a00 */
[----:B----4-:R-:W-:-:S03]  /*34c60*/  IMAD.WIDE R2, R17, 0x4, R4 ;  /* 0x0000000411027825 */ /* 0x010fc600078e0204 */
[----:B------:R-:W3:Y:S04]  /*34c70*/  LDL.LU.64 R72, [R1+0x3e0] ;  /* 0x0003e00001487983 */ /* 0x000ee80000300a00 */
[----:B------:R4:W-:Y:S04]  /*34c80*/  STL.64 [R1+0x1110], R2 ;  /* 0x0011100201007387 */ /* 0x0009e80000100a00 */
[----:B------:R-:W3:Y:S04]  /*34c90*/  LDL.LU.64 R74, [R1+0x3d8] ;  /* 0x0003d800014a7983 */ /* 0x000ee80000300a00 */
[----:B------:R-:W3:Y:S04]  /*34ca0*/  LDL.LU.64 R104, [R1+0x3d0] ;  /* 0x0003d00001687983 */ /* 0x000ee80000300a00 */
[----:B------:R-:W3:Y:S04]  /*34cb0*/  LDL.LU.64 R108, [R1+0x3c8] ;  /* 0x0003c800016c7983 */ /* 0x000ee80000300a00 */
[----:B------:R-:W3:Y:S01]  /*34cc0*/  LDL.LU.64 R4, [R1+0x3c0] ;  /* 0x0003c00001047983 */ /* 0x000ee20000300a00 */
[----:B------:R-:W-:Y:S01]  /*34cd0*/  SEL R21, RZ, 0x4, P1 ;  /* 0x00000004ff157807 */ /* 0x000fe20000800000 */
[----:B-1----:R-:W-:-:S03]  /*34ce0*/  IMAD.WIDE R14, R17, 0x4, R100 ;  /* 0x00000004110e7825 */ /* 0x002fc600078e0264 */
[----:B------:R-:W-:Y:S01]  /*34cf0*/  SEL R18, R21, RZ, P3 ;  /* 0x000000ff15127207 */ /* 0x000fe20001800000 */
[C---:B----4-:R-:W-:Y:S01]  /*34d00*/  IMAD.WIDE R2, R17.reuse, 0x4, R102 ;  /* 0x0000000411027825 */ /* 0x050fe200078e0266 */
[----:B------:R2:W-:Y:S02]  /*34d10*/  STL.64 [R1+0x12d0], R14 ;  /* 0x0012d00e01007387 */ /* 0x0005e40000100a00 */
[----:B------:R-:W-:Y:S01]  /*34d20*/  ISETP.NE.U32.AND P5, PT, R18, RZ, PT ;  /* 0x000000ff1200720c */ /* 0x000fe20003fa5070 */
[C---:B------:R-:W-:Y:S01]  /*34d30*/  IMAD.WIDE R18, R17.reuse, 0x4, R106 ;  /* 0x0000000411127825 */ /* 0x040fe200078e026a */
[----:B------:R1:W-:Y:S04]  /*34d40*/  STL.64 [R1+0x1418], R2 ;  /* 0x0014180201007387 */ /* 0x0003e80000100a00 */
[----:B------:R4:W-:Y:S01]  /*34d50*/  STL.64 [R1+0x1610], R18 ;  /* 0x0016101201007387 */ /* 0x0009e20000100a00 */
[----:B--2---:R-:W-:-:S04]  /*34d60*/  IMAD.WIDE R14, R17, 0x4, R240 ;  /* 0x00000004110e7825 */ /* 0x004fc800078e02f0 */
[C---:B-1----:R-:W-:Y:S02]  /*34d70*/  IMAD.WIDE R2, R17.reuse, 0x4, R156 ;  /* 0x0000000411027825 */ /* 0x042fe400078e029c */
[----:B------:R-:W2:Y:S04]  /*34d80*/  LDL.LU.64 R156, [R1+0x1f80] ;  /* 0x001f8000019c7983 */ /* 0x000ea80000300a00 */
[----:B------:R1:W-:Y:S01]  /*34d90*/  STL.64 [R1+0x1778], R14 ;  /* 0x0017780e01007387 */ /* 0x0003e20000100a00 */
[----:B----4-:R-:W-:-:S04]  /*34da0*/  IMAD.WIDE R18, R17, 0x4, R42 ;  /* 0x0000000411127825 */ /* 0x010fc800078e022a */
[C---:B-1----:R-:W-:Y:S02]  /*34db0*/  IMAD.WIDE R14, R17.reuse, 0x4, R204 ;  /* 0x00000004110e7825 */ /* 0x042fe400078e02cc */
[----:B------:R-:W4:Y:S04]  /*34dc0*/  LDL.LU.64 R204, [R1+0x1f78] ;  /* 0x001f780001cc7983 */ /* 0x000f280000300a00 */
[----:B------:R1:W-:Y:S04]  /*34dd0*/  STL.64 [R1+0x1808], R2 ;  /* 0x0018080201007387 */ /* 0x0003e80000100a00 */
[----:B------:R-:W2:Y:S04]  /*34de0*/  LDL.LU.64 R70, [R1+0x3a8] ;  /* 0x0003a80001467983 */ /* 0x000ea80000300a00 */
[----:B------:R1:W-:Y:S02]  /*34df0*/  STL.64 [R1+0x1850], R14 ;  /* 0x0018500e01007387 */ /* 0x0003e40000100a00 */
[----:B-1----:R-:W-:-:S02]  /*34e00*/  IMAD.WIDE R2, R17, 0x4, R46 ;  /* 0x0000000411027825 */ /* 0x002fc400078e022e */
[----:B------:R-:W4:Y:S04]  /*34e10*/  LDL.LU.64 R100, [R1+0x3a0] ;  /* 0x0003a00001647983 */ /* 0x000f280000300a00 */
[----:B------:R1:W-:Y:S04]  /*34e20*/  STL.64 [R1+0x428], R2 ;  /* 0x0004280201007387 */ /* 0x0003e80000100a00 */
[----:B------:R-:W4:Y:S01]  /*34e30*/  LDL.LU.64 R102, [R1+0x398] ;  /* 0x0003980001667983 */ /* 0x000f220000300a00 */
[----:B------:R-:W-:-:S03]  /*34e40*/  IMAD.WIDE R14, R17, 0x4, R78 ;  /* 0x00000004110e7825 */ /* 0x000fc600078e024e */
[----:B------:R-:W4:Y:S01]  /*34e50*/  LDL.LU.64 R106, [R1+0x390] ;  /* 0x00039000016a7983 */ /* 0x000f220000300a00 */
[----:B-1----:R-:W-:-:S03]  /*34e60*/  IMAD.WIDE R2, R17, 0x4, R44 ;  /* 0x0000000411027825 */ /* 0x002fc600078e022c */
[----:B------:R-:W4:Y:S04]  /*34e70*/  LDL.LU.64 R240, [R1+0x388] ;  /* 0x0003880001f07983 */ /* 0x000f280000300a00 */
[----:B------:R-:W4:Y:S04]  /*34e80*/  LDL.LU.64 R46, [R1+0x380] ;  /* 0x00038000012e7983 */ /* 0x000f280000300a00 */
[----:B------:R1:W-:Y:S04]  /*34e90*/  STL.64 [R1+0x10b8], R18 ;  /* 0x0010b81201007387 */ /* 0x0003e80000100a00 */
[----:B------:R1:W-:Y:S04]  /*34ea0*/  STL.64 [R1+0x1280], R2 ;  /* 0x0012800201007387 */ /* 0x0003e80000100a00 */
[----:B------:R1:W-:Y:S02]  /*34eb0*/  STL.64 [R1+0x13e0], R14 ;  /* 0x0013e00e01007387 */ /* 0x0003e40000100a00 */
[----:B-1----:R-:W-:-:S04]  /*34ec0*/  IMAD.WIDE R18, R17, 0x4, R76 ;  /* 0x0000000411127825 */ /* 0x002fc800078e024c */
[C---:B------:R-:W-:Y:S01]  /*34ed0*/  IMAD.WIDE R2, R17.reuse, 0x4, R110 ;  /* 0x0000000411027825 */ /* 0x040fe200078e026e */
[----:B------:R1:W-:Y:S03]  /*34ee0*/  STL.64 [R1+0x15e8], R18 ;  /* 0x0015e81201007387 */ /* 0x0003e60000100a00 */
[C---:B------:R-:W-:Y:S02]  /*34ef0*/  IMAD.WIDE R14, R17.reuse, 0x4, R144 ;  /* 0x00000004110e7825 */ /* 0x040fe400078e0290 */
[----:B------:R-:W4:Y:S04]  /*34f00*/  LDL.LU.64 R144, [R1+0x1f70] ;  /* 0x001f700001907983 */ /* 0x000f280000300a00 */
[----:B------:R1:W-:Y:S02]  /*34f10*/  STL.64 [R1+0x1760], R2 ;  /* 0x0017600201007387 */ /* 0x0003e40000100a00 */
[----:B-1----:R-:W-:-:S04]  /*34f20*/  IMAD.WIDE R18, R17, 0x4, R68 ;  /* 0x0000000411127825 */ /* 0x002fc800078e0244 */
[C---:B------:R-:W-:Y:S02]  /*34f30*/  IMAD.WIDE R2, R17.reuse, 0x4, R234 ;  /* 0x0000000411027825 */ /* 0x040fe400078e02ea */
[----:B------:R-:W4:Y:S04]  /*34f40*/  LDL.LU.64 R234, [R1+0x1f68] ;  /* 0x001f680001ea7983 */ /* 0x000f280000300a00 */
[----:B------:R3:W-:Y:S04]  /*34f50*/  STL.64 [R1+0x17f8], R14 ;  /* 0x0017f80e01007387 */ /* 0x0007e80000100a00 */
[----:B------:R-:W4:Y:S04]  /*34f60*/  LDL.LU.64 R42, [R1+0x368] ;  /* 0x00036800012a7983 */ /* 0x000f280000300a00 */
[----:B------:R-:W4:Y:S04]  /*34f70*/  LDL.LU.64 R44, [R1+0x360] ;  /* 0x00036000012c7983 */ /* 0x000f280000300a00 */
[----:B------:R1:W-:Y:S04]  /*34f80*/  STL.64 [R1+0x1848], R2 ;  /* 0x0018480201007387 */ /* 0x0003e80000100a00 */
[----:B------:R-:W4:Y:S04]  /*34f90*/  LDL.LU.64 R78, [R1+0x358] ;  /* 0x00035800014e7983 */ /* 0x000f280000300a00 */
[----:B------:R-:W4:Y:S04]  /*34fa0*/  LDL.LU.64 R76, [R1+0x350] ;  /* 0x00035000014c7983 */ /* 0x000f280000300a00 */
[----:B------:R-:W4:Y:S04]  /*34fb0*/  LDL.LU.64 R110, [R1+0x348] ;  /* 0x00034800016e7983 */ /* 0x000f280000300a00 */
[----:B------:R1:W-:Y:S01]  /*34fc0*/  STL.64 [R1+0x418], R18 ;  /* 0x0004181201007387 */ /* 0x0003e20000100a00 */
[----:B---3--:R-:W-:-:S05]  /*34fd0*/  IMAD.WIDE R14, R17, 0x4, R72 ;  /* 0x00000004110e7825 */ /* 0x008fca00078e0248 */
[----:B------:R3:W-:Y:S01]  /*34fe0*/  STL.64 [R1+0x1068], R14 ;  /* 0x0010680e01007387 */ /* 0x0007e20000100a00 */
[----:B-1----:R-:W-:-:S04]  /*34ff0*/  IMAD.WIDE R2, R17, 0x4, R74 ;  /* 0x0000000411027825 */ /* 0x002fc800078e024a */
[C---:B------:R-:W-:Y:S01]  /*35000*/  IMAD.WIDE R18, R17.reuse, 0x4, R104 ;  /* 0x0000000411127825 */ /* 0x040fe200078e0268 */
[----:B------:R1:W-:Y:S03]  /*35010*/  STL.64 [R1+0x1210], R2 ;  /* 0x0012100201007387 */ /* 0x0003e60000100a00 */
[C---:B---3--:R-:W-:Y:S01]  /*35020*/  IMAD.WIDE R14, R17.reuse, 0x4, R108 ;  /* 0x00000004110e7825 */ /* 0x048fe200078e026c */
[----:B------:R-:W-:Y:S04]  /*35030*/  STL.64 [R1+0x13a8], R18 ;  /* 0x0013a81201007387 */ /* 0x000fe80000100a00 */
[----:B------:R-:W-:Y:S01]  /*35040*/  STL.64 [R1+0x15c0], R14 ;  /* 0x0015c00e01007387 */ /* 0x000fe20000100a00 */
[----:B-1----:R-:W-:-:S04]  /*35050*/  IMAD.WIDE R2, R17, 0x4, R4 ;  /* 0x0000000411027825 */ /* 0x002fc800078e0204 */
[C---:B------:R-:W-:Y:S02]  /*35060*/  IMAD.WIDE R4, R17.reuse, 0x4, R186 ;  /* 0x0000000411047825 */ /* 0x040fe400078e02ba */
[----:B------:R-:W3:Y:S04]  /*35070*/  LDL.LU.64 R186, [R1+0x1f60] ;  /* 0x001f600001ba7983 */ /* 0x000ee80000300a00 */
[----:B------:R1:W-:Y:S02]  /*35080*/  STL.64 [R1+0x1748], R2 ;  /* 0x0017480201007387 */ /* 0x0003e40000100a00 */
[C---:B-1----:R-:W-:Y:S02]  /*35090*/  IMAD.WIDE R2, R17.reuse, 0x4, R138 ;  /* 0x0000000411027825 */ /* 0x042fe400078e028a */
[----:B------:R-:W3:Y:S04]  /*350a0*/  LDL.LU.64 R138, [R1+0x1f58] ;  /* 0x001f5800018a7983 */ /* 0x000ee80000300a00 */
[----:B------:R1:W-:Y:S04]  /*350b0*/  STL.64 [R1+0x17e8], R4 ;  /* 0x0017e80401007387 */ /* 0x0003e80000100a00 */
[----:B------:R-:W3:Y:S04]  /*350c0*/  LDL.LU.64 R72, [R1+0x328] ;  /* 0x0003280001487983 */ /* 0x000ee80000300a00 */
[----:B------:R-:W3:Y:S04]  /*350d0*/  LDL.LU.64 R74, [R1+0x320] ;  /* 0x00032000014a7983 */ /* 0x000ee80000300a00 */
[----:B------:R1:W-:Y:S04]  /*350e0*/  STL.64 [R1+0x1840], R2 ;  /* 0x0018400201007387 */ /* 0x0003e80000100a00 */
[----:B------:R-:W3:Y:S04]  /*350f0*/  LDL.LU.64 R104, [R1+0x318] ;  /* 0x0003180001687983 */ /* 0x000ee80000300a00 */
[----:B------:R-:W3:Y:S04]  /*35100*/  LDL.LU.64 R108, [R1+0x310] ;  /* 0x00031000016c7983 */ /* 0x000ee80000300a00 */
[----:B-1----:R-:W3:Y:S01]  /*35110*/  LDL.LU.64 R4, [R1+0x308] ;  /* 0x0003080001047983 */ /* 0x002ee20000300a00 */
[----:B--2---:R-:W-:-:S04]  /*35120*/  IMAD.WIDE R14, R17, 0x4, R70 ;  /* 0x00000004110e7825 */ /* 0x004fc800078e0246 */
[C---:B----4-:R-:W-:Y:S01]  /*35130*/  IMAD.WIDE R18, R17.reuse, 0x4, R100 ;  /* 0x0000000411127825 */ /* 0x050fe200078e0264 */
[----:B------:R1:W-:Y:S03]  /*35140*/  STL.64 [R1+0x408], R14 ;  /* 0x0004080e01007387 */ /* 0x0003e60000100a00 */
[C---:B------:R-:W-:Y:S01]  /*35150*/  IMAD.WIDE R2, R17.reuse, 0x4, R102 ;  /* 0x0000000411027825 */ /* 0x040fe200078e0266 */
[----:B------:R2:W-:Y:S04]  /*35160*/  STL.64 [R1+0x1000], R18 ;  /* 0x0010001201007387 */ /* 0x0005e80000100a00 */
[----:B------:R4:W-:Y:S01]  /*35170*/  STL.64 [R1+0x11c8], R2 ;  /* 0x0011c80201007387 */ /* 0x0009e20000100a00 */
[----:B-1----:R-:W-:-:S04]  /*35180*/  IMAD.WIDE R14, R17, 0x4, R106 ;  /* 0x00000004110e7825 */ /* 0x002fc800078e026a */
[C---:B--2---:R-:W-:Y:S01]  /*35190*/  IMAD.WIDE R18, R17.reuse, 0x4, R240 ;  /* 0x0000000411127825 */ /* 0x044fe200078e02f0 */
[----:B------:R1:W-:Y:S03]  /*351a0*/  STL.64 [R1+0x1370], R14 ;  /* 0x0013700e01007387 */ /* 0x0003e60000100a00 */
[C---:B----4-:R-:W-:Y:S01]  /*351b0*/  IMAD.WIDE R2, R17.reuse, 0x4, R46 ;  /* 0x0000000411027825 */ /* 0x050fe200078e022e */
[----:B------:R-:W-:Y:S03]  /*351c0*/  STL.64 [R1+0x1598], R18 ;  /* 0x0015981201007387 */ /* 0x000fe60000100a00 */
[C---:B-1----:R-:W-:Y:S02]  /*351d0*/  IMAD.WIDE R14, R17.reuse, 0x4, R122 ;  /* 0x00000004110e7825 */ /* 0x042fe400078e027a */
[----:B------:R-:W2:Y:S04]  /*351e0*/  LDL.LU.64 R122, [R1+0x1f50] ;  /* 0x001f5000017a7983 */ /* 0x000ea80000300a00 */
[----:B------:R1:W-:Y:S04]  /*351f0*/  STL.64 [R1+0x1730], R2 ;  /* 0x0017300201007387 */ /* 0x0003e80000100a00 */
[----:B------:R-:W4:Y:S04]  /*35200*/  LDL.LU.64 R102, [R1+0x2e8] ;  /* 0x0002e80001667983 */ /* 0x000f280000300a00 */
[----:B------:R-:W-:Y:S01]  /*35210*/  STL.64 [R1+0x17d8], R14 ;  /* 0x0017d80e01007387 */ /* 0x000fe20000100a00 */
[----:B-1----:R-:W-:-:S03]  /*35220*/  IMAD.WIDE R2, R17, 0x4, R10 ;  /* 0x0000000411027825 */ /* 0x002fc600078e020a */
[----:B------:R-:W2:Y:S04]  /*35230*/  LDL.LU.64 R106, [R1+0x2e0] ;  /* 0x0002e000016a7983 */ /* 0x000ea80000300a00 */
[----:B------:R1:W-:Y:S04]  /*35240*/  STL.64 [R1+0x1838], R2 ;  /* 0x0018380201007387 */ /* 0x0003e80000100a00 */
[----:B------:R-:W2:Y:S04]  /*35250*/  LDL.LU.64 R240, [R1+0x2d8] ;  /* 0x0002d80001f07983 */ /* 0x000ea80000300a00 */
[----:B------:R-:W2:Y:S04]  /*35260*/  LDL.LU.64 R46, [R1+0x2d0] ;  /* 0x0002d000012e7983 */ /* 0x000ea80000300a00 */
[----:B------:R-:W2:Y:S01]  /*35270*/  LDL.LU.64 R10, [R1+0x2c8] ;  /* 0x0002c800010a7983 */ /* 0x000ea20000300a00 */
[----:B------:R-:W-:-:S04]  /*35280*/  IMAD.WIDE R18, R17, 0x4, R42 ;  /* 0x0000000411127825 */ /* 0x000fc800078e022a */
[C---:B-1----:R-:W-:Y:S01]  /*35290*/  IMAD.WIDE R2, R17.reuse, 0x4, R44 ;  /* 0x0000000411027825 */ /* 0x042fe200078e022c */
[----:B------:R1:W-:Y:S04]  /*352a0*/  STL.64 [R1+0x3f8], R18 ;  /* 0x0003f81201007387 */ /* 0x0003e80000100a00 */
[----:B------:R1:W-:Y:S01]  /*352b0*/  STL.64 [R1+0x430], R2 ;  /* 0x0004300201007387 */ /* 0x0003e20000100a00 */
[----:B------:R-:W-:-:S04]  /*352c0*/  IMAD.WIDE R14, R17, 0x4, R78 ;  /* 0x00000004110e7825 */ /* 0x000fc800078e024e */
[C---:B-1----:R-:W-:Y:S01]  /*352d0*/  IMAD.WIDE R18, R17.reuse, 0x4, R76 ;  /* 0x0000000411127825 */ /* 0x042fe200078e024c */
[----:B------:R3:W-:Y:S03]  /*352e0*/  STL.64 [R1+0x1160], R14 ;  /* 0x0011600e01007387 */ /* 0x0007e60000100a00 */
[C---:B------:R-:W-:Y:S01]  /*352f0*/  IMAD.WIDE R2, R17.reuse, 0x4, R110 ;  /* 0x0000000411027825 */ /* 0x040fe200078e026e */
[----:B------:R-:W-:Y:S03]  /*35300*/  STL.64 [R1+0x1330], R18 ;  /* 0x0013301201007387 */ /* 0x000fe60000100a00 */
[C---:B---3--:R-:W-:Y:S02]  /*35310*/  IMAD.WIDE R14, R17.reuse, 0x4, R138 ;  /* 0x00000004110e7825 */ /* 0x048fe400078e028a */
[----:B------:R-:W3:Y:S04]  /*35320*/  LDL.LU.64 R138, [R1+0x1f48] ;  /* 0x001f4800018a7983 */ /* 0x000ee80000300a00 */
[----:B------:R1:W-:Y:S02]  /*35330*/  STL.64 [R1+0x1570], R2 ;  /* 0x0015700201007387 */ /* 0x0003e40000100a00 */
[----:B-1----:R-:W-:-:S02]  /*35340*/  IMAD.WIDE R2, R17, 0x4, R154 ;  /* 0x0000000411027825 */ /* 0x002fc400078e029a */
[----:B------:R-:W3:Y:S04]  /*35350*/  LDL.LU.64 R154, [R1+0x1f40] ;  /* 0x001f4000019a7983 */ /* 0x000ee80000300a00 */
[----:B------:R1:W-:Y:S04]  /*35360*/  STL.64 [R1+0x1718], R14 ;  /* 0x0017180e01007387 */ /* 0x0003e80000100a00 */
[----:B------:R-:W3:Y:S04]  /*35370*/  LDL.LU.64 R42, [R1+0x2a8] ;  /* 0x0002a800012a7983 */ /* 0x000ee80000300a00 */
[----:B------:R-:W3:Y:S04]  /*35380*/  LDL.LU.64 R44, [R1+0x2a0] ;  /* 0x0002a000012c7983 */ /* 0x000ee80000300a00 */
[----:B------:R1:W-:Y:S02]  /*35390*/  STL.64 [R1+0x17c8], R2 ;  /* 0x0017c80201007387 */ /* 0x0003e40000100a00 */
[----:B-1----:R-:W-:-:S02]  /*353a0*/  IMAD.WIDE R14, R17, 0x4, R72 ;  /* 0x00000004110e7825 */ /* 0x002fc400078e0248 */
[----:B------:R-:W3:Y:S04]  /*353b0*/  LDL.LU.64 R78, [R1+0x298] ;  /* 0x00029800014e7983 */ /* 0x000ee80000300a00 */
[----:B------:R-:W3:Y:S01]  /*353c0*/  LDL.LU.64 R76, [R1+0x290] ;  /* 0x00029000014c7983 */ /* 0x000ee20000300a00 */
[----:B------:R-:W-:-:S03]  /*353d0*/  IMAD.WIDE R2, R17, 0x4, R170 ;  /* 0x0000000411027825 */ /* 0x000fc600078e02aa */
[----:B------:R-:W3:Y:S01]  /*353e0*/  LDL.LU.64 R170, [R1+0x1f38] ;  /* 0x001f380001aa7983 */ /* 0x000ee20000300a00 */
[----:B------:R-:W-:-:S03]  /*353f0*/  IMAD.WIDE R18, R17, 0x4, R74 ;  /* 0x0000000411127825 */ /* 0x000fc600078e024a */
[----:B------:R-:W3:Y:S04]  /*35400*/  LDL.LU.64 R110, [R1+0x288] ;  /* 0x00028800016e7983 */ /* 0x000ee80000300a00 */
[----:B------:R1:W-:Y:S01]  /*35410*/  STL.64 [R1+0x1830], R2 ;  /* 0x0018300201007387 */ /* 0x0003e20000100a00 */
[----:B------:R-:W-:-:S03]  /*35420*/  IMAD.WIDE R4, R17, 0x4, R4 ;  /* 0x0000000411047825 */ /* 0x000fc600078e0204 */
[----:B------:R4:W-:Y:S04]  /*35430*/  STL.64 [R1+0x3e8], R14 ;  /* 0x0003e80e01007387 */ /* 0x0009e80000100a00 */
[----:B------:R-:W-:Y:S01]  /*35440*/  STL.64 [R1+0x420], R18 ;  /* 0x0004201201007387 */ /* 0x000fe20000100a00 */
[----:B-1----:R-:W-:-:S04]  /*35450*/  IMAD.WIDE R2, R17, 0x4, R104 ;  /* 0x0000000411027825 */ /* 0x002fc800078e0268 */
[C---:B----4-:R-:W-:Y:S01]  /*35460*/  IMAD.WIDE R14, R17.reuse, 0x4, R108 ;  /* 0x00000004110e7825 */ /* 0x050fe200078e026c */
[----:B------:R1:W-:Y:S04]  /*35470*/  STL.64 [R1+0x10f8], R2 ;  /* 0x0010f80201007387 */ /* 0x0003e80000100a00 */
[----:B------:R-:W-:Y:S01]  /*35480*/  STL.64 [R1+0x1310], R14 ;  /* 0x0013100e01007387 */ /* 0x000fe20000100a00 */
[----:B-1----:R-:W-:-:S03]  /*35490*/  IMAD.WIDE R2, R17, 0x4, R186 ;  /* 0x0000000411027825 */ /* 0x002fc600078e02ba */
[----:B------:R-:W4:Y:S04]  /*354a0*/  LDL.LU.64 R186, [R1+0x1f30] ;  /* 0x001f300001ba7983 */ /* 0x000f280000300a00 */
[----:B------:R1:W-:Y:S04]  /*354b0*/  STL.64 [R1+0x14c8], R4 ;  /* 0x0014c80401007387 */ /* 0x0003e80000100a00 */
[----:B------:R-:W4:Y:S04]  /*354c0*/  LDL.LU.64 R72, [R1+0x268] ;  /* 0x0002680001487983 */ /* 0x000f280000300a00 */
[----:B------:R-:W4:Y:S04]  /*354d0*/  LDL.LU.64 R74, [R1+0x260] ;  /* 0x00026000014a7983 */ /* 0x000f280000300a00 */
[----:B------:R1:W-:Y:S04]  /*354e0*/  STL.64 [R1+0x1700], R2 ;  /* 0x0017000201007387 */ /* 0x0003e80000100a00 */
[----:B------:R-:W4:Y:S04]  /*354f0*/  LDL.LU.64 R104, [R1+0x258] ;  /* 0x0002580001687983 */ /* 0x000f280000300a00 */
[----:B------:R-:W4:Y:S04]  /*35500*/  LDL.LU.64 R108, [R1+0x250] ;  /* 0x00025000016c7983 */ /* 0x000f280000300a00 */
[----:B-1----:R-:W4:Y:S01]  /*35510*/  LDL.LU.64 R4, [R1+0x248] ;  /* 0x0002480001047983 */ /* 0x002f220000300a00 */
[----:B------:R-:W-:-:S03]  /*35520*/  IMAD.WIDE R2, R17, 0x4, R202 ;  /* 0x0000000411027825 */ /* 0x000fc600078e02ca */
[----:B------:R-:W4:Y:S01]  /*35530*/  LDL.LU.64 R202, [R1+0x1f28] ;  /* 0x001f280001ca7983 */ /* 0x000f220000300a00 */
[----:B------:R-:W-:-:S03]  /*35540*/  IMAD.WIDE R18, R17, 0x4, R218 ;  /* 0x0000000411127825 */ /* 0x000fc600078e02da */
[----:B------:R-:W4:Y:S01]  /*35550*/  LDL.LU.64 R218, [R1+0x1f20] ;  /* 0x001f200001da7983 */ /* 0x000f220000300a00 */
[----:B------:R-:W-:-:S03]  /*35560*/  IMAD.WIDE R14, R17, 0x4, R102 ;  /* 0x00000004110e7825 */ /* 0x000fc600078e0266 */
[----:B------:R2:W-:Y:S04]  /*35570*/  STL.64 [R1+0x17b8], R2 ;  /* 0x0017b80201007387 */ /* 0x0005e80000100a00 */
[----:B------:R1:W-:Y:S04]  /*35580*/  STL.64 [R1+0x1828], R18 ;  /* 0x0018281201007387 */ /* 0x0003e80000100a00 */
[----:B------:R1:W-:Y:S01]  /*35590*/  STL.64 [R1+0x3d8], R14 ;  /* 0x0003d80e01007387 */ /* 0x0003e20000100a00 */
[----:B--2---:R-:W-:-:S04]  /*355a0*/  IMAD.WIDE R2, R17, 0x4, R106 ;  /* 0x0000000411027825 */ /* 0x004fc800078e026a */
[C---:B-1----:R-:W-:Y:S01]  /*355b0*/  IMAD.WIDE R18, R17.reuse, 0x4, R240 ;  /* 0x0000000411127825 */ /* 0x042fe200078e02f0 */
[----:B------:R1:W-:Y:S03]  /*355c0*/  STL.64 [R1+0x410], R2 ;  /* 0x0004100201007387 */ /* 0x0003e60000100a00 */
[C---:B------:R-:W-:Y:S01]  /*355d0*/  IMAD.WIDE R14, R17.reuse, 0x4, R46 ;  /* 0x00000004110e7825 */ /* 0x040fe200078e022e */
[----:B------:R-:W-:Y:S04]  /*355e0*/  STL.64 [R1+0x10a0], R18 ;  /* 0x0010a01201007387 */ /* 0x000fe80000100a00 */
[----:B------:R-:W2:Y:S01]  /*355f0*/  LDL.LU.64 R106, [R1+0x228] ;  /* 0x00022800016a7983 */ /* 0x000ea20000300a00 */
[----:B-1----:R-:W-:-:S03]  /*35600*/  IMAD.WIDE R2, R17, 0x4, R10 ;  /* 0x0000000411027825 */ /* 0x002fc600078e020a */
[----:B------:R1:W-:Y:S04]  /*35610*/  STL.64 [R1+0x12f0], R14 ;  /* 0x0012f00e01007387 */ /* 0x0003e80000100a00 */
[----:B------:R-:W2:Y:S04]  /*35620*/  LDL.LU.64 R240, [R1+0x220] ;  /* 0x0002200001f07983 */ /* 0x000ea80000300a00 */
[----:B------:R1:W-:Y:S04]  /*35630*/  STL.64 [R1+0x14a0], R2 ;  /* 0x0014a00201007387 */ /* 0x0003e80000100a00 */
[----:B------:R-:W2:Y:S01]  /*35640*/  LDL.LU.64 R10, [R1+0x218] ;  /* 0x00021800010a7983 */ /* 0x000ea20000300a00 */
[----:B-1----:R-:W-:-:S04]  /*35650*/  IMAD.WIDE R14, R17, 0x4, R130 ;  /* 0x00000004110e7825 */ /* 0x002fc800078e0282 */
[C---:B------:R-:W-:Y:S02]  /*35660*/  IMAD.WIDE R2, R17.reuse, 0x4, R234 ;  /* 0x0000000411027825 */ /* 0x040fe400078e02ea */
[----:B------:R-:W2:Y:S04]  /*35670*/  LDL.LU.64 R234, [R1+0x1f18] ;  /* 0x001f180001ea7983 */ /* 0x000ea80000300a00 */
[----:B------:R-:W2:Y:S04]  /*35680*/  LDL.LU.64 R130, [R1+0x1f10] ;  /* 0x001f100001827983 */ /* 0x000ea80000300a00 */
[----:B------:R1:W-:Y:S04]  /*35690*/  STL.64 [R1+0x16e8], R2 ;  /* 0x0016e80201007387 */ /* 0x0003e80000100a00 */
[----:B------:R-:W2:Y:S04]  /*356a0*/  LDL.LU.64 R46, [R1+0x210] ;  /* 0x00021000012e7983 */ /* 0x000ea80000300a00 */
[----:B------:R3:W-:Y:S01]  /*356b0*/  STL.64 [R1+0x17a8], R14 ;  /* 0x0017a80e01007387 */ /* 0x0007e20000100a00 */
[----:B-1----:R-:W-:-:S03]  /*356c0*/  IMAD.WIDE R2, R17, 0x4, R176 ;  /* 0x0000000411027825 */ /* 0x002fc600078e02b0 */
[----:B------:R-:W2:Y:S04]  /*356d0*/  LDL.LU.64 R176, [R1+0x1f08] ;  /* 0x001f080001b07983 */ /* 0x000ea80000300a00 */
[----:B------:R1:W-:Y:S01]  /*356e0*/  STL.64 [R1+0x1820], R2 ;  /* 0x0018200201007387 */ /* 0x0003e20000100a00 */
[----:B---3--:R-:W-:-:S04]  /*356f0*/  IMAD.WIDE R14, R17, 0x4, R42 ;  /* 0x00000004110e7825 */ /* 0x008fc800078e022a */
[C---:B------:R-:W-:Y:S01]  /*35700*/  IMAD.WIDE R18, R17.reuse, 0x4, R44 ;  /* 0x0000000411127825 */ /* 0x040fe200078e022c */
[----:B------:R3:W-:Y:S04]  /*35710*/  STL.64 [R1+0x3c8], R14 ;  /* 0x0003c80e01007387 */ /* 0x0007e80000100a00 */
[----:B------:R-:W-:Y:S01]  /*35720*/  STL.64 [R1+0x400], R18 ;  /* 0x0004001201007387 */ /* 0x000fe20000100a00 */
[----:B-1----:R-:W-:-:S03]  /*35730*/  IMAD.WIDE R2, R17, 0x4, R78 ;  /* 0x0000000411027825 */ /* 0x002fc600078e024e */
[----:B------:R-:W2:Y:S01]  /*35740*/  LDL.LU.64 R78, [R1+0x1e8] ;  /* 0x0001e800014e7983 */ /* 0x000ea20000300a00 */
[----:B---3--:R-:W-:-:S03]  /*35750*/  IMAD.WIDE R14, R17, 0x4, R76 ;  /* 0x00000004110e7825 */ /* 0x008fc600078e024c */
[----:B------:R1:W-:Y:S04]  /*35760*/  STL.64 [R1+0x1038], R2 ;  /* 0x0010380201007387 */ /* 0x0003e80000100a00 */
[----:B------:R3:W-:Y:S01]  /*35770*/  STL.64 [R1+0x12c8], R14 ;  /* 0x0012c80e01007387 */ /* 0x0007e20000100a00 */
[----:B-1----:R-:W-:-:S04]  /*35780*/  IMAD.WIDE R2, R17, 0x4, R110 ;  /* 0x0000000411027825 */ /* 0x002fc800078e026e */
[C---:B---3--:R-:W-:Y:S02]  /*35790*/  IMAD.WIDE R14, R17.reuse, 0x4, R144 ;  /* 0x00000004110e7825 */ /* 0x048fe400078e0290 */
[----:B------:R-:W3:Y:S04]  /*357a0*/  LDL.LU.64 R144, [R1+0x1f00] ;  /* 0x001f000001907983 */ /* 0x000ee80000300a00 */
[----:B------:R1:W-:Y:S01]  /*357b0*/  STL.64 [R1+0x1478], R2 ;  /* 0x0014780201007387 */ /* 0x0003e20000100a00 */
[----:B------:R-:W-:-:S04]  /*357c0*/  IMAD.WIDE R18, R17, 0x4, R160 ;  /* 0x0000000411127825 */ /* 0x000fc800078e02a0 */
[C---:B-1----:R-:W-:Y:S02]  /*357d0*/  IMAD.WIDE R2, R17.reuse, 0x4, R158 ;  /* 0x0000000411027825 */ /* 0x042fe400078e029e */
[----:B------:R-:W3:Y:S04]  /*357e0*/  LDL.LU.64 R158, [R1+0x1ef8] ;  /* 0x001ef800019e7983 */ /* 0x000ee80000300a00 */
[----:B------:R4:W-:Y:S04]  /*357f0*/  STL.64 [R1+0x16d0], R14 ;  /* 0x0016d00e01007387 */ /* 0x0009e80000100a00 */
[----:B------:R-:W3:Y:S04]  /*35800*/  LDL.LU.64 R44, [R1+0x1e0] ;  /* 0x0001e000012c7983 */ /* 0x000ee80000300a00 */
[----:B------:R-:W3:Y:S04]  /*35810*/  LDL.LU.64 R76, [R1+0x1d8] ;  /* 0x0001d800014c7983 */ /* 0x000ee80000300a00 */
[----:B------:R1:W-:Y:S01]  /*35820*/  STL.64 [R1+0x1798], R2 ;  /* 0x0017980201007387 */ /* 0x0003e20000100a00 */
[----:B----4-:R-:W-:-:S03]  /*35830*/  IMAD.WIDE R14, R17, 0x4, R72 ;  /* 0x00000004110e7825 */ /* 0x010fc600078e0248 */
[----:B------:R-:W4:Y:S04]  /*35840*/  LDL.LU.64 R110, [R1+0x1d0] ;  /* 0x0001d000016e7983 */ /* 0x000f280000300a00 */
[----:B------:R-:W4:Y:S01]  /*35850*/  LDL.LU.64 R160, [R1+0x1ef0] ;  /* 0x001ef00001a07983 */ /* 0x000f220000300a00 */
[----:B-1----:R-:W-:-:S03]  /*35860*/  IMAD.WIDE R2, R17, 0x4, R74 ;  /* 0x0000000411027825 */ /* 0x002fc600078e024a */
[----:B------:R1:W-:Y:S04]  /*35870*/  STL.64 [R1+0x1818], R18 ;  /* 0x0018181201007387 */ /* 0x0003e80000100a00 */
[----:B------:R1:W-:Y:S04]  /*35880*/  STL.64 [R1+0x3b8], R14 ;  /* 0x0003b80e01007387 */ /* 0x0003e80000100a00 */
[----:B------:R1:W-:Y:S02]  /*35890*/  STL.64 [R1+0x3f0], R2 ;  /* 0x0003f00201007387 */ /* 0x0003e40000100a00 */
[----:B-1----:R-:W-:-:S04]  /*358a0*/  IMAD.WIDE R18, R17, 0x4, R104 ;  /* 0x0000000411127825 */ /* 0x002fc800078e0268 */
[C---:B------:R-:W-:Y:S01]  /*358b0*/  IMAD.WIDE R14, R17.reuse, 0x4, R108 ;  /* 0x00000004110e7825 */ /* 0x040fe200078e026c */
[----:B------:R-:W-:Y:S03]  /*358c0*/  STL.64 [R1+0xfe8], R18 ;  /* 0x000fe81201007387 */ /* 0x000fe60000100a00 */
[C---:B------:R-:W-:Y:S01]  /*358d0*/  IMAD.WIDE R2, R17.reuse, 0x4, R4 ;  /* 0x0000000411027825 */ /* 0x040fe200078e0204 */
[----:B------:R-:W4:Y:S04]  /*358e0*/  LDL.LU.64 R72, [R1+0x1a8] ;  /* 0x0001a80001487983 */ /* 0x000f280000300a00 */
[----:B------:R1:W-:Y:S04]  /*358f0*/  STL.64 [R1+0x1250], R14 ;  /* 0x0012500e01007387 */ /* 0x0003e80000100a00 */
[----:B------:R-:W4:Y:S04]  /*35900*/  LDL.LU.64 R74, [R1+0x1a0] ;  /* 0x0001a000014a7983 */ /* 0x000f280000300a00 */
[----:B------:R1:W-:Y:S04]  /*35910*/  STL.64 [R1+0x1448], R2 ;  /* 0x0014480201007387 */ /* 0x0003e80000100a00 */
[----:B------:R-:W4:Y:S01]  /*35920*/  LDL.LU.64 R108, [R1+0x198] ;  /* 0x00019800016c7983 */ /* 0x000f220000300a00 */
[----:B-1----:R-:W-:-:S03]  /*35930*/  IMAD.WIDE R14, R17, 0x4, R140 ;  /* 0x00000004110e7825 */ /* 0x002fc600078e028c */
[----:B------:R-:W4:Y:S01]  /*35940*/  LDL.LU.64 R4, [R1+0x190] ;  /* 0x0001900001047983 */ /* 0x000f220000300a00 */
[----:B------:R-:W-:-:S03]  /*35950*/  IMAD.WIDE R2, R17, 0x4, R204 ;  /* 0x0000000411027825 */ /* 0x000fc600078e02cc */
[----:B------:R-:W4:Y:S04]  /*35960*/  LDL.LU.64 R204, [R1+0x1ee8] ;  /* 0x001ee80001cc7983 */ /* 0x000f280000300a00 */
[----:B------:R-:W4:Y:S01]  /*35970*/  LDL.LU.64 R140, [R1+0x1ee0] ;  /* 0x001ee000018c7983 */ /* 0x000f220000300a00 */
[----:B--2---:R-:W-:-:S03]  /*35980*/  IMAD.WIDE R18, R17, 0x4, R106 ;  /* 0x0000000411127825 */ /* 0x004fc600078e026a */
[----:B------:R1:W-:Y:S02]  /*35990*/  STL.64 [R1+0x1630], R2 ;  /* 0x0016300201007387 */ /* 0x0003e40000100a00 */
[C---:B-1----:R-:W-:Y:S02]  /*359a0*/  IMAD.WIDE R2, R17.reuse, 0x4, R124 ;  /* 0x0000000411027825 */ /* 0x042fe400078e027c */
[----:B------:R-:W2:Y:S04]  /*359b0*/  LDL.LU.64 R124, [R1+0x1ed8] ;  /* 0x001ed800017c7983 */ /* 0x000ea80000300a00 */
[----:B------:R1:W-:Y:S04]  /*359c0*/  STL.64 [R1+0x1788], R14 ;  /* 0x0017880e01007387 */ /* 0x0003e80000100a00 */
[----:B------:R1:W-:Y:S04]  /*359d0*/  STL.64 [R1+0x1810], R2 ;  /* 0x0018100201007387 */ /* 0x0003e80000100a00 */
[----:B------:R-:W-:Y:S01]  /*359e0*/  STL.64 [R1+0x3a0], R18 ;  /* 0x0003a01201007387 */ /* 0x000fe20000100a00 */
[----:B-1----:R-:W-:-:S03]  /*359f0*/  IMAD.WIDE R14, R17, 0x4, R240 ;  /* 0x00000004110e7825 */ /* 0x002fc600078e02f0 */
[----:B------:R-:W2:Y:S01]  /*35a00*/  LDL.LU.64 R104, [R1+0x168] ;  /* 0x0001680001687983 */ /* 0x000ea20000300a00 */
[----:B------:R-:W-:-:S03]  /*35a10*/  IMAD.WIDE R2, R17, 0x4, R10 ;  /* 0x0000000411027825 */ /* 0x000fc600078e020a */
[----:B------:R1:W-:Y:S04]  /*35a20*/  STL.64 [R1+0x3e0], R14 ;  /* 0x0003e00e01007387 */ /* 0x0003e80000100a00 */
[----:B------:R-:W2:Y:S04]  /*35a30*/  LDL.LU.64 R10, [R1+0x160] ;  /* 0x00016000010a7983 */ /* 0x000ea80000300a00 */
[----:B------:R-:W-:Y:S01]  /*35a40*/  STL.64 [R1+0xfc8], R2 ;  /* 0x000fc80201007387 */ /* 0x000fe20000100a00 */
[----:B-1----:R-:W-:-:S03]  /*35a50*/  IMAD.WIDE R14, R17, 0x4, R46 ;  /* 0x00000004110e7825 */ /* 0x002fc600078e022e */
[----:B------:R-:W2:Y:S04]  /*35a60*/  LDL.LU.64 R106, [R1+0x158] ;  /* 0x00015800016a7983 */ /* 0x000ea80000300a00 */
[----:B------:R1:W-:Y:S02]  /*35a70*/  STL.64 [R1+0x11f0], R14 ;  /* 0x0011f00e01007387 */ /* 0x0003e40000100a00 */
[----:B-1----:R-:W-:-:S04]  /*35a80*/  IMAD.WIDE R14, R17, 0x4, R156 ;  /* 0x00000004110e7825 */ /* 0x002fc800078e029c */
[----:B---3--:R-:W-:-:S04]  /*35a90*/  IMAD.WIDE R18, R17, 0x4, R76 ;  /* 0x0000000411127825 */ /* 0x008fc800078e024c */
[C---:B----4-:R-:W-:Y:S02]  /*35aa0*/  IMAD.WIDE R2, R17.reuse, 0x4, R140 ;  /* 0x0000000411027825 */ /* 0x050fe400078e028c */
[----:B------:R-:W3:Y:S04]  /*35ab0*/  LDL.LU.64 R140, [R1+0x1ed0] ;  /* 0x001ed000018c7983 */ /* 0x000ee80000300a00 */
[----:B------:R-:W4:Y:S04]  /*35ac0*/  LDL.LU.64 R156, [R1+0x1ec8] ;  /* 0x001ec800019c7983 */ /* 0x000f280000300a00 */
[----:B------:R1:W-:Y:S02]  /*35ad0*/  STL.64 [R1+0x1410], R2 ;  /* 0x0014100201007387 */ /* 0x0003e40000100a00 */
[----:B-1----:R-:W-:-:S02]  /*35ae0*/  IMAD.WIDE R2, R17, 0x4, R172 ;  /* 0x0000000411027825 */ /* 0x002fc400078e02ac */
[----:B------:R-:W3:Y:S04]  /*35af0*/  LDL.LU.64 R172, [R1+0x1ec0] ;  /* 0x001ec00001ac7983 */ /* 0x000ee80000300a00 */
[----:B------:R1:W-:Y:S02]  /*35b00*/  STL.64 [R1+0x1608], R14 ;  /* 0x0016080e01007387 */ /* 0x0003e40000100a00 */
[C---:B-1----:R-:W-:Y:S02]  /*35b10*/  IMAD.WIDE R14, R17.reuse, 0x4, R188 ;  /* 0x00000004110e7825 */ /* 0x042fe400078e02bc */
[----:B------:R-:W3:Y:S04]  /*35b20*/  LDL.LU.64 R188, [R1+0x1eb8] ;  /* 0x001eb80001bc7983 */ /* 0x000ee80000300a00 */
[----:B------:R1:W-:Y:S04]  /*35b30*/  STL.64 [R1+0x1770], R2 ;  /* 0x0017700201007387 */ /* 0x0003e80000100a00 */
[----:B------:R-:W3:Y:S04]  /*35b40*/  LDL.LU.64 R240, [R1+0x128] ;  /* 0x0001280001f07983 */ /* 0x000ee80000300a00 */
[----:B------:R2:W-:Y:S01]  /*35b50*/  STL.64 [R1+0x1800], R14 ;  /* 0x0018000e01007387 */ /* 0x0005e20000100a00 */
[----:B-1----:R-:W-:-:S03]  /*35b60*/  IMAD.WIDE R2, R17, 0x4, R78 ;  /* 0x0000000411027825 */ /* 0x002fc600078e024e */
[----:B------:R-:W3:Y:S04]  /*35b70*/  LDL.LU.64 R46, [R1+0x120] ;  /* 0x00012000012e7983 */ /* 0x000ee80000300a00 */
[----:B------:R1:W-:Y:S01]  /*35b80*/  STL.64 [R1+0x388], R2 ;  /* 0x0003880201007387 */ /* 0x0003e20000100a00 */
[----:B--2---:R-:W-:-:S03]  /*35b90*/  IMAD.WIDE R14, R17, 0x4, R44 ;  /* 0x00000004110e7825 */ /* 0x004fc600078e022c */
[----:B------:R-:W2:Y:S04]  /*35ba0*/  LDL.LU.64 R78, [R1+0x118] ;  /* 0x00011800014e7983 */ /* 0x000ea80000300a00 */
[----:B------:R1:W-:Y:S02]  /*35bb0*/  STL.64 [R1+0x3d0], R14 ;  /* 0x0003d00e01007387 */ /* 0x0003e40000100a00 */
[C---:B-1----:R-:W-:Y:S02]  /*35bc0*/  IMAD.WIDE R2, R17.reuse, 0x4, R110 ;  /* 0x0000000411027825 */ /* 0x042fe400078e026e */
[----:B------:R-:W-:Y:S02]  /*35bd0*/  STL.64 [R1+0xfa8], R18 ;  /* 0x000fa81201007387 */ /* 0x000fe40000100a00 */
[----:B------:R-:W-:-:S02]  /*35be0*/  IMAD.WIDE R14, R17, 0x4, R204 ;  /* 0x00000004110e7825 */ /* 0x000fc400078e02cc */
[----:B------:R-:W2:Y:S04]  /*35bf0*/  LDL.LU.64 R204, [R1+0x1eb0] ;  /* 0x001eb00001cc7983 */ /* 0x000ea80000300a00 */
[----:B------:R1:W-:Y:S02]  /*35c00*/  STL.64 [R1+0x1178], R2 ;  /* 0x0011780201007387 */ /* 0x0003e40000100a00 */
[C---:B-1----:R-:W-:Y:S02]  /*35c10*/  IMAD.WIDE R2, R17.reuse, 0x4, R220 ;  /* 0x0000000411027825 */ /* 0x042fe400078e02dc */
[----:B------:R-:W2:Y:S04]  /*35c20*/  LDL.LU.64 R220, [R1+0x1ea8] ;  /* 0x001ea80001dc7983 */ /* 0x000ea80000300a00 */
[----:B------:R1:W-:Y:S04]  /*35c30*/  STL.64 [R1+0x13d8], R14 ;  /* 0x0013d80e01007387 */ /* 0x0003e80000100a00 */
[----:B------:R-:W2:Y:S04]  /*35c40*/  LDL.LU.64 R76, [R1+0xe8] ;  /* 0x0000e800014c7983 */ /* 0x000ea80000300a00 */
[----:B------:R-:W2:Y:S04]  /*35c50*/  LDL.LU.64 R110, [R1+0xe0] ;  /* 0x0000e000016e7983 */ /* 0x000ea80000300a00 */
[----:B------:R1:W-:Y:S02]  /*35c60*/  STL.64 [R1+0x15e0], R2 ;  /* 0x0015e00201007387 */ /* 0x0003e40000100a00 */
[----:B-1----:R-:W-:-:S04]  /*35c70*/  IMAD.WIDE R14, R17, 0x4, R114 ;  /* 0x00000004110e7825 */ /* 0x002fc800078e0272 */
[C---:B------:R-:W-:Y:S02]  /*35c80*/  IMAD.WIDE R2, R17.reuse, 0x4, R210 ;  /* 0x0000000411027825 */ /* 0x040fe400078e02d2 */
[----:B------:R-:W2:Y:S04]  /*35c90*/  LDL.LU.64 R210, [R1+0x1ea0] ;  /* 0x001ea00001d27983 */ /* 0x000ea80000300a00 */
[----:B------:R-:W2:Y:S01]  /*35ca0*/  LDL.LU.64 R114, [R1+0x1e98] ;  /* 0x001e980001727983 */ /* 0x000ea20000300a00 */
[----:B------:R-:W-:-:S03]  /*35cb0*/  IMAD.WIDE R18, R17, 0x4, R74 ;  /* 0x0000000411127825 */ /* 0x000fc600078e024a */
[----:B------:R1:W-:Y:S04]  /*35cc0*/  STL.64 [R1+0x1758], R2 ;  /* 0x0017580201007387 */ /* 0x0003e80000100a00 */
[----:B------:R1:W-:Y:S02]  /*35cd0*/  STL.64 [R1+0x17f0], R14 ;  /* 0x0017f00e01007387 */ /* 0x0003e40000100a00 */
[----:B-1----:R-:W-:-:S04]  /*35ce0*/  IMAD.WIDE R2, R17, 0x4, R72 ;  /* 0x0000000411027825 */ /* 0x002fc800078e0248 */
[C---:B------:R-:W-:Y:S01]  /*35cf0*/  IMAD.WIDE R14, R17.reuse, 0x4, R108 ;  /* 0x00000004110e7825 */ /* 0x040fe200078e026c */
[----:B------:R1:W-:Y:S04]  /*35d00*/  STL.64 [R1+0x2b8], R2 ;  /* 0x0002b80201007387 */ /* 0x0003e80000100a00 */
[----:B------:R-:W-:Y:S04]  /*35d10*/  STL.64 [R1+0x3c0], R18 ;  /* 0x0003c01201007387 */ /* 0x000fe80000100a00 */
[----:B------:R-:W2:Y:S01]  /*35d20*/  LDL.LU.64 R108, [R1+0xa8] ;  /* 0x0000a800016c7983 */ /* 0x000ea20000300a00 */
[----:B-1----:R-:W-:-:S03]  /*35d30*/  IMAD.WIDE R2, R17, 0x4, R4 ;  /* 0x0000000411027825 */ /* 0x002fc600078e0204 */
[----:B------:R1:W-:Y:S04]  /*35d40*/  STL.64 [R1+0x468], R14 ;  /* 0x0004680e01007387 */ /* 0x0003e80000100a00 */
[----:B------:R-:W2:Y:S04]  /*35d50*/  LDL.LU.64 R4, [R1+0xa0] ;  /* 0x0000a00001047983 */ /* 0x000ea80000300a00 */
[----:B------:R1:W-:Y:S02]  /*35d60*/  STL.64 [R1+0x10f0], R2 ;  /* 0x0010f00201007387 */ /* 0x0003e40000100a00 */
[----:B-1----:R-:W-:-:S04]  /*35d70*/  IMAD.WIDE R14, R17, 0x4, R222 ;  /* 0x00000004110e7825 */ /* 0x002fc800078e02de */
[C---:B------:R-:W-:Y:S02]  /*35d80*/  IMAD.WIDE R2, R17.reuse, 0x4, R160 ;  /* 0x0000000411027825 */ /* 0x040fe400078e02a0 */
[----:B------:R-:W2:Y:S04]  /*35d90*/  LDL.LU.64 R160, [R1+0x1e90] ;  /* 0x001e900001a07983 */ /* 0x000ea80000300a00 */
[----:B------:R-:W2:Y:S04]  /*35da0*/  LDL.LU.64 R222, [R1+0x1e88] ;  /* 0x001e880001de7983 */ /* 0x000ea80000300a00 */
[----:B------:R1:W-:Y:S02]  /*35db0*/  STL.64 [R1+0x13a0], R2 ;  /* 0x0013a00201007387 */ /* 0x0003e40000100a00 */
[----:B-1----:R-:W-:-:S02]  /*35dc0*/  IMAD.WIDE R2, R17, 0x4, R142 ;  /* 0x0000000411027825 */ /* 0x002fc400078e028e */
[----:B------:R-:W2:Y:S02]  /*35dd0*/  LDL.LU.64 R142, [R1+0x1e80] ;  /* 0x001e8000018e7983 */ /* 0x000ea40000300a00 */
[C---:B------:R-:W-:Y:S02]  /*35de0*/  IMAD.WIDE R18, R17.reuse, 0x4, R126 ;  /* 0x0000000411127825 */ /* 0x040fe400078e027e */
[----:B------:R1:W-:Y:S04]  /*35df0*/  STL.64 [R1+0x15b8], R14 ;  /* 0x0015b80e01007387 */ /* 0x0003e80000100a00 */
[----:B------:R-:W4:Y:S04]  /*35e00*/  LDL.LU.64 R126, [R1+0x1e78] ;  /* 0x001e7800017e7983 */ /* 0x000f280000300a00 */
[----:B------:R1:W-:Y:S02]  /*35e10*/  STL.64 [R1+0x1740], R2 ;  /* 0x0017400201007387 */ /* 0x0003e40000100a00 */
[----:B-1----:R-:W-:-:S02]  /*35e20*/  IMAD.WIDE R14, R17, 0x4, R104 ;  /* 0x00000004110e7825 */ /* 0x002fc400078e0268 */
[----:B------:R-:W-:Y:S02]  /*35e30*/  STL.64 [R1+0x17e0], R18 ;  /* 0x0017e01201007387 */ /* 0x000fe40000100a00 */
[C---:B------:R-:W-:Y:S02]  /*35e40*/  IMAD.WIDE R2, R17.reuse, 0x4, R10 ;  /* 0x0000000411027825 */ /* 0x040fe400078e020a */
[----:B------:R-:W4:Y:S04]  /*35e50*/  LDL.LU.64 R10, [R1+0x68] ;  /* 0x00006800010a7983 */ /* 0x000f280000300a00 */
[----:B------:R1:W-:Y:S04]  /*35e60*/  STL.64 [R1+0x2a0], R14 ;  /* 0x0002a00e01007387 */ /* 0x0003e80000100a00 */
[----:B------:R2:W-:Y:S01]  /*35e70*/  STL.64 [R1+0x3a8], R2 ;  /* 0x0003a80201007387 */ /* 0x0005e20000100a00 */
[----:B-1----:R-:W-:-:S04]  /*35e80*/  IMAD.WIDE R14, R17, 0x4, R106 ;  /* 0x00000004110e7825 */ /* 0x002fc800078e026a */
[----:B---3--:R-:W-:-:S04]  /*35e90*/  IMAD.WIDE R18, R17, 0x4, R46 ;  /* 0x0000000411127825 */ /* 0x008fc800078e022e */
[C---:B--2---:R-:W-:Y:S02]  /*35ea0*/  IMAD.WIDE R2, R17.reuse, 0x4, R142 ;  /* 0x0000000411027825 */ /* 0x044fe400078e028e */
[----:B------:R-:W2:Y:S04]  /*35eb0*/  LDL.LU.64 R142, [R1+0x1e70] ;  /* 0x001e7000018e7983 */ /* 0x000ea80000300a00 */
[----:B------:R1:W-:Y:S02]  /*35ec0*/  STL.64 [R1+0x458], R14 ;  /* 0x0004580e01007387 */ /* 0x0003e40000100a00 */
[C---:B-1----:R-:W-:Y:S02]  /*35ed0*/  IMAD.WIDE R14, R17.reuse, 0x4, R158 ;  /* 0x00000004110e7825 */ /* 0x042fe400078e029e */
[----:B------:R-:W3:Y:S04]  /*35ee0*/  LDL.LU.64 R158, [R1+0x1e68] ;  /* 0x001e6800019e7983 */ /* 0x000ee80000300a00 */
[----:B------:R1:W-:Y:S02]  /*35ef0*/  STL.64 [R1+0x1090], R2 ;  /* 0x0010900201007387 */ /* 0x0003e40000100a00 */
[----:B-1----:R-:W-:-:S02]  /*35f00*/  IMAD.WIDE R2, R17, 0x4, R174 ;  /* 0x0000000411027825 */ /* 0x002fc400078e02ae */
[----:B------:R-:W2:Y:S04]  /*35f10*/  LDL.LU.64 R174, [R1+0x1e60] ;  /* 0x001e600001ae7983 */ /* 0x000ea80000300a00 */
[----:B------:R1:W-:Y:S02]  /*35f20*/  STL.64 [R1+0x1368], R14 ;  /* 0x0013680e01007387 */ /* 0x0003e40000100a00 */
[C---:B-1----:R-:W-:Y:S02]  /*35f30*/  IMAD.WIDE R14, R17.reuse, 0x4, R190 ;  /* 0x00000004110e7825 */ /* 0x042fe400078e02be */
[----:B------:R-:W2:Y:S04]  /*35f40*/  LDL.LU.64 R190, [R1+0x1e58] ;  /* 0x001e580001be7983 */ /* 0x000ea80000300a00 */
[----:B------:R1:W-:Y:S02]  /*35f50*/  STL.64 [R1+0x1590], R2 ;  /* 0x0015900201007387 */ /* 0x0003e40000100a00 */
[----:B-1----:R-:W-:-:S02]  /*35f60*/  IMAD.WIDE R2, R17, 0x4, R206 ;  /* 0x0000000411027825 */ /* 0x002fc400078e02ce */
[----:B------:R-:W2:Y:S04]  /*35f70*/  LDL.LU.64 R206, [R1+0x1e50] ;  /* 0x001e500001ce7983 */ /* 0x000ea80000300a00 */
[----:B------:R1:W-:Y:S04]  /*35f80*/  STL.64 [R1+0x1728], R14 ;  /* 0x0017280e01007387 */ /* 0x0003e80000100a00 */
[----:B------:R4:W-:Y:S01]  /*35f90*/  STL.64 [R1+0x17d0], R2 ;  /* 0x0017d00201007387 */ /* 0x0009e20000100a00 */
[----:B-1----:R-:W-:-:S04]  /*35fa0*/  IMAD.WIDE R14, R17, 0x4, R240 ;  /* 0x00000004110e7825 */ /* 0x002fc800078e02f0 */
[C---:B----4-:R-:W-:Y:S01]  /*35fb0*/  IMAD.WIDE R2, R17.reuse, 0x4, R78 ;  /* 0x0000000411027825 */ /* 0x050fe200078e024e */
[----:B------:R1:W-:Y:S04]  /*35fc0*/  STL.64 [R1+0x288], R14 ;  /* 0x0002880e01007387 */ /* 0x0003e80000100a00 */
[----:B------:R-:W-:Y:S01]  /*35fd0*/  STL.64 [R1+0x390], R18 ;  /* 0x0003901201007387 */ /* 0x000fe20000100a00 */
[----:B-1----:R-:W-:-:S03]  /*35fe0*/  IMAD.WIDE R14, R17, 0x4, R222 ;  /* 0x00000004110e7825 */ /* 0x002fc600078e02de */
[----:B------:R-:W4:Y:S04]  /*35ff0*/  LDL.LU.64 R222, [R1+0x1e48] ;  /* 0x001e480001de7983 */ /* 0x000f280000300a00 */
[----:B------:R1:W-:Y:S02]  /*36000*/  STL.64 [R1+0x450], R2 ;  /* 0x0004500201007387 */ /* 0x0003e40000100a00 */
[C---:B-1----:R-:W-:Y:S02]  /*36010*/  IMAD.WIDE R2, R17.reuse, 0x4, R144 ;  /* 0x0000000411027825 */ /* 0x042fe400078e0290 */
[----:B------:R-:W2:Y:S04]  /*36020*/  LDL.LU.64 R144, [R1+0x1e40] ;  /* 0x001e400001907983 */ /* 0x000ea80000300a00 */
[----:B------:R1:W-:Y:S02]  /*36030*/  STL.64 [R1+0x1020], R14 ;  /* 0x0010200e01007387 */ /* 0x0003e40000100a00 */
[----:B-1----:R-:W-:-:S02]  /*36040*/  IMAD.WIDE R14, R17, 0x4, R226 ;  /* 0x00000004110e7825 */ /* 0x002fc400078e02e2 */
[----:B------:R-:W3:Y:S04]  /*36050*/  LDL.LU.64 R226, [R1+0x1e38] ;  /* 0x001e380001e27983 */ /* 0x000ee80000300a00 */
[----:B------:R1:W-:Y:S02]  /*36060*/  STL.64 [R1+0x1328], R2 ;  /* 0x0013280201007387 */ /* 0x0003e40000100a00 */
[C---:B-1----:R-:W-:Y:S02]  /*36070*/  IMAD.WIDE R2, R17.reuse, 0x4, R194 ;  /* 0x0000000411027825 */ /* 0x042fe400078e02c2 */
[----:B------:R-:W3:Y:S02]  /*36080*/  LDL.LU.64 R194, [R1+0x1e30] ;  /* 0x001e300001c27983 */ /* 0x000ee40000300a00 */
[----:B------:R-:W-:-:S02]  /*36090*/  IMAD.WIDE R18, R17, 0x4, R76 ;  /* 0x0000000411127825 */ /* 0x000fc400078e024c */
[----:B------:R1:W-:Y:S02]  /*360a0*/  STL.64 [R1+0x1568], R14 ;  /* 0x0015680e01007387 */ /* 0x0003e40000100a00 */
[C---:B-1----:R-:W-:Y:S02]  /*360b0*/  IMAD.WIDE R14, R17.reuse, 0x4, R128 ;  /* 0x00000004110e7825 */ /* 0x042fe400078e0280 */
[----:B------:R-:W3:Y:S04]  /*360c0*/  LDL.LU.64 R128, [R1+0x1e28] ;  /* 0x001e280001807983 */ /* 0x000ee80000300a00 */
[----:B------:R1:W-:Y:S04]  /*360d0*/  STL.64 [R1+0x1710], R2 ;  /* 0x0017100201007387 */ /* 0x0003e80000100a00 */
[----:B------:R2:W-:Y:S04]  /*360e0*/  STL.64 [R1+0x17c0], R14 ;  /* 0x0017c00e01007387 */ /* 0x0005e80000100a00 */
[----:B------:R-:W-:Y:S01]  /*360f0*/  STL.64 [R1+0x270], R18 ;  /* 0x0002701201007387 */ /* 0x000fe20000100a00 */
[----:B-1----:R-:W-:-:S04]  /*36100*/  IMAD.WIDE R2, R17, 0x4, R110 ;  /* 0x0000000411027825 */ /* 0x002fc800078e026e */
[C---:B--2---:R-:W-:Y:S02]  /*36110*/  IMAD.WIDE R14, R17.reuse, 0x4, R144 ;  /* 0x00000004110e7825 */ /* 0x044fe400078e0290 */
[----:B------:R-:W2:Y:S04]  /*36120*/  LDL.LU.64 R144, [R1+0x1e20] ;  /* 0x001e200001907983 */ /* 0x000ea80000300a00 */
[----:B------:R1:W-:Y:S02]  /*36130*/  STL.64 [R1+0x378], R2 ;  /* 0x0003780201007387 */ /* 0x0003e40000100a00 */
[C---:B-1----:R-:W-:Y:S02]  /*36140*/  IMAD.WIDE R2, R17.reuse, 0x4, R160 ;  /* 0x0000000411027825 */ /* 0x042fe400078e02a0 */
[----:B------:R-:W2:Y:S04]  /*36150*/  LDL.LU.64 R160, [R1+0x1e18] ;  /* 0x001e180001a07983 */ /* 0x000ea80000300a00 */
        /* <DEDUP_REMOVED lines=12> */
[----:B------:R1:W-:Y:S04]  /*36220*/  STL.64 [R1+0x16f8], R14 ;  /* 0x0016f80e01007387 */ /* 0x0003e80000100a00 */
[----:B------:R3:W-:Y:S01]  /*36230*/  STL.64 [R1+0x17b0], R2 ;  /* 0x0017b00201007387 */ /* 0x0007e20000100a00 */
[----:B-1----:R-:W-:-:S04]  /*36240*/  IMAD.WIDE R14, R17, 0x4, R108 ;  /* 0x00000004110e7825 */ /* 0x002fc800078e026c */
[C---:B---3--:R-:W-:Y:S01]  /*36250*/  IMAD.WIDE R2, R17.reuse, 0x4, R194 ;  /* 0x0000000411027825 */ /* 0x048fe200078e02c2 */
[----:B------:R-:W-:Y:S04]  /*36260*/  STL.64 [R1+0x258], R14 ;  /* 0x0002580e01007387 */ /* 0x000fe80000100a00 */
[----:B------:R-:W3:Y:S01]  /*36270*/  LDL.LU.64 R194, [R1+0x1df0] ;  /* 0x001df00001c27983 */ /* 0x000ee20000300a00 */
[----:B------:R-:W-:-:S05]  /*36280*/  IMAD.WIDE R4, R17, 0x4, R4 ;  /* 0x0000000411047825 */ /* 0x000fca00078e0204 */
[----:B------:R1:W-:Y:S02]  /*36290*/  STL.64 [R1+0x2a8], R4 ;  /* 0x0002a80401007387 */ /* 0x0003e40000100a00 */
[C---:B-1----:R-:W-:Y:S02]  /*362a0*/  IMAD.WIDE R4, R17.reuse, 0x4, R114 ;  /* 0x0000000411047825 */ /* 0x042fe400078e0272 */
[----:B------:R-:W2:Y:S04]  /*362b0*/  LDL.LU.64 R114, [R1+0x1de8] ;  /* 0x001de80001727983 */ /* 0x000ea80000300a00 */
[----:B------:R1:W-:Y:S01]  /*362c0*/  STL.64 [R1+0x438], R2 ;  /* 0x0004380201007387 */ /* 0x0003e20000100a00 */
[----:B------:R-:W-:-:S04]  /*362d0*/  IMAD.WIDE R14, R17, 0x4, R178 ;  /* 0x00000004110e7825 */ /* 0x000fc800078e02b2 */
[C---:B-1----:R-:W-:Y:S02]  /*362e0*/  IMAD.WIDE R2, R17.reuse, 0x4, R130 ;  /* 0x0000000411027825 */ /* 0x042fe400078e0282 */
[----:B------:R-:W2:Y:S04]  /*362f0*/  LDL.LU.64 R130, [R1+0x1de0] ;  /* 0x001de00001827983 */ /* 0x000ea80000300a00 */
[----:B------:R1:W-:Y:S02]  /*36300*/  STL.64 [R1+0xfb8], R4 ;  /* 0x000fb80401007387 */ /* 0x0003e40000100a00 */
[C---:B-1----:R-:W-:Y:S02]  /*36310*/  IMAD.WIDE R4, R17.reuse, 0x4, R146 ;  /* 0x0000000411047825 */ /* 0x042fe400078e0292 */
[----:B------:R-:W2:Y:S04]  /*36320*/  LDL.LU.64 R146, [R1+0x1dd8] ;  /* 0x001dd80001927983 */ /* 0x000ea80000300a00 */
[----:B------:R1:W-:Y:S02]  /*36330*/  STL.64 [R1+0x12e8], R2 ;  /* 0x0012e80201007387 */ /* 0x0003e40000100a00 */
[----:B-1----:R-:W-:-:S02]  /*36340*/  IMAD.WIDE R2, R17, 0x4, R162 ;  /* 0x0000000411027825 */ /* 0x002fc400078e02a2 */
[----:B------:R-:W2:Y:S04]  /*36350*/  LDL.LU.64 R162, [R1+0x1dd0] ;  /* 0x001dd00001a27983 */ /* 0x000ea80000300a00 */
[----:B------:R-:W-:Y:S04]  /*36360*/  STL.64 [R1+0x1498], R4 ;  /* 0x0014980401007387 */ /* 0x000fe80000100a00 */
[----:B------:R-:W4:Y:S04]  /*36370*/  LDL.LU.64 R178, [R1+0x1dc8] ;  /* 0x001dc80001b27983 */ /* 0x000f280000300a00 */
[----:B------:R1:W-:Y:S04]  /*36380*/  STL.64 [R1+0x16e0], R2 ;  /* 0x0016e00201007387 */ /* 0x0003e80000100a00 */
[----:B------:R-:W-:Y:S01]  /*36390*/  STL.64 [R1+0x17a0], R14 ;  /* 0x0017a00e01007387 */ /* 0x000fe20000100a00 */
[----:B-1----:R-:W-:-:S04]  /*363a0*/  IMAD.WIDE R2, R17, 0x4, R10 ;  /* 0x0000000411027825 */ /* 0x002fc800078e020a */
[C---:B---3--:R-:W-:Y:S02]  /*363b0*/  IMAD.WIDE R4, R17.reuse, 0x4, R194 ;  /* 0x0000000411047825 */ /* 0x048fe400078e02c2 */
[----:B------:R-:W3:Y:S04]  /*363c0*/  LDL.LU.64 R194, [R1+0x1dc0] ;  /* 0x001dc00001c27983 */ /* 0x000ee80000300a00 */
[----:B------:R1:W-:Y:S02]  /*363d0*/  STL.64 [R1+0x240], R2 ;  /* 0x0002400201007387 */ /* 0x0003e40000100a00 */
[C---:B-1----:R-:W-:Y:S02]  /*363e0*/  IMAD.WIDE R2, R17.reuse, 0x4, R226 ;  /* 0x0000000411027825 */ /* 0x042fe400078e02e2 */
[----:B------:R-:W3:Y:S04]  /*363f0*/  LDL.LU.64 R226, [R1+0x1db8] ;  /* 0x001db80001e27983 */ /* 0x000ee80000300a00 */
[----:B------:R1:W-:Y:S02]  /*36400*/  STL.64 [R1+0x290], R4 ;  /* 0x0002900401007387 */ /* 0x0003e40000100a00 */
[----:B-1----:R-:W-:-:S02]  /*36410*/  IMAD.WIDE R4, R17, 0x4, R210 ;  /* 0x0000000411047825 */ /* 0x002fc400078e02d2 */
[----:B------:R-:W3:Y:S02]  /*36420*/  LDL.LU.64 R210, [R1+0x1db0] ;  /* 0x001db00001d27983 */ /* 0x000ee40000300a00 */
[C---:B------:R-:W-:Y:S02]  /*36430*/  IMAD.WIDE R10, R17.reuse, 0x4, R232 ;  /* 0x00000004110a7825 */ /* 0x040fe400078e02e8 */
[----:B------:R1:W-:Y:S04]  /*36440*/  STL.64 [R1+0x3b0], R2 ;  /* 0x0003b00201007387 */ /* 0x0003e80000100a00 */
[----:B------:R1:W-:Y:S02]  /*36450*/  STL.64 [R1+0xf98], R4 ;  /* 0x000f980401007387 */ /* 0x0003e40000100a00 */
[----:B-1----:R-:W-:-:S04]  /*36460*/  IMAD.WIDE R2, R17, 0x4, R234 ;  /* 0x0000000411027825 */ /* 0x002fc800078e02ea */
[C---:B------:R-:W-:Y:S01]  /*36470*/  IMAD.WIDE R4, R17.reuse, 0x4, R230 ;  /* 0x0000000411047825 */ /* 0x040fe200078e02e6 */
[----:B------:R1:W-:Y:S04]  /*36480*/  STL.64 [R1+0x12c0], R2 ;  /* 0x0012c00201007387 */ /* 0x0003e80000100a00 */
[----:B------:R-:W-:Y:S04]  /*36490*/  STL.64 [R1+0x1470], R10 ;  /* 0x0014700a01007387 */ /* 0x000fe80000100a00 */
[----:B------:R2:W-:Y:S01]  /*364a0*/  STL.64 [R1+0x16c8], R4 ;  /* 0x0016c80401007387 */ /* 0x0005e20000100a00 */
[----:B-1----:R-:W-:-:S05]  /*364b0*/  IMAD.WIDE R2, R17, 0x4, R228 ;  /* 0x0000000411027825 */ /* 0x002fca00078e02e4 */
[----:B------:R4:W-:Y:S01]  /*364c0*/  STL.64 [R1+0x1790], R2 ;  /* 0x0017900201007387 */ /* 0x0009e20000100a00 */
[----:B--2---:R-:W-:-:S04]  /*364d0*/  IMAD.WIDE R4, R17, 0x4, R224 ;  /* 0x0000000411047825 */ /* 0x004fc800078e02e0 */
[----:B----4-:R-:W-:-:S04]  /*364e0*/  IMAD.WIDE R2, R17, 0x4, R222 ;  /* 0x0000000411027825 */ /* 0x010fc800078e02de */
[----:B------:R-:W-:-:S04]  /*364f0*/  IMAD.WIDE R14, R17, 0x4, R126 ;  /* 0x00000004110e7825 */ /* 0x000fc800078e027e */
[----:B---3--:R-:W-:-:S05]  /*36500*/  IMAD.WIDE R10, R17, 0x4, R226 ;  /* 0x00000004110a7825 */ /* 0x008fca00078e02e2 */
[----:B------:R1:W-:Y:S04]  /*36510*/  STL.64 [R1+0x238], R10 ;  /* 0x0002380a01007387 */ /* 0x0003e80000100a00 */
[----:B------:R2:W-:Y:S04]  /*36520*/  STL.64 [R1+0x278], R4 ;  /* 0x0002780401007387 */ /* 0x0005e80000100a00 */
[----:B------:R3:W-:Y:S01]  /*36530*/  STL.64 [R1+0x398], R2 ;  /* 0x0003980201007387 */ /* 0x0007e20000100a00 */
[----:B-1----:R-:W-:-:S04]  /*36540*/  IMAD.WIDE R10, R17, 0x4, R220 ;  /* 0x00000004110a7825 */ /* 0x002fc800078e02dc */
[C---:B--2---:R-:W-:Y:S01]  /*36550*/  IMAD.WIDE R4, R17.reuse, 0x4, R218 ;  /* 0x0000000411047825 */ /* 0x044fe200078e02da */
[----:B------:R1:W-:Y:S03]  /*36560*/  STL.64 [R1+0xf78], R10 ;  /* 0x000f780a01007387 */ /* 0x0003e60000100a00 */
[C---:B---3--:R-:W-:Y:S01]  /*36570*/  IMAD.WIDE R2, R17.reuse, 0x4, R216 ;  /* 0x0000000411027825 */ /* 0x048fe200078e02d8 */
        /* <DEDUP_REMOVED lines=78> */
[----:B------:R-:W2:Y:S04]  /*36a60*/  LDL.LU.64 R78, [R1+0x4a8] ;  /* 0x0004a800014e7983 */ /* 0x000ea80000300a00 */
[----:B------:R3:W-:Y:S04]  /*36a70*/  STL.64 [R1+0xf00], R4 ;  /* 0x000f000401007387 */ /* 0x0007e80000100a00 */
[----:B-1----:R-:W4:Y:S04]  /*36a80*/  LDL.LU.64 R10, [R1+0x4a0] ;  /* 0x0004a000010a7983 */ /* 0x002f280000300a00 */
[----:B------:R1:W-:Y:S01]  /*36a90*/  STL.64 [R1+0xfb0], R2 ;  /* 0x000fb00201007387 */ /* 0x0003e20000100a00 */
[----:B---3--:R-:W-:-:S03]  /*36aa0*/  IMAD.WIDE R4, R17, 0x4, R134 ;  /* 0x0000000411047825 */ /* 0x008fc600078e0286 */
[----:B------:R-:W3:Y:S01]  /*36ab0*/  LDL.LU.64 R76, [R1+0x498] ;  /* 0x00049800014c7983 */ /* 0x000ee20000300a00 */
[----:B-1----:R-:W-:-:S05]  /*36ac0*/  IMAD.WIDE R2, R17, 0x4, R136 ;  /* 0x0000000411027825 */ /* 0x002fca00078e0288 */
[----:B------:R1:W-:Y:S04]  /*36ad0*/  STL.64 [R1+0x1320], R2 ;  /* 0x0013200201007387 */ /* 0x0003e80000100a00 */
[----:B------:R1:W-:Y:S04]  /*36ae0*/  STL.64 [R1+0x1560], R4 ;  /* 0x0015600401007387 */ /* 0x0003e80000100a00 */
[----:B------:R-:W3:Y:S01]  /*36af0*/  LDL.LU.64 R72, [R1+0x490] ;  /* 0x0004900001487983 */ /* 0x000ee20000300a00 */
[----:B-1----:R-:W-:-:S03]  /*36b00*/  IMAD.WIDE R2, R17, 0x4, R132 ;  /* 0x0000000411027825 */ /* 0x002fc600078e0284 */
[----:B------:R-:W3:Y:S04]  /*36b10*/  LDL.LU.64 R108, [R1+0x488] ;  /* 0x00048800016c7983 */ /* 0x000ee80000300a00 */
[----:B------:R1:W-:Y:S01]  /*36b20*/  STL.64 [R1+0x1708], R2 ;  /* 0x0017080201007387 */ /* 0x0003e20000100a00 */
[----:B------:R-:W-:-:S04]  /*36b30*/  IMAD.WIDE R4, R17, 0x4, R128 ;  /* 0x0000000411047825 */ /* 0x000fc800078e0280 */
[----:B-1----:R-:W-:-:S05]  /*36b40*/  IMAD.WIDE R2, R17, 0x4, R130 ;  /* 0x0000000411027825 */ /* 0x002fca00078e0282 */
[----:B------:R1:W-:Y:S04]  /*36b50*/  STL.64 [R1+0xe8], R2 ;  /* 0x0000e80201007387 */ /* 0x0003e80000100a00 */
[----:B------:R1:W-:Y:S02]  /*36b60*/  STL.64 [R1+0x1e8], R4 ;  /* 0x0001e80401007387 */ /* 0x0003e40000100a00 */
[C---:B-1----:R-:W-:Y:S02]  /*36b70*/  IMAD.WIDE R2, R17.reuse, 0x4, R124 ;  /* 0x0000000411027825 */ /* 0x042fe400078e027c */
[----:B------:R-:W3:Y:S04]  /*36b80*/  LDL.LU.64 R4, [R1+0x480] ;  /* 0x0004800001047983 */ /* 0x000ee80000300a00 */
[----:B------:R1:W-:Y:S04]  /*36b90*/  STL.64 [R1+0x248], R14 ;  /* 0x0002480e01007387 */ /* 0x0003e80000100a00 */
[----:B------:R1:W-:Y:S04]  /*36ba0*/  STL.64 [R1+0xee8], R2 ;  /* 0x000ee80201007387 */ /* 0x0003e80000100a00 */
[----:B------:R-:W3:Y:S01]  /*36bb0*/  LDL.LU.64 R74, [R1+0x478] ;  /* 0x00047800014a7983 */ /* 0x000ee20000300a00 */
[----:B-1----:R-:W-:-:S04]  /*36bc0*/  IMAD.WIDE R14, R17, 0x4, R122 ;  /* 0x00000004110e7825 */ /* 0x002fc800078e027a */
[C---:B------:R-:W-:Y:S01]  /*36bd0*/  IMAD.WIDE R2, R17.reuse, 0x4, R120 ;  /* 0x0000000411027825 */ /* 0x040fe200078e0278 */
[----:B------:R1:W-:Y:S04]  /*36be0*/  STL.64 [R1+0xf88], R14 ;  /* 0x000f880e01007387 */ /* 0x0003e80000100a00 */
[----:B------:R-:W3:Y:S04]  /*36bf0*/  LDL.LU.64 R238, [R1+0x470] ;  /* 0x0004700001ee7983 */ /* 0x000ee80000300a00 */
[----:B------:R-:W3:Y:S04]  /*36c00*/  LDL.LU.64 R38, [R1+0x4e8] ;  /* 0x0004e80001267983 */ /* 0x000ee80000300a00 */
[----:B------:R1:W-:Y:S04]  /*36c10*/  STL.64 [R1+0x1300], R2 ;  /* 0x0013000201007387 */ /* 0x0003e80000100a00 */
[----:B------:R-:W3:Y:S04]  /*36c20*/  LDL.LU.64 R40, [R1+0x4e0] ;  /* 0x0004e00001287983 */ /* 0x000ee80000300a00 */
[----:B------:R-:W3:Y:S04]  /*36c30*/  LDL.LU.64 R68, [R1+0x4d8] ;  /* 0x0004d80001447983 */ /* 0x000ee80000300a00 */
[----:B------:R-:W3:Y:S04]  /*36c40*/  LDL.LU.64 R70, [R1+0x4d0] ;  /* 0x0004d00001467983 */ /* 0x000ee80000300a00 */
[----:B------:R-:W3:Y:S01]  /*36c50*/  LDL.LU.64 R100, [R1+0x4c8] ;  /* 0x0004c80001647983 */ /* 0x000ee20000300a00 */
[----:B-1----:R-:W-:-:S03]  /*36c60*/  IMAD.WIDE R14, R17, 0x4, R118 ;  /* 0x00000004110e7825 */ /* 0x002fc600078e0276 */
[----:B------:R-:W3:Y:S01]  /*36c70*/  LDL.LU.64 R104, [R1+0x4c0] ;  /* 0x0004c00001687983 */ /* 0x000ee20000300a00 */
[----:B------:R-:W-:-:S03]  /*36c80*/  IMAD.WIDE R2, R17, 0x4, R116 ;  /* 0x0000000411027825 */ /* 0x000fc600078e0274 */
[----:B------:R-:W3:Y:S04]  /*36c90*/  LDL.LU.64 R106, [R1+0x4b8] ;  /* 0x0004b800016a7983 */ /* 0x000ee80000300a00 */
[----:B------:R-:W3:Y:S04]  /*36ca0*/  LDL.LU.64 R102, [R1+0x4b0] ;  /* 0x0004b00001667983 */ /* 0x000ee80000300a00 */
[----:B------:R-:W-:Y:S04]  /*36cb0*/  STL.64 [R1+0x14b8], R14 ;  /* 0x0014b80e01007387 */ /* 0x000fe80000100a00 */
[----:B------:R-:W3:Y:S04]  /*36cc0*/  LDL.LU.64 R240, [R1+0x4f0] ;  /* 0x0004f00001f07983 */ /* 0x000ee80000300a00 */
[----:B------:R1:W-:Y:S04]  /*36cd0*/  STL.64 [R1+0x16f0], R2 ;  /* 0x0016f00201007387 */ /* 0x0003e80000100a00 */
[----:B------:R-:W3:Y:S04]  /*36ce0*/  LDL.LU.64 R110, [R1+0x528] ;  /* 0x00052800016e7983 */ /* 0x000ee80000300a00 */
[----:B------:R-:W3:Y:S01]  /*36cf0*/  LDL.LU.64 R46, [R1+0x520] ;  /* 0x00052000012e7983 */ /* 0x000ee20000300a00 */
[----:B-1----:R-:W-:-:S05]  /*36d00*/  IMAD.WIDE R2, R17, 0x4, R114 ;  /* 0x0000000411027825 */ /* 0x002fca00078e0272 */
[----:B------:R4:W-:Y:S01]  /*36d10*/  STL.64 [R1+0xd8], R2 ;  /* 0x0000d80201007387 */ /* 0x0009e20000100a00 */
[----:B--2---:R-:W-:-:S03]  /*36d20*/  IMAD.WIDE R14, R17, 0x4, R78 ;  /* 0x00000004110e7825 */ /* 0x004fc600078e024e */
[----:B------:R-:W2:Y:S01]  /*36d30*/  LDL.LU.64 R78, [R1+0x518] ;  /* 0x00051800014e7983 */ /* 0x000ea20000300a00 */
[----:B----4-:R-:W-:-:S03]  /*36d40*/  IMAD.WIDE R2, R17, 0x4, R10 ;  /* 0x0000000411027825 */ /* 0x010fc600078e020a */
[----:B------:R-:W-:Y:S04]  /*36d50*/  STL.64 [R1+0x1d0], R14 ;  /* 0x0001d00e01007387 */ /* 0x000fe80000100a00 */
[----:B------:R-:W4:Y:S04]  /*36d60*/  LDL.LU.64 R10, [R1+0x510] ;  /* 0x00051000010a7983 */ /* 0x000f280000300a00 */
[----:B------:R3:W-:Y:S02]  /*36d70*/  STL.64 [R1+0x228], R2 ;  /* 0x0002280201007387 */ /* 0x0007e40000100a00 */
[----:B---3--:R-:W-:-:S02]  /*36d80*/  IMAD.WIDE R2, R17, 0x4, R76 ;  /* 0x0000000411027825 */ /* 0x008fc400078e024c */
[----:B------:R-:W3:Y:S04]  /*36d90*/  LDL.LU.64 R76, [R1+0x508] ;  /* 0x00050800014c7983 */ /* 0x000ee80000300a00 */
[----:B------:R1:W-:Y:S01]  /*36da0*/  STL.64 [R1+0xed0], R2 ;  /* 0x000ed00201007387 */ /* 0x0003e20000100a00 */
[----:B------:R-:W-:-:S03]  /*36db0*/  IMAD.WIDE R14, R17, 0x4, R72 ;  /* 0x00000004110e7825 */ /* 0x000fc600078e0248 */
[----:B------:R-:W3:Y:S04]  /*36dc0*/  LDL.LU.64 R42, [R1+0x500] ;  /* 0x00050000012a7983 */ /* 0x000ee80000300a00 */
[----:B------:R1:W-:Y:S02]  /*36dd0*/  STL.64 [R1+0xf68], R14 ;  /* 0x000f680e01007387 */ /* 0x0003e40000100a00 */
[C---:B-1----:R-:W-:Y:S02]  /*36de0*/  IMAD.WIDE R2, R17.reuse, 0x4, R108 ;  /* 0x0000000411027825 */ /* 0x042fe400078e026c */
[----:B------:R-:W3:Y:S04]  /*36df0*/  LDL.LU.64 R44, [R1+0x4f8] ;  /* 0x0004f800012c7983 */ /* 0x000ee80000300a00 */
[----:B------:R1:W-:Y:S04]  /*36e00*/  STL.64 [R1+0x12e0], R2 ;  /* 0x0012e00201007387 */ /* 0x0003e80000100a00 */
[----:B------:R-:W3:Y:S04]  /*36e10*/  LDL.LU.64 R72, [R1+0x530] ;  /* 0x0005300001487983 */ /* 0x000ee80000300a00 */
[----:B------:R-:W3:Y:S01]  /*36e20*/  LDL.LU.64 R108, [R1+0x568] ;  /* 0x00056800016c7983 */ /* 0x000ee20000300a00 */
[----:B------:R-:W-:-:S03]  /*36e30*/  IMAD.WIDE R14, R17, 0x4, R4 ;  /* 0x00000004110e7825 */ /* 0x000fc600078e0204 */
[----:B------:R-:W3:Y:S04]  /*36e40*/  LDL.LU.64 R4, [R1+0x560] ;  /* 0x0005600001047983 */ /* 0x000ee80000300a00 */
[----:B------:R1:W-:Y:S02]  /*36e50*/  STL.64 [R1+0x1490], R14 ;  /* 0x0014900e01007387 */ /* 0x0003e40000100a00 */
[C---:B-1----:R-:W-:Y:S02]  /*36e60*/  IMAD.WIDE R2, R17.reuse, 0x4, R74 ;  /* 0x0000000411027825 */ /* 0x042fe400078e024a */
[----:B------:R-:W3:Y:S04]  /*36e70*/  LDL.LU.64 R74, [R1+0x558] ;  /* 0x00055800014a7983 */ /* 0x000ee80000300a00 */
[----:B------:R1:W-:Y:S01]  /*36e80*/  STL.64 [R1+0x16d8], R2 ;  /* 0x0016d80201007387 */ /* 0x0003e20000100a00 */
[----:B------:R-:W-:-:S04]  /*36e90*/  IMAD.WIDE R14, R17, 0x4, R238 ;  /* 0x00000004110e7825 */ /* 0x000fc800078e02ee */
[C---:B-1----:R-:W-:Y:S01]  /*36ea0*/  IMAD.WIDE R2, R17.reuse, 0x4, R38 ;  /* 0x0000000411027825 */ /* 0x042fe200078e0226 */
[----:B------:R1:W-:Y:S03]  /*36eb0*/  STL.64 [R1+0xd0], R14 ;  /* 0x0000d00e01007387 */ /* 0x0003e60000100a00 */
[C---:B------:R-:W-:Y:S01]  /*36ec0*/  IMAD.WIDE R18, R17.reuse, 0x4, R40 ;  /* 0x0000000411127825 */ /* 0x040fe200078e0228 */
[----:B------:R1:W-:Y:S03]  /*36ed0*/  STL.64 [R1+0x128], R2 ;  /* 0x0001280201007387 */ /* 0x0003e60000100a00 */
[C---:B-1----:R-:W-:Y:S01]  /*36ee0*/  IMAD.WIDE R14, R17.reuse, 0x4, R68 ;  /* 0x00000004110e7825 */ /* 0x042fe200078e0244 */
[----:B------:R1:W-:Y:S03]  /*36ef0*/  STL.64 [R1+0x210], R18 ;  /* 0x0002101201007387 */ /* 0x0003e60000100a00 */
[C---:B------:R-:W-:Y:S01]  /*36f00*/  IMAD.WIDE R2, R17.reuse, 0x4, R70 ;  /* 0x0000000411027825 */ /* 0x040fe200078e0246 */
[----:B------:R1:W-:Y:S03]  /*36f10*/  STL.64 [R1+0xec0], R14 ;  /* 0x000ec00e01007387 */ /* 0x0003e60000100a00 */
[C---:B-1----:R-:W-:Y:S01]  /*36f20*/  IMAD.WIDE R18, R17.reuse, 0x4, R100 ;  /* 0x0000000411127825 */ /* 0x042fe200078e0264 */
[----:B------:R1:W-:Y:S04]  /*36f30*/  STL.64 [R1+0xf48], R2 ;  /* 0x000f480201007387 */ /* 0x0003e80000100a00 */
[----:B------:R1:W-:Y:S01]  /*36f40*/  STL.64 [R1+0x12b8], R18 ;  /* 0x0012b81201007387 */ /* 0x0003e20000100a00 */
[----:B------:R-:W-:-:S03]  /*36f50*/  IMAD.WIDE R14, R17, 0x4, R104 ;  /* 0x00000004110e7825 */ /* 0x000fc600078e0268 */
[----:B------:R-:W3:Y:S01]  /*36f60*/  LDL.LU.64 R104, [R1+0x550] ;  /* 0x0005500001687983 */ /* 0x000ee20000300a00 */
[----:B-1----:R-:W-:-:S03]  /*36f70*/  IMAD.WIDE R2, R17, 0x4, R106 ;  /* 0x0000000411027825 */ /* 0x002fc600078e026a */
[----:B------:R1:W-:Y:S01]  /*36f80*/  STL.64 [R1+0x1468], R14 ;  /* 0x0014680e01007387 */ /* 0x0003e20000100a00 */
[----:B------:R-:W-:-:S03]  /*36f90*/  IMAD.WIDE R18, R17, 0x4, R102 ;  /* 0x0000000411127825 */ /* 0x000fc600078e0266 */
[----:B------:R-:W3:Y:S04]  /*36fa0*/  LDL.LU.64 R106, [R1+0x548] ;  /* 0x00054800016a7983 */ /* 0x000ee80000300a00 */
[----:B------:R1:W-:Y:S02]  /*36fb0*/  STL.64 [R1+0x16c0], R2 ;  /* 0x0016c00201007387 */ /* 0x0003e40000100a00 */
[C---:B-1----:R-:W-:Y:S02]  /*36fc0*/  IMAD.WIDE R14, R17.reuse, 0x4, R110 ;  /* 0x00000004110e7825 */ /* 0x042fe400078e026e */
[----:B------:R-:W-:Y:S04]  /*36fd0*/  STL.64 [R1+0xc8], R18 ;  /* 0x0000c81201007387 */ /* 0x000fe80000100a00 */
[----:B------:R-:W3:Y:S01]  /*36fe0*/  LDL.LU.64 R110, [R1+0x540] ;  /* 0x00054000016e7983 */ /* 0x000ee20000300a00 */
[----:B------:R-:W-:-:S05]  /*36ff0*/  IMAD.WIDE R2, R17, 0x4, R240 ;  /* 0x0000000411027825 */ /* 0x000fca00078e02f0 */
[----:B------:R1:W-:Y:S04]  /*37000*/  STL.64 [R1+0xc0], R2 ;  /* 0x0000c00201007387 */ /* 0x0003e80000100a00 */
[----:B------:R-:W-:Y:S04]  /*37010*/  STL.64 [R1+0x1f8], R14 ;  /* 0x0001f80e01007387 */ /* 0x000fe80000100a00 */
[----:B------:R-:W3:Y:S01]  /*37020*/  LDL.LU.64 R240, [R1+0x538] ;  /* 0x0005380001f07983 */ /* 0x000ee20000300a00 */
[----:B-1----:R-:W-:-:S03]  /*37030*/  IMAD.WIDE R2, R17, 0x4, R46 ;  /* 0x0000000411027825 */ /* 0x002fc600078e022e */
[----:B------:R-:W3:Y:S04]  /*37040*/  LDL.LU.64 R46, [R1+0x570] ;  /* 0x00057000012e7983 */ /* 0x000ee80000300a00 */
[----:B------:R2:W-:Y:S02]  /*37050*/  STL.64 [R1+0xeb0], R2 ;  /* 0x000eb00201007387 */ /* 0x0005e40000100a00 */
[----:B--2---:R-:W-:-:S04]  /*37060*/  IMAD.WIDE R2, R17, 0x4, R78 ;  /* 0x0000000411027825 */ /* 0x004fc800078e024e */
[C---:B----4-:R-:W-:Y:S02]  /*37070*/  IMAD.WIDE R14, R17.reuse, 0x4, R10 ;  /* 0x00000004110e7825 */ /* 0x050fe400078e020a */
[----:B------:R-:W2:Y:S04]  /*37080*/  LDL.LU.64 R10, [R1+0x5a8] ;  /* 0x0005a800010a7983 */ /* 0x000ea80000300a00 */
[----:B------:R3:W-:Y:S04]  /*37090*/  STL.64 [R1+0xf30], R2 ;  /* 0x000f300201007387 */ /* 0x0007e80000100a00 */
[----:B------:R-:W-:Y:S04]  /*370a0*/  STL.64 [R1+0x1240], R14 ;  /* 0x0012400e01007387 */ /* 0x000fe80000100a00 */
[----:B------:R-:W4:Y:S01]  /*370b0*/  LDL.LU.64 R78, [R1+0x5a0] ;  /* 0x0005a000014e7983 */ /* 0x000f220000300a00 */
[----:B---3--:R-:W-:-:S03]  /*370c0*/  IMAD.WIDE R2, R17, 0x4, R76 ;  /* 0x0000000411027825 */ /* 0x008fc600078e024c */
[----:B------:R-:W3:Y:S04]  /*370d0*/  LDL.LU.64 R76, [R1+0x598] ;  /* 0x00059800014c7983 */ /* 0x000ee80000300a00 */
[----:B------:R1:W-:Y:S01]  /*370e0*/  STL.64 [R1+0x1438], R2 ;  /* 0x0014380201007387 */ /* 0x0003e20000100a00 */
[----:B------:R-:W-:-:S04]  /*370f0*/  IMAD.WIDE R18, R17, 0x4, R44 ;  /* 0x0000000411127825 */ /* 0x000fc800078e022c */
[----:B-1----:R-:W-:-:S04]  /*37100*/  IMAD.WIDE R2, R17, 0x4, R42 ;  /* 0x0000000411027825 */ /* 0x002fc800078e022a */
[C---:B------:R-:W-:Y:S01]  /*37110*/  IMAD.WIDE R14, R17.reuse, 0x4, R72 ;  /* 0x00000004110e7825 */ /* 0x040fe200078e0248 */
[----:B------:R1:W-:Y:S04]  /*37120*/  STL.64 [R1+0x1620], R2 ;  /* 0x0016200201007387 */ /* 0x0003e80000100a00 */
[----:B------:R-:W-:Y:S01]  /*37130*/  STL.64 [R1+0xb8], R18 ;  /* 0x0000b81201007387 */ /* 0x000fe20000100a00 */
[----:B-1----:R-:W-:-:S03]  /*37140*/  IMAD.WIDE R2, R17, 0x4, R108 ;  /* 0x0000000411027825 */ /* 0x002fc600078e026c */
[----:B------:R-:W3:Y:S04]  /*37150*/  LDL.LU.64 R108, [R1+0x590] ;  /* 0x00059000016c7983 */ /* 0x000ee80000300a00 */
[----:B------:R1:W-:Y:S04]  /*37160*/  STL.64 [R1+0xb0], R14 ;  /* 0x0000b00e01007387 */ /* 0x0003e80000100a00 */
[----:B------:R1:W-:Y:S02]  /*37170*/  STL.64 [R1+0x1e0], R2 ;  /* 0x0001e00201007387 */ /* 0x0003e40000100a00 */
[----:B-1----:R-:W-:-:S02]  /*37180*/  IMAD.WIDE R14, R17, 0x4, R4 ;  /* 0x00000004110e7825 */ /* 0x002fc400078e0204 */
[----:B------:R-:W3:Y:S02]  /*37190*/  LDL.LU.64 R4, [R1+0x588] ;  /* 0x0005880001047983 */ /* 0x000ee40000300a00 */
[C---:B------:R-:W-:Y:S02]  /*371a0*/  IMAD.WIDE R2, R17.reuse, 0x4, R74 ;  /* 0x0000000411027825 */ /* 0x040fe400078e024a */
[----:B------:R1:W-:Y:S04]  /*371b0*/  STL.64 [R1+0xea0], R14 ;  /* 0x000ea00e01007387 */ /* 0x0003e80000100a00 */
[----:B------:R-:W3:Y:S04]  /*371c0*/  LDL.LU.64 R238, [R1+0x580] ;  /* 0x0005800001ee7983 */ /* 0x000ee80000300a00 */
[----:B------:R-:W3:Y:S04]  /*371d0*/  LDL.LU.64 R38, [R1+0x578] ;  /* 0x0005780001267983 */ /* 0x000ee80000300a00 */
[----:B------:R1:W-:Y:S04]  /*371e0*/  STL.64 [R1+0xf18], R2 ;  /* 0x000f180201007387 */ /* 0x0003e80000100a00 */
[----:B------:R-:W3:Y:S04]  /*371f0*/  LDL.LU.64 R40, [R1+0x5b0] ;  /* 0x0005b00001287983 */ /* 0x000ee80000300a00 */
[----:B------:R-:W3:Y:S04]  /*37200*/  LDL.LU.64 R68, [R1+0x5e8] ;  /* 0x0005e80001447983 */ /* 0x000ee80000300a00 */
[----:B------:R-:W3:Y:S04]  /*37210*/  LDL.LU.64 R70, [R1+0x5e0] ;  /* 0x0005e00001467983 */ /* 0x000ee80000300a00 */
[----:B------:R-:W3:Y:S04]  /*37220*/  LDL.LU.64 R100, [R1+0x5d8] ;  /* 0x0005d80001647983 */ /* 0x000ee80000300a00 */
[----:B------:R-:W3:Y:S04]  /*37230*/  LDL.LU.64 R102, [R1+0x5d0] ;  /* 0x0005d00001667983 */ /* 0x000ee80000300a00 */
[----:B------:R-:W3:Y:S04]  /*37240*/  LDL.LU.64 R42, [R1+0x5c8] ;  /* 0x0005c800012a7983 */ /* 0x000ee80000300a00 */
[----:B------:R-:W3:Y:S01]  /*37250*/  LDL.LU.64 R44, [R1+0x5b8] ;  /* 0x0005b800012c7983 */ /* 0x000ee20000300a00 */
[----:B-1----:R-:W-:-:S05]  /*37260*/  IMAD.WIDE R14, R17, 0x4, R104 ;  /* 0x00000004110e7825 */ /* 0x002fca00078e0268 */
[----:B------:R-:W-:Y:S01]  /*37270*/  STL.64 [R1+0xfe0], R14 ;  /* 0x000fe00e01007387 */ /* 0x000fe20000100a00 */
[----:B------:R-:W-:-:S03]  /*37280*/  IMAD.WIDE R2, R17, 0x4, R106 ;  /* 0x0000000411027825 */ /* 0x000fc600078e026a */
[----:B------:R-:W3:Y:S04]  /*37290*/  LDL.LU.64 R72, [R1+0x5f0] ;  /* 0x0005f00001487983 */ /* 0x000ee80000300a00 */
[----:B------:R1:W-:Y:S04]  /*372a0*/  STL.64 [R1+0x1400], R2 ;  /* 0x0014000201007387 */ /* 0x0003e80000100a00 */
[----:B------:R-:W3:Y:S01]  /*372b0*/  LDL.LU.64 R106, [R1+0x5f8] ;  /* 0x0005f800016a7983 */ /* 0x000ee20000300a00 */
[----:B-1----:R-:W-:-:S03]  /*372c0*/  IMAD.WIDE R2, R17, 0x4, R110 ;  /* 0x0000000411027825 */ /* 0x002fc600078e026e */
[----:B------:R-:W3:Y:S04]  /*372d0*/  LDL.LU.64 R110, [R1+0x628] ;  /* 0x00062800016e7983 */ /* 0x000ee80000300a00 */
[----:B------:R1:W-:Y:S01]  /*372e0*/  STL.64 [R1+0x15f8], R2 ;  /* 0x0015f80201007387 */ /* 0x0003e20000100a00 */
[----:B------:R-:W-:-:S03]  /*372f0*/  IMAD.WIDE R14, R17, 0x4, R240 ;  /* 0x00000004110e7825 */ /* 0x000fc600078e02f0 */
[----:B------:R-:W3:Y:S01]  /*37300*/  LDL.LU.64 R240, [R1+0x620] ;  /* 0x0006200001f07983 */ /* 0x000ee20000300a00 */
[----:B-1----:R-:W-:-:S03]  /*37310*/  IMAD.WIDE R2, R17, 0x4, R46 ;  /* 0x0000000411027825 */ /* 0x002fc600078e022e */
[----:B------:R-:W-:Y:S04]  /*37320*/  STL.64 [R1+0xa8], R14 ;  /* 0x0000a80e01007387 */ /* 0x000fe80000100a00 */
[----:B------:R-:W3:Y:S04]  /*37330*/  LDL.LU.64 R46, [R1+0x618] ;  /* 0x00061800012e7983 */ /* 0x000ee80000300a00 */
[----:B------:R2:W-:Y:S02]  /*37340*/  STL.64 [R1+0xa0], R2 ;  /* 0x0000a00201007387 */ /* 0x0005e40000100a00 */
[----:B--2---:R-:W-:-:S02]  /*37350*/  IMAD.WIDE R2, R17, 0x4, R10 ;  /* 0x0000000411027825 */ /* 0x004fc400078e020a */
[----:B------:R-:W2:Y:S04]  /*37360*/  LDL.LU.64 R10, [R1+0x610] ;  /* 0x00061000010a7983 */ /* 0x000ea80000300a00 */
[----:B------:R3:W-:Y:S04]  /*37370*/  STL.64 [R1+0x1c8], R2 ;  /* 0x0001c80201007387 */ /* 0x0007e80000100a00 */
[----:B------:R-:W2:Y:S01]  /*37380*/  LDL.LU.64 R74, [R1+0x608] ;  /* 0x00060800014a7983 */ /* 0x000ea20000300a00 */
[----:B----4-:R-:W-:-:S04]  /*37390*/  IMAD.WIDE R14, R17, 0x4, R78 ;  /* 0x00000004110e7825 */ /* 0x010fc800078e024e */
[C---:B---3--:R-:W-:Y:S01]  /*373a0*/  IMAD.WIDE R2, R17.reuse, 0x4, R76 ;  /* 0x0000000411027825 */ /* 0x048fe200078e024c */
[----:B------:R1:W-:Y:S04]  /*373b0*/  STL.64 [R1+0xe90], R14 ;  /* 0x000e900e01007387 */ /* 0x0003e80000100a00 */
[----:B------:R-:W3:Y:S04]  /*373c0*/  LDL.LU.64 R104, [R1+0x600] ;  /* 0x0006000001687983 */ /* 0x000ee80000300a00 */
[----:B------:R4:W-:Y:S04]  /*373d0*/  STL.64 [R1+0xef8], R2 ;  /* 0x000ef80201007387 */ /* 0x0009e80000100a00 */
[----:B------:R-:W3:Y:S04]  /*373e0*/  LDL.LU.64 R78, [R1+0x630] ;  /* 0x00063000014e7983 */ /* 0x000ee80000300a00 */
[----:B------:R-:W3:Y:S01]  /*373f0*/  LDL.LU.64 R76, [R1+0x638] ;  /* 0x00063800014c7983 */ /* 0x000ee20000300a00 */
[----:B-1----:R-:W-:-:S03]  /*37400*/  IMAD.WIDE R14, R17, 0x4, R108 ;  /* 0x00000004110e7825 */ /* 0x002fc600078e026c */
[----:B------:R-:W3:Y:S04]  /*37410*/  LDL.LU.64 R108, [R1+0x668] ;  /* 0x00066800016c7983 */ /* 0x000ee80000300a00 */
[----:B------:R1:W-:Y:S01]  /*37420*/  STL.64 [R1+0xfc0], R14 ;  /* 0x000fc00e01007387 */ /* 0x0003e20000100a00 */
[----:B----4-:R-:W-:-:S03]  /*37430*/  IMAD.WIDE R2, R17, 0x4, R4 ;  /* 0x0000000411027825 */ /* 0x010fc600078e0204 */
[----:B------:R-:W4:Y:S01]  /*37440*/  LDL.LU.64 R4, [R1+0x660] ;  /* 0x0006600001047983 */ /* 0x000f220000300a00 */
[----:B------:R-:W-:-:S03]  /*37450*/  IMAD.WIDE R18, R17, 0x4, R238 ;  /* 0x0000000411127825 */ /* 0x000fc600078e02ee */
[----:B------:R1:W-:Y:S02]  /*37460*/  STL.64 [R1+0x13c8], R2 ;  /* 0x0013c80201007387 */ /* 0x0003e40000100a00 */
[C---:B-1----:R-:W-:Y:S02]  /*37470*/  IMAD.WIDE R14, R17.reuse, 0x4, R38 ;  /* 0x00000004110e7825 */ /* 0x042fe400078e0226 */
[----:B------:R1:W-:Y:S04]  /*37480*/  STL.64 [R1+0x15d0], R18 ;  /* 0x0015d01201007387 */ /* 0x0003e80000100a00 */
[----:B------:R1:W-:Y:S01]  /*37490*/  STL.64 [R1+0x98], R14 ;  /* 0x0000980e01007387 */ /* 0x0003e20000100a00 */
[----:B------:R-:W-:-:S04]  /*374a0*/  IMAD.WIDE R2, R17, 0x4, R40 ;  /* 0x0000000411027825 */ /* 0x000fc800078e0228 */
[C---:B-1----:R-:W-:Y:S01]  /*374b0*/  IMAD.WIDE R18, R17.reuse, 0x4, R68 ;  /* 0x0000000411127825 */ /* 0x042fe200078e0244 */
[----:B------:R1:W-:Y:S03]  /*374c0*/  STL.64 [R1+0x90], R2 ;  /* 0x0000900201007387 */ /* 0x0003e60000100a00 */
[C---:B------:R-:W-:Y:S01]  /*374d0*/  IMAD.WIDE R14, R17.reuse, 0x4, R70 ;  /* 0x00000004110e7825 */ /* 0x040fe200078e0246 */
[----:B------:R1:W-:Y:S04]  /*374e0*/  STL.64 [R1+0x108], R18 ;  /* 0x0001081201007387 */ /* 0x0003e80000100a00 */
[----:B------:R-:W-:Y:S01]  /*374f0*/  STL.64 [R1+0x460], R14 ;  /* 0x0004600e01007387 */ /* 0x000fe20000100a00 */
[----:B-1----:R-:W-:-:S04]  /*37500*/  IMAD.WIDE R2, R17, 0x4, R100 ;  /* 0x0000000411027825 */ /* 0x002fc800078e0264 */
[C---:B------:R-:W-:Y:S01]  /*37510*/  IMAD.WIDE R18, R17.reuse, 0x4, R102 ;  /* 0x0000000411127825 */ /* 0x040fe200078e0266 */
[----:B------:R1:W-:Y:S04]  /*37520*/  STL.64 [R1+0xee0], R2 ;  /* 0x000ee00201007387 */ /* 0x0003e80000100a00 */
[----:B------:R1:W-:Y:S02]  /*37530*/  STL.64 [R1+0xfa0], R18 ;  /* 0x000fa01201007387 */ /* 0x0003e40000100a00 */
[C---:B-1----:R-:W-:Y:S02]  /*37540*/  IMAD.WIDE R2, R17.reuse, 0x4, R6 ;  /* 0x0000000411027825 */ /* 0x042fe400078e0206 */
[----:B------:R-:W4:Y:S02]  /*37550*/  LDL.LU.64 R6, [R1+0x658] ;  /* 0x0006580001067983 */ /* 0x000f240000300a00 */
[----:B------:R-:W-:-:S04]  /*37560*/  IMAD.WIDE R14, R17, 0x4, R42 ;  /* 0x00000004110e7825 */ /* 0x000fc800078e022a */
[C---:B------:R-:W-:Y:S01]  /*37570*/  IMAD.WIDE R18, R17.reuse, 0x4, R44 ;  /* 0x0000000411127825 */ /* 0x040fe200078e022c */
[----:B------:R1:W-:Y:S04]  /*37580*/  STL.64 [R1+0x1390], R14 ;  /* 0x0013900e01007387 */ /* 0x0003e80000100a00 */
[----:B------:R1:W-:Y:S04]  /*37590*/  STL.64 [R1+0x15a8], R2 ;  /* 0x0015a80201007387 */ /* 0x0003e80000100a00 */
[----:B------:R-:W-:Y:S01]  /*375a0*/  STL.64 [R1+0x88], R18 ;  /* 0x0000881201007387 */ /* 0x000fe20000100a00 */
[----:B-1----:R-:W-:-:S03]  /*375b0*/  IMAD.WIDE R14, R17, 0x4, R106 ;  /* 0x00000004110e7825 */ /* 0x002fc600078e026a */
[----:B------:R-:W4:Y:S01]  /*375c0*/  LDL.LU.64 R40, [R1+0x650] ;  /* 0x0006500001287983 */ /* 0x000f220000300a00 */
[----:B------:R-:W-:-:S05]  /*375d0*/  IMAD.WIDE R2, R17, 0x4, R72 ;  /* 0x0000000411027825 */ /* 0x000fca00078e0248 */
[----:B------:R1:W-:Y:S04]  /*375e0*/  STL.64 [R1+0x80], R2 ;  /* 0x0000800201007387 */ /* 0x0003e80000100a00 */
[----:B------:R1:W-:Y:S04]  /*375f0*/  STL.64 [R1+0x78], R14 ;  /* 0x0000780e01007387 */ /* 0x0003e80000100a00 */
[----:B------:R-:W4:Y:S01]  /*37600*/  LDL.LU.64 R106, [R1+0x640] ;  /* 0x00064000016a7983 */ /* 0x000f220000300a00 */
[----:B-1----:R-:W-:-:S03]  /*37610*/  IMAD.WIDE R2, R17, 0x4, R110 ;  /* 0x0000000411027825 */ /* 0x002fc600078e026e */
[----:B------:R-:W4:Y:S04]  /*37620*/  LDL.LU.64 R110, [R1+0x670] ;  /* 0x00067000016e7983 */ /* 0x000f280000300a00 */
[----:B------:R1:W-:Y:S01]  /*37630*/  STL.64 [R1+0x448], R2 ;  /* 0x0004480201007387 */ /* 0x0003e20000100a00 */
[----:B------:R-:W-:-:S03]  /*37640*/  IMAD.WIDE R14, R17, 0x4, R46 ;  /* 0x00000004110e7825 */ /* 0x000fc600078e022e */
[----:B------:R-:W4:Y:S01]  /*37650*/  LDL.LU.64 R46, [R1+0x678] ;  /* 0x00067800012e7983 */ /* 0x000f220000300a00 */
[----:B-1----:R-:W-:-:S05]  /*37660*/  IMAD.WIDE R2, R17, 0x4, R240 ;  /* 0x0000000411027825 */ /* 0x002fca00078e02f0 */
[----:B------:R2:W-:Y:S04]  /*37670*/  STL.64 [R1+0xec8], R2 ;  /* 0x000ec80201007387 */ /* 0x0005e80000100a00 */
[----:B------:R-:W-:Y:S04]  /*37680*/  STL.64 [R1+0xf80], R14 ;  /* 0x000f800e01007387 */ /* 0x000fe80000100a00 */
[----:B------:R-:W4:Y:S01]  /*37690*/  LDL.LU.64 R240, [R1+0x6a8] ;  /* 0x0006a80001f07983 */ /* 0x000f220000300a00 */
[----:B--2---:R-:W-:-:S03]  /*376a0*/  IMAD.WIDE R2, R17, 0x4, R10 ;  /* 0x0000000411027825 */ /* 0x004fc600078e020a */
[----:B------:R-:W2:Y:S04]  /*376b0*/  LDL.LU.64 R10, [R1+0x6a0] ;  /* 0x0006a000010a7983 */ /* 0x000ea80000300a00 */
[----:B------:R1:W-:Y:S02]  /*376c0*/  STL.64 [R1+0x1358], R2 ;  /* 0x0013580201007387 */ /* 0x0003e40000100a00 */
[----:B-1----:R-:W-:-:S04]  /*376d0*/  IMAD.WIDE R2, R17, 0x4, R74 ;  /* 0x0000000411027825 */ /* 0x002fc800078e024a */
[C---:B---3--:R-:W-:Y:S01]  /*376e0*/  IMAD.WIDE R18, R17.reuse, 0x4, R104 ;  /* 0x0000000411127825 */ /* 0x048fe200078e0268 */
[----:B------:R1:W-:Y:S03]  /*376f0*/  STL.64 [R1+0x1580], R2 ;  /* 0x0015800201007387 */ /* 0x0003e60000100a00 */
[C---:B------:R-:W-:Y:S01]  /*37700*/  IMAD.WIDE R14, R17.reuse, 0x4, R78 ;  /* 0x00000004110e7825 */ /* 0x040fe200078e024e */
[----:B------:R-:W-:Y:S04]  /*37710*/  STL.64 [R1+0x70], R18 ;  /* 0x0000701201007387 */ /* 0x000fe80000100a00 */
[----:B------:R-:W3:Y:S01]  /*37720*/  LDL.LU.64 R78, [R1+0x690] ;  /* 0x00069000014e7983 */ /* 0x000ee20000300a00 */
[----:B-1----:R-:W-:-:S03]  /*37730*/  IMAD.WIDE R2, R17, 0x4, R76 ;  /* 0x0000000411027825 */ /* 0x002fc600078e024c */
[----:B------:R1:W-:Y:S04]  /*37740*/  STL.64 [R1+0x68], R14 ;  /* 0x0000680e01007387 */ /* 0x0003e80000100a00 */
[----:B------:R4:W-:Y:S04]  /*37750*/  STL.64 [R1+0x60], R2 ;  /* 0x0000600201007387 */ /* 0x0009e80000100a00 */
[----:B------:R-:W3:Y:S01]  /*37760*/  LDL.LU.64 R76, [R1+0x688] ;  /* 0x00068800014c7983 */ /* 0x000ee20000300a00 */
[----:B-1----:R-:W-:-:S05]  /*37770*/  IMAD.WIDE R14, R17, 0x4, R108 ;  /* 0x00000004110e7825 */ /* 0x002fca00078e026c */
[----:B------:R-:W-:Y:S04]  /*37780*/  STL.64 [R1+0x2c0], R14 ;  /* 0x0002c00e01007387 */ /* 0x000fe80000100a00 */
[----:B------:R-:W3:Y:S04]  /*37790*/  LDL.LU.64 R68, [R1+0x680] ;  /* 0x0006800001447983 */ /* 0x000ee80000300a00 */
[----:B------:R-:W3:Y:S01]  /*377a0*/  LDL.LU.64 R70, [R1+0x6b0] ;  /* 0x0006b00001467983 */ /* 0x000ee20000300a00 */
[----:B----4-:R-:W-:-:S05]  /*377b0*/  IMAD.WIDE R2, R17, 0x4, R4 ;  /* 0x0000000411027825 */ /* 0x010fca00078e0204 */
[----:B------:R1:W-:Y:S04]  /*377c0*/  STL.64 [R1+0xeb8], R2 ;  /* 0x000eb80201007387 */ /* 0x0003e80000100a00 */
[----:B------:R-:W4:Y:S04]  /*377d0*/  LDL.LU.64 R100, [R1+0x6b8] ;  /* 0x0006b80001647983 */ /* 0x000f280000300a00 */
[----:B------:R-:W4:Y:S04]  /*377e0*/  LDL.LU.64 R102, [R1+0x6e8] ;  /* 0x0006e80001667983 */ /* 0x000f280000300a00 */
[----:B------:R-:W4:Y:S04]  /*377f0*/  LDL.LU.64 R42, [R1+0x6e0] ;  /* 0x0006e000012a7983 */ /* 0x000f280000300a00 */
[----:B------:R-:W4:Y:S04]  /*37800*/  LDL.LU.64 R44, [R1+0x6d8] ;  /* 0x0006d800012c7983 */ /* 0x000f280000300a00 */
[----:B------:R-:W4:Y:S04]  /*37810*/  LDL.LU.64 R72, [R1+0x6d0] ;  /* 0x0006d00001487983 */ /* 0x000f280000300a00 */
[----:B------:R-:W4:Y:S04]  /*37820*/  LDL.LU.64 R74, [R1+0x6c8] ;  /* 0x0006c800014a7983 */ /* 0x000f280000300a00 */
[----:B------:R-:W4:Y:S01]  /*37830*/  LDL.LU.64 R108, [R1+0x6c0] ;  /* 0x0006c000016c7983 */ /* 0x000f220000300a00 */
[----:B------:R-:W-:-:S03]  /*37840*/  IMAD.WIDE R18, R17, 0x4, R8 ;  /* 0x0000000411127825 */ /* 0x000fc600078e0208 */
[----:B------:R-:W4:Y:S04]  /*37850*/  LDL.LU.64 R104, [R1+0x6f0] ;  /* 0x0006f00001687983 */ /* 0x000f280000300a00 */
[----:B------:R-:W4:Y:S01]  /*37860*/  LDL.LU.64 R4, [R1+0x6f8] ;  /* 0x0006f80001047983 */ /* 0x000f220000300a00 */
[----:B-1----:R-:W-:-:S05]  /*37870*/  IMAD.WIDE R2, R17, 0x4, R6 ;  /* 0x0000000411027825 */ /* 0x002fca00078e0206 */
[----:B------:R1:W-:Y:S04]  /*37880*/  STL.64 [R1+0xf58], R2 ;  /* 0x000f580201007387 */ /* 0x0003e80000100a00 */
[----:B------:R-:W4:Y:S04]  /*37890*/  LDL.LU.64 R6, [R1+0x700] ;  /* 0x0007000001067983 */ /* 0x000f280000300a00 */
[----:B------:R-:W4:Y:S01]  /*378a0*/  LDL.LU.64 R8, [R1+0x1da8] ;  /* 0x001da80001087983 */ /* 0x000f220000300a00 */
[----:B-1----:R-:W-:-:S05]  /*378b0*/  IMAD.WIDE R2, R17, 0x4, R40 ;  /* 0x0000000411027825 */ /* 0x002fca00078e0228 */
[----:B------:R1:W-:Y:S04]  /*378c0*/  STL.64 [R1+0x1318], R2 ;  /* 0x0013180201007387 */ /* 0x0003e80000100a00 */
[----:B------:R-:W-:Y:S01]  /*378d0*/  STL.64 [R1+0x1558], R18 ;  /* 0x0015581201007387 */ /* 0x000fe20000100a00 */
[----:B------:R-:W-:-:S03]  /*378e0*/  IMAD.WIDE R14, R17, 0x4, R106 ;  /* 0x00000004110e7825 */ /* 0x000fc600078e026a */
[----:B------:R-:W4:Y:S01]  /*378f0*/  LDL.LU.64 R106, [R1+0x728] ;  /* 0x00072800016a7983 */ /* 0x000f220000300a00 */
[----:B-1----:R-:W-:-:S03]  /*37900*/  IMAD.WIDE R2, R17, 0x4, R110 ;  /* 0x0000000411027825 */ /* 0x002fc600078e026e */
[----:B------:R-:W-:Y:S04]  /*37910*/  STL.64 [R1+0x58], R14 ;  /* 0x0000580e01007387 */ /* 0x000fe80000100a00 */
[----:B------:R-:W4:Y:S04]  /*37920*/  LDL.LU.64 R110, [R1+0x720] ;  /* 0x00072000016e7983 */ /* 0x000f280000300a00 */
[----:B------:R1:W-:Y:S02]  /*37930*/  STL.64 [R1+0x50], R2 ;  /* 0x0000500201007387 */ /* 0x0003e40000100a00 */
[----:B-1----:R-:W-:-:S02]  /*37940*/  IMAD.WIDE R2, R17, 0x4, R46 ;  /* 0x0000000411027825 */ /* 0x002fc400078e022e */
[----:B------:R-:W4:Y:S02]  /*37950*/  LDL.LU.64 R46, [R1+0x718] ;  /* 0x00071800012e7983 */ /* 0x000f240000300a00 */
[C---:B------:R-:W-:Y:S02]  /*37960*/  IMAD.WIDE R14, R17.reuse, 0x4, R240 ;  /* 0x00000004110e7825 */ /* 0x040fe400078e02f0 */
[----:B------:R-:W-:Y:S04]  /*37970*/  STL.64 [R1+0x48], R2 ;  /* 0x0000480201007387 */ /* 0x000fe80000100a00 */
[----:B------:R-:W-:Y:S04]  /*37980*/  STL.64 [R1+0x2c8], R14 ;  /* 0x0002c80e01007387 */ /* 0x000fe80000100a00 */
[----:B------:R-:W4:Y:S01]  /*37990*/  LDL.LU.64 R240, [R1+0x710] ;  /* 0x0007100001f07983 */ /* 0x000f220000300a00 */
[----:B--2---:R-:W-:-:S05]  /*379a0*/  IMAD.WIDE R10, R17, 0x4, R10 ;  /* 0x00000004110a7825 */ /* 0x004fca00078e020a */
[----:B------:R1:W-:Y:S04]  /*379b0*/  STL.64 [R1+0xea8], R10 ;  /* 0x000ea80a01007387 */ /* 0x0003e80000100a00 */
[----:B-1----:R-:W2:Y:S01]  /*379c0*/  LDL.LU.64 R10, [R1+0x708] ;  /* 0x00070800010a7983 */ /* 0x002ea20000300a00 */
[----:B---3--:R-:W-:-:S04]  /*379d0*/  IMAD.WIDE R14, R17, 0x4, R78 ;  /* 0x00000004110e7825 */ /* 0x008fc800078e024e */
[----:B------:R-:W-:-:S04]  /*379e0*/  IMAD.WIDE R18, R17, 0x4, R68 ;  /* 0x0000000411127825 */ /* 0x000fc800078e0244 */
[----:B----4-:R-:W-:-:S05]  /*379f0*/  IMAD.WIDE R2, R17, 0x4, R8 ;  /* 0x0000000411027825 */ /* 0x010fca00078e0208 */
[----:B------:R1:W-:Y:S04]  /*37a00*/  STL.64 [R1+0xf38], R2 ;  /* 0x000f380201007387 */ /* 0x0003e80000100a00 */
[----:B------:R-:W3:Y:S04]  /*37a10*/  LDL.LU.64 R8, [R1+0x730] ;  /* 0x0007300001087983 */ /* 0x000ee80000300a00 */
[----:B------:R-:W4:Y:S01]  /*37a20*/  LDL.LU.64 R78, [R1+0x738] ;  /* 0x00073800014e7983 */ /* 0x000f220000300a00 */
[----:B-1----:R-:W-:-:S03]  /*37a30*/  IMAD.WIDE R2, R17, 0x4, R76 ;  /* 0x0000000411027825 */ /* 0x002fc600078e024c */
[----:B------:R1:W-:Y:S04]  /*37a40*/  STL.64 [R1+0x12f8], R14 ;  /* 0x0012f80e01007387 */ /* 0x0003e80000100a00 */
[----:B------:R-:W3:Y:S04]  /*37a50*/  LDL.LU.64 R76, [R1+0x740] ;  /* 0x00074000014c7983 */ /* 0x000ee80000300a00 */
[----:B------:R1:W-:Y:S02]  /*37a60*/  STL.64 [R1+0x14b0], R2 ;  /* 0x0014b00201007387 */ /* 0x0003e40000100a00 */
[----:B-1----:R-:W-:-:S02]  /*37a70*/  IMAD.WIDE R14, R17, 0x4, R70 ;  /* 0x00000004110e7825 */ /* 0x002fc400078e0246 */
[----:B------:R1:W-:Y:S04]  /*37a80*/  STL.64 [R1+0x40], R18 ;  /* 0x0000401201007387 */ /* 0x0003e80000100a00 */
[----:B------:R1:W-:Y:S01]  /*37a90*/  STL.64 [R1+0x38], R14 ;  /* 0x0000380e01007387 */ /* 0x0003e20000100a00 */
[----:B------:R-:W-:-:S04]  /*37aa0*/  IMAD.WIDE R2, R17, 0x4, R100 ;  /* 0x0000000411027825 */ /* 0x000fc800078e0264 */
[C---:B-1----:R-:W-:Y:S01]  /*37ab0*/  IMAD.WIDE R18, R17.reuse, 0x4, R102 ;  /* 0x0000000411127825 */ /* 0x042fe200078e0266 */
[----:B------:R1:W-:Y:S03]  /*37ac0*/  STL.64 [R1+0x30], R2 ;  /* 0x0000300201007387 */ /* 0x0003e60000100a00 */
[C---:B------:R-:W-:Y:S01]  /*37ad0*/  IMAD.WIDE R14, R17.reuse, 0x4, R42 ;  /* 0x00000004110e7825 */ /* 0x040fe200078e022a */
[----:B------:R1:W-:Y:S04]  /*37ae0*/  STL.64 [R1+0x2d0], R18 ;  /* 0x0002d01201007387 */ /* 0x0003e80000100a00 */
[----:B------:R1:W-:Y:S02]  /*37af0*/  STL.64 [R1+0xe98], R14 ;  /* 0x000e980e01007387 */ /* 0x0003e40000100a00 */
[----:B-1----:R-:W-:-:S04]  /*37b00*/  IMAD.WIDE R2, R17, 0x4, R44 ;  /* 0x0000000411027825 */ /* 0x002fc800078e022c */
[C---:B------:R-:W-:Y:S01]  /*37b10*/  IMAD.WIDE R18, R17.reuse, 0x4, R72 ;  /* 0x0000000411127825 */ /* 0x040fe200078e0248 */
[----:B------:R1:W-:Y:S03]  /*37b20*/  STL.64 [R1+0xf20], R2 ;  /* 0x000f200201007387 */ /* 0x0003e60000100a00 */
[C---:B------:R-:W-:Y:S01]  /*37b30*/  IMAD.WIDE R14, R17.reuse, 0x4, R74 ;  /* 0x00000004110e7825 */ /* 0x040fe200078e024a */
[----:B------:R-:W-:Y:S03]  /*37b40*/  STL.64 [R1+0x12d8], R18 ;  /* 0x0012d81201007387 */ /* 0x000fe60000100a00 */
[C---:B-1----:R-:W-:Y:S02]  /*37b50*/  IMAD.WIDE R2, R17.reuse, 0x4, R108 ;  /* 0x0000000411027825 */ /* 0x042fe400078e026c */
[----:B------:R-:W3:Y:S04]  /*37b60*/  LDL.LU.64 R108, [R1+0x768] ;  /* 0x00076800016c7983 */ /* 0x000ee80000300a00 */
[----:B------:R1:W-:Y:S04]  /*37b70*/  STL.64 [R1+0x1488], R14 ;  /* 0x0014880e01007387 */ /* 0x0003e80000100a00 */
[----:B------:R1:W-:Y:S02]  /*37b80*/  STL.64 [R1+0x28], R2 ;  /* 0x0000280201007387 */ /* 0x0003e40000100a00 */
[----:B-1----:R-:W-:-:S04]  /*37b90*/  IMAD.WIDE R14, R17, 0x4, R104 ;  /* 0x00000004110e7825 */ /* 0x002fc800078e0268 */
[C---:B------:R-:W-:Y:S01]  /*37ba0*/  IMAD.WIDE R2, R17.reuse, 0x4, R4 ;  /* 0x0000000411027825 */ /* 0x040fe200078e0204 */
[----:B------:R1:W-:Y:S04]  /*37bb0*/  STL.64 [R1+0x20], R14 ;  /* 0x0000200e01007387 */ /* 0x0003e80000100a00 */
[----:B------:R-:W3:Y:S04]  /*37bc0*/  LDL.LU.64 R102, [R1+0x760] ;  /* 0x0007600001667983 */ /* 0x000ee80000300a00 */
[----:B------:R1:W-:Y:S04]  /*37bd0*/  STL.64 [R1+0x18], R2 ;  /* 0x0000180201007387 */ /* 0x0003e80000100a00 */
[----:B------:R-:W3:Y:S01]  /*37be0*/  LDL.LU.64 R44, [R1+0x758] ;  /* 0x00075800012c7983 */ /* 0x000ee20000300a00 */
[----:B-1----:R-:W-:-:S03]  /*37bf0*/  IMAD.WIDE R14, R17, 0x4, R110 ;  /* 0x00000004110e7825 */ /* 0x002fc600078e026e */
[----:B------:R-:W3:Y:S01]  /*37c00*/  LDL.LU.64 R72, [R1+0x750] ;  /* 0x0007500001487983 */ /* 0x000ee20000300a00 */
[----:B------:R-:W-:-:S03]  /*37c10*/  IMAD.WIDE R2, R17, 0x4, R106 ;  /* 0x0000000411027825 */ /* 0x000fc600078e026a */
[----:B------:R-:W3:Y:S01]  /*37c20*/  LDL.LU.64 R4, [R1+0x748] ;  /* 0x0007480001047983 */ /* 0x000ee20000300a00 */
[----:B------:R-:W-:-:S03]  /*37c30*/  IMAD.WIDE R6, R17, 0x4, R6 ;  /* 0x0000000411067825 */ /* 0x000fc600078e0206 */
[----:B------:R-:W3:Y:S04]  /*37c40*/  LDL.LU.64 R110, [R1+0x770] ;  /* 0x00077000016e7983 */ /* 0x000ee80000300a00 */
[----:B------:R1:W-:Y:S04]  /*37c50*/  STL.64 [R1+0xe88], R2 ;  /* 0x000e880201007387 */ /* 0x0003e80000100a00 */
[----:B------:R-:W-:Y:S01]  /*37c60*/  STL.64 [R1+0xf08], R14 ;  /* 0x000f080e01007387 */ /* 0x000fe20000100a00 */
[----:B-1----:R-:W-:-:S03]  /*37c70*/  IMAD.WIDE R2, R17, 0x4, R46 ;  /* 0x0000000411027825 */ /* 0x002fc600078e022e */
[----:B------:R-:W3:Y:S04]  /*37c80*/  LDL.LU.64 R46, [R1+0x778] ;  /* 0x00077800012e7983 */ /* 0x000ee80000300a00 */
[----:B------:R-:W-:Y:S04]  /*37c90*/  STL.64 [R1+0x10], R6 ;  /* 0x0000100601007387 */ /* 0x000fe80000100a00 */
[----:B------:R1:W-:Y:S04]  /*37ca0*/  STL.64 [R1+0x12b0], R2 ;  /* 0x0012b00201007387 */ /* 0x0003e80000100a00 */
[----:B------:R-:W-:Y:S01]  /*37cb0*/  STL.64 [R1+0x1ce8], R6 ;  /* 0x001ce80601007387 */ /* 0x000fe20000100a00 */
[----:B-1----:R-:W-:-:S05]  /*37cc0*/  IMAD.WIDE R2, R17, 0x4, R240 ;  /* 0x0000000411027825 */ /* 0x002fca00078e02f0 */
[----:B------:R1:W-:Y:S04]  /*37cd0*/  STL.64 [R1+0x1460], R2 ;  /* 0x0014600201007387 */ /* 0x0003e80000100a00 */
[----:B------:R-:W3:Y:S01]  /*37ce0*/  LDL.LU.64 R74, [R1+0x780] ;  /* 0x00078000014a7983 */ /* 0x000ee20000300a00 */
[----:B--2---:R-:W-:-:S04]  /*37cf0*/  IMAD.WIDE R10, R17, 0x4, R10 ;  /* 0x00000004110a7825 */ /* 0x004fc800078e020a */
[----:B----4-:R-:W-:-:S05]  /*37d00*/  IMAD.WIDE R250, R17, 0x4, R78 ;  /* 0x0000000411fa7825 */ /* 0x010fca00078e024e */
[----:B------:R-:W-:Y:S04]  /*37d10*/  STL.64 [R1+0x1cf0], R250 ;  /* 0x001cf0fa01007387 */ /* 0x000fe80000100a00 */
[----:B------:R-:W2:Y:S04]  /*37d20*/  LDL.LU.64 R104, [R1+0x7a8] ;  /* 0x0007a80001687983 */ /* 0x000ea80000300a00 */
[----:B------:R-:W4:Y:S04]  /*37d30*/  LDL.LU.64 R42, [R1+0x7a0] ;  /* 0x0007a000012a7983 */ /* 0x000f280000300a00 */
[----:B------:R-:W4:Y:S04]  /*37d40*/  LDL.LU.64 R106, [R1+0x798] ;  /* 0x00079800016a7983 */ /* 0x000f280000300a00 */
[----:B------:R-:W4:Y:S01]  /*37d50*/  LDL.LU.64 R240, [R1+0x790] ;  /* 0x0007900001f07983 */ /* 0x000f220000300a00 */
[----:B---3--:R-:W-:-:S03]  /*37d60*/  IMAD.WIDE R248, R17, 0x4, R76 ;  /* 0x0000000411f87825 */ /* 0x008fc600078e024c */
[----:B------:R-:W3:Y:S04]  /*37d70*/  LDL.LU.64 R78, [R1+0x788] ;  /* 0x00078800014e7983 */ /* 0x000ee80000300a00 */
[----:B------:R-:W3:Y:S01]  /*37d80*/  LDL.LU.64 R76, [R1+0x7b0] ;  /* 0x0007b000014c7983 */ /* 0x000ee20000300a00 */
[----:B------:R-:W-:-:S03]  /*37d90*/  IMAD.WIDE R8, R17, 0x4, R8 ;  /* 0x0000000411087825 */ /* 0x000fc600078e0208 */
[----:B------:R-:W-:Y:S04]  /*37da0*/  STL.64 [R1+0x1cf8], R248 ;  /* 0x001cf8f801007387 */ /* 0x000fe80000100a00 */
[----:B------:R-:W-:Y:S04]  /*37db0*/  STL.64 [R1+0x8], R10 ;  /* 0x0000080a01007387 */ /* 0x000fe80000100a00 */
[----:B------:R-:W-:Y:S01]  /*37dc0*/  STL.64 [R1+0x1d00], R10 ;  /* 0x001d000a01007387 */ /* 0x000fe20000100a00 */
[----:B-1----:R-:W-:-:S03]  /*37dd0*/  IMAD.WIDE R2, R17, 0x4, R108 ;  /* 0x0000000411027825 */ /* 0x002fc600078e026c */
[----:B------:R-:W3:Y:S04]  /*37de0*/  LDL.LU.64 R108, [R1+0x7b8] ;  /* 0x0007b800016c7983 */ /* 0x000ee80000300a00 */
[----:B------:R-:W-:Y:S04]  /*37df0*/  STL.64 [R1], R8 ;  /* 0x0000000801007387 */ /* 0x000fe80000100a00 */
[----:B------:R-:W-:Y:S04]  /*37e00*/  STL.64 [R1+0x6f8], R2 ;  /* 0x0006f80201007387 */ /* 0x000fe80000100a00 */
[----:B------:R1:W-:Y:S02]  /*37e10*/  STL.64 [R1+0x1d08], R8 ;  /* 0x001d080801007387 */ /* 0x0003e40000100a00 */
[----:B-1----:R-:W-:-:S04]  /*37e20*/  IMAD.WIDE R8, R17, 0x4, R102 ;  /* 0x0000000411087825 */ /* 0x002fc800078e0266 */
[C---:B------:R-:W-:Y:S01]  /*37e30*/  IMAD.WIDE R6, R17.reuse, 0x4, R44 ;  /* 0x0000000411067825 */ /* 0x040fe200078e022c */
[----:B------:R-:W-:Y:S03]  /*37e40*/  STL.64 [R1+0xef0], R8 ;  /* 0x000ef00801007387 */ /* 0x000fe60000100a00 */
[C---:B------:R-:W-:Y:S01]  /*37e50*/  IMAD.WIDE R2, R17.reuse, 0x4, R72 ;  /* 0x0000000411027825 */ /* 0x040fe200078e0248 */
[----:B------:R-:W-:Y:S03]  /*37e60*/  STL.64 [R1+0x1238], R6 ;  /* 0x0012380601007387 */ /* 0x000fe60000100a00 */
[C---:B------:R-:W-:Y:S02]  /*37e70*/  IMAD.WIDE R246, R17.reuse, 0x4, R4 ;  /* 0x0000000411f67825 */ /* 0x040fe400078e0204 */
[----:B------:R-:W3:Y:S02]  /*37e80*/  LDL.LU.64 R4, [R1+0x7c0] ;  /* 0x0007c00001047983 */ /* 0x000ee40000300a00 */
[----:B------:R-:W-:-:S02]  /*37e90*/  IMAD.WIDE R244, R17, 0x4, R110 ;  /* 0x0000000411f47825 */ /* 0x000fc400078e026e */
[----:B------:R2:W-:Y:S04]  /*37ea0*/  STL.64 [R1+0x1430], R2 ;  /* 0x0014300201007387 */ /* 0x0005e80000100a00 */
[----:B------:R-:W-:Y:S04]  /*37eb0*/  STL.64 [R1+0x1d10], R246 ;  /* 0x001d10f601007387 */ /* 0x000fe80000100a00 */
[----:B------:R-:W3:Y:S04]  /*37ec0*/  LDL.LU.64 R110, [R1+0x7e8] ;  /* 0x0007e800016e7983 */ /* 0x000ee80000300a00 */
[----:B------:R-:W-:Y:S04]  /*37ed0*/  STL.64 [R1+0x1d18], R244 ;  /* 0x001d18f401007387 */ /* 0x000fe80000100a00 */
[----:B------:R-:W3:Y:S01]  /*37ee0*/  LDL.LU.64 R102, [R1+0x7e0] ;  /* 0x0007e00001667983 */ /* 0x000ee20000300a00 */
[----:B------:R-:W-:-:S03]  /*37ef0*/  IMAD.WIDE R242, R17, 0x4, R46 ;  /* 0x0000000411f27825 */ /* 0x000fc600078e022e */
[----:B------:R-:W3:Y:S04]  /*37f00*/  LDL.LU.64 R44, [R1+0x7d8] ;  /* 0x0007d800012c7983 */ /* 0x000ee80000300a00 */
[----:B------:R-:W3:Y:S04]  /*37f10*/  LDL.LU.64 R46, [R1+0x7d0] ;  /* 0x0007d000012e7983 */ /* 0x000ee80000300a00 */
[----:B------:R-:W-:Y:S04]  /*37f20*/  STL.64 [R1+0x1d20], R242 ;  /* 0x001d20f201007387 */ /* 0x000fe80000100a00 */
[----:B------:R-:W3:Y:S01]  /*37f30*/  LDL.LU.64 R72, [R1+0x7c8] ;  /* 0x0007c80001487983 */ /* 0x000ee20000300a00 */
[----:B------:R-:W-:-:S03]  /*37f40*/  IMAD.WIDE R234, R17, 0x4, R74 ;  /* 0x0000000411ea7825 */ /* 0x000fc600078e024a */
[----:B------:R-:W3:Y:S04]  /*37f50*/  LDL.LU.64 R74, [R1+0x7f0] ;  /* 0x0007f000014a7983 */ /* 0x000ee80000300a00 */
[----:B------:R-:W-:Y:S01]  /*37f60*/  STL.64 [R1+0x1d28], R234 ;  /* 0x001d28ea01007387 */ /* 0x000fe20000100a00 */
[----:B------:R-:W-:-:S04]  /*37f70*/  SEL R20, R20, RZ, P3 ;  /* 0x000000ff14147207 */ /* 0x000fc80001800000 */
[----:B------:R-:W-:Y:S01]  /*37f80*/  ISETP.NE.U32.AND P1, PT, R20, RZ, PT ;  /* 0x000000ff1400720c */ /* 0x000fe20003f25070 */
[C---:B--2---:R-:W-:Y:S02]  /*37f90*/  IMAD.WIDE R2, R17.reuse, 0x4, R104 ;  /* 0x0000000411027825 */ /* 0x044fe400078e0268 */
[----:B------:R-:W2:Y:S02]  /*37fa0*/  LDL.LU.64 R104, [R1+0x7f8] ;  /* 0x0007f80001687983 */ /* 0x000ea40000300a00 */
[C---:B----4-:R-:W-:Y:S02]  /*37fb0*/  IMAD.WIDE R6, R17.reuse, 0x4, R42 ;  /* 0x0000000411067825 */ /* 0x050fe400078e022a */
[----:B------:R1:W-:Y:S04]  /*37fc0*/  STL.64 [R1+0x6c8], R2 ;  /* 0x0006c80201007387 */ /* 0x0003e80000100a00 */
[----:B------:R4:W-:Y:S01]  /*37fd0*/  STL.64 [R1+0xed8], R6 ;  /* 0x000ed80601007387 */ /* 0x0009e20000100a00 */
[----:B---3--:R-:W-:-:S04]  /*37fe0*/  IMAD.WIDE R232, R17, 0x4, R78 ;  /* 0x0000000411e87825 */ /* 0x008fc800078e024e */
[----:B-1----:R-:W-:-:S04]  /*37ff0*/  IMAD.WIDE R2, R17, 0x4, R106 ;  /* 0x0000000411027825 */ /* 0x002fc800078e026a */
[C---:B------:R-:W-:Y:S01]  /*38000*/  IMAD.WIDE R230, R17.reuse, 0x4, R76 ;  /* 0x0000000411e67825 */ /* 0x040fe200078e024c */
[----:B------:R1:W-:Y:S04]  /*38010*/  STL.64 [R1+0xf90], R2 ;  /* 0x000f900201007387 */ /* 0x0003e80000100a00 */
[----:B------:R-:W-:Y:S04]  /*38020*/  STL.64 [R1+0x1d30], R232 ;  /* 0x001d30e801007387 */ /* 0x000fe80000100a00 */
[----:B------:R-:W3:Y:S04]  /*38030*/  LDL.LU.64 R106, [R1+0x800] ;  /* 0x00080000016a7983 */ /* 0x000ee80000300a00 */
[----:B------:R-:W-:Y:S04]  /*38040*/  STL.64 [R1+0x1d38], R230 ;  /* 0x001d38e601007387 */ /* 0x000fe80000100a00 */
[----:B------:R-:W3:Y:S04]  /*38050*/  LDL.LU.64 R78, [R1+0x828] ;  /* 0x00082800014e7983 */ /* 0x000ee80000300a00 */
[----:B------:R-:W3:Y:S01]  /*38060*/  LDL.LU.64 R76, [R1+0x820] ;  /* 0x00082000014c7983 */ /* 0x000ee20000300a00 */
[----:B------:R-:W-:-:S04]  /*38070*/  IMAD.WIDE R240, R17, 0x4, R240 ;  /* 0x0000000411f07825 */ /* 0x000fc800078e02f0 */
[C---:B------:R-:W-:Y:S02]  /*38080*/  IMAD.WIDE R228, R17.reuse, 0x4, R108 ;  /* 0x0000000411e47825 */ /* 0x040fe400078e026c */
[----:B------:R-:W3:Y:S04]  /*38090*/  LDL.LU.64 R108, [R1+0x818] ;  /* 0x00081800016c7983 */ /* 0x000ee80000300a00 */
[----:B------:R-:W-:Y:S04]  /*380a0*/  STL.64 [R1+0x1d40], R228 ;  /* 0x001d40e401007387 */ /* 0x000fe80000100a00 */
[----:B------:R-:W-:Y:S04]  /*380b0*/  STL.64 [R1+0x13f8], R240 ;  /* 0x0013f8f001007387 */ /* 0x000fe80000100a00 */
[----:B------:R-:W-:Y:S04]  /*380c0*/  STL.64 [R1+0x1c58], R240 ;  /* 0x001c58f001007387 */ /* 0x000fe80000100a00 */
[----:B------:R-:W3:Y:S01]  /*380d0*/  LDL.LU.64 R42, [R1+0x810] ;  /* 0x00081000012a7983 */ /* 0x000ee20000300a00 */
[----:B------:R-:W-:-:S03]  /*380e0*/  IMAD.WIDE R226, R17, 0x4, R4 ;  /* 0x0000000411e27825 */ /* 0x000fc600078e0204 */
[----:B------:R-:W3:Y:S04]  /*380f0*/  LDL.LU.64 R4, [R1+0x808] ;  /* 0x0008080001047983 */ /* 0x000ee80000300a00 */
[----:B------:R-:W-:Y:S01]  /*38100*/  STL.64 [R1+0x1d48], R226 ;  /* 0x001d48e201007387 */ /* 0x000fe20000100a00 */
[----:B----4-:R-:W-:-:S03]  /*38110*/  IMAD.WIDE R6, R17, 0x4, R110 ;  /* 0x0000000411067825 */ /* 0x010fc600078e026e */
[----:B------:R-:W4:Y:S04]  /*38120*/  LDL.LU.64 R110, [R1+0x830] ;  /* 0x00083000016e7983 */ /* 0x000f280000300a00 */
[----:B------:R1:W-:Y:S02]  /*38130*/  STL.64 [R1+0x688], R6 ;  /* 0x0006880601007387 */ /* 0x0003e40000100a00 */
[----:B-1----:R-:W-:-:S04]  /*38140*/  IMAD.WIDE R2, R17, 0x4, R102 ;  /* 0x0000000411027825 */ /* 0x002fc800078e0266 */
[C---:B------:R-:W-:Y:S02]  /*38150*/  IMAD.WIDE R6, R17.reuse, 0x4, R44 ;  /* 0x0000000411067825 */ /* 0x040fe400078e022c */
[----:B------:R-:W4:Y:S04]  /*38160*/  LDL.LU.64 R44, [R1+0x838] ;  /* 0x00083800012c7983 */ /* 0x000f280000300a00 */
[----:B------:R1:W-:Y:S01]  /*38170*/  STL.64 [R1+0x7e0], R2 ;  /* 0x0007e00201007387 */ /* 0x0003e20000100a00 */
[----:B------:R-:W-:-:S03]  /*38180*/  IMAD.WIDE R18, R17, 0x4, R72 ;  /* 0x0000000411127825 */ /* 0x000fc600078e0248 */
[----:B------:R-:W-:Y:S01]  /*38190*/  STL.64 [R1+0xf70], R6 ;  /* 0x000f700601007387 */ /* 0x000fe20000100a00 */
[----:B-1----:R-:W-:-:S03]  /*381a0*/  IMAD.WIDE R2, R17, 0x4, R46 ;  /* 0x0000000411027825 */ /* 0x002fc600078e022e */
[----:B------:R-:W4:Y:S01]  /*381b0*/  LDL.LU.64 R46, [R1+0x840] ;  /* 0x00084000012e7983 */ /* 0x000f220000300a00 */
[----:B------:R-:W-:-:S03]  /*381c0*/  IMAD.WIDE R20, R17, 0x4, R74 ;  /* 0x0000000411147825 */ /* 0x000fc600078e024a */
[----:B------:R1:W-:Y:S04]  /*381d0*/  STL.64 [R1+0x13c0], R2 ;  /* 0x0013c00201007387 */ /* 0x0003e80000100a00 */
[----:B------:R-:W-:Y:S04]  /*381e0*/  STL.64 [R1+0x1d50], R18 ;  /* 0x001d501201007387 */ /* 0x000fe80000100a00 */
[----:B------:R-:W-:Y:S04]  /*381f0*/  STL.64 [R1+0x1d58], R20 ;  /* 0x001d581401007387 */ /* 0x000fe80000100a00 */
[----:B------:R-:W4:Y:S04]  /*38200*/  LDL.LU.64 R68, [R1+0x848] ;  /* 0x0008480001447983 */ /* 0x000f280000300a00 */
[----:B------:R-:W4:Y:S04]  /*38210*/  LDL.LU.64 R72, [R1+0x868] ;  /* 0x0008680001487983 */ /* 0x000f280000300a00 */
[----:B------:R-:W4:Y:S04]  /*38220*/  LDL.LU.64 R70, [R1+0x860] ;  /* 0x0008600001467983 */ /* 0x000f280000300a00 */
[----:B------:R-:W4:Y:S01]  /*38230*/  LDL.LU.64 R100, [R1+0x858] ;  /* 0x0008580001647983 */ /* 0x000f220000300a00 */
[----:B--2---:R-:W-:-:S03]  /*38240*/  IMAD.WIDE R22, R17, 0x4, R104 ;  /* 0x0000000411167825 */ /* 0x004fc600078e0268 */
[----:B------:R-:W2:Y:S04]  /*38250*/  LDL.LU.64 R104, [R1+0x850] ;  /* 0x0008500001687983 */ /* 0x000ea80000300a00 */
[----:B------:R-:W-:Y:S04]  /*38260*/  STL.64 [R1+0x1d60], R22 ;  /* 0x001d601601007387 */ /* 0x000fe80000100a00 */
[----:B------:R-:W2:Y:S01]  /*38270*/  LDL.LU.64 R74, [R1+0x870] ;  /* 0x00087000014a7983 */ /* 0x000ea20000300a00 */
[----:B---3--:R-:W-:-:S05]  /*38280*/  IMAD.WIDE R24, R17, 0x4, R106 ;  /* 0x0000000411187825 */ /* 0x008fca00078e026a */
[----:B------:R-:W-:Y:S01]  /*38290*/  STL.64 [R1+0x1d68], R24 ;  /* 0x001d681801007387 */ /* 0x000fe20000100a00 */
[----:B-1----:R-:W-:-:S03]  /*382a0*/  IMAD.WIDE R2, R17, 0x4, R78 ;  /* 0x0000000411027825 */ /* 0x002fc600078e024e */
[----:B------:R-:W3:Y:S01]  /*382b0*/  LDL.LU.64 R106, [R1+0x878] ;  /* 0x00087800016a7983 */ /* 0x000ee20000300a00 */
[----:B------:R-:W-:-:S03]  /*382c0*/  IMAD.WIDE R6, R17, 0x4, R76 ;  /* 0x0000000411067825 */ /* 0x000fc600078e024c */
[----:B------:R1:W-:Y:S04]  /*382d0*/  STL.64 [R1+0x678], R2 ;  /* 0x0006780201007387 */ /* 0x0003e80000100a00 */
[----:B------:R-:W3:Y:S04]  /*382e0*/  LDL.LU.64 R78, [R1+0x880] ;  /* 0x00088000014e7983 */ /* 0x000ee80000300a00 */
[----:B------:R-:W-:Y:S01]  /*382f0*/  STL.64 [R1+0x7b0], R6 ;  /* 0x0007b00601007387 */ /* 0x000fe20000100a00 */
[----:B-1----:R-:W-:-:S03]  /*38300*/  IMAD.WIDE R2, R17, 0x4, R108 ;  /* 0x0000000411027825 */ /* 0x002fc600078e026c */
[----:B------:R-:W3:Y:S04]  /*38310*/  LDL.LU.64 R76, [R1+0x888] ;  /* 0x00088800014c7983 */ /* 0x000ee80000300a00 */
[----:B------:R1:W-:Y:S04]  /*38320*/  STL.64 [R1+0xf50], R2 ;  /* 0x000f500201007387 */ /* 0x0003e80000100a00 */
[----:B------:R-:W3:Y:S01]  /*38330*/  LDL.LU.64 R108, [R1+0x8a8] ;  /* 0x0008a800016c7983 */ /* 0x000ee20000300a00 */
[----:B-1----:R-:W-:-:S04]  /*38340*/  IMAD.WIDE R2, R17, 0x4, R42 ;  /* 0x0000000411027825 */ /* 0x002fc800078e022a */
[C---:B------:R-:W-:Y:S02]  /*38350*/  IMAD.WIDE R26, R17.reuse, 0x4, R4 ;  /* 0x00000004111a7825 */ /* 0x040fe400078e0204 */
[----:B------:R-:W3:Y:S04]  /*38360*/  LDL.LU.64 R4, [R1+0x8a0] ;  /* 0x0008a00001047983 */ /* 0x000ee80000300a00 */
[----:B------:R1:W-:Y:S04]  /*38370*/  STL.64 [R1+0x1388], R2 ;  /* 0x0013880201007387 */ /* 0x0003e80000100a00 */
[----:B------:R-:W-:Y:S01]  /*38380*/  STL.64 [R1+0x1d70], R26 ;  /* 0x001d701a01007387 */ /* 0x000fe20000100a00 */
[----:B----4-:R-:W-:-:S03]  /*38390*/  IMAD.WIDE R28, R17, 0x4, R110 ;  /* 0x00000004111c7825 */ /* 0x010fc600078e026e */
[----:B------:R-:W4:Y:S04]  /*383a0*/  LDL.LU.64 R110, [R1+0x898] ;  /* 0x00089800016e7983 */ /* 0x000f280000300a00 */
[----:B------:R-:W-:Y:S01]  /*383b0*/  STL.64 [R1+0x1d78], R28 ;  /* 0x001d781c01007387 */ /* 0x000fe20000100a00 */
[----:B------:R-:W-:-:S05]  /*383c0*/  IMAD.WIDE R30, R17, 0x4, R44 ;  /* 0x00000004111e7825 */ /* 0x000fca00078e022c */
[----:B------:R-:W-:Y:S04]  /*383d0*/  STL.64 [R1+0x1d80], R30 ;  /* 0x001d801e01007387 */ /* 0x000fe80000100a00 */
[----:B------:R-:W4:Y:S04]  /*383e0*/  LDL.LU.64 R42, [R1+0x890] ;  /* 0x00089000012a7983 */ /* 0x000f280000300a00 */
[----:B------:R-:W4:Y:S01]  /*383f0*/  LDL.LU.64 R44, [R1+0x8b0] ;  /* 0x0008b000012c7983 */ /* 0x000f220000300a00 */
[----:B------:R-:W-:-:S03]  /*38400*/  IMAD.WIDE R32, R17, 0x4, R46 ;  /* 0x0000000411207825 */ /* 0x000fc600078e022e */
[----:B------:R-:W4:Y:S04]  /*38410*/  LDL.LU.64 R46, [R1+0x8b8] ;  /* 0x0008b800012e7983 */ /* 0x000f280000300a00 */
[----:B------:R-:W4:Y:S04]  /*38420*/  LDL.LU.64 R102, [R1+0x8c0] ;  /* 0x0008c00001667983 */ /* 0x000f280000300a00 */
[----:B------:R-:W-:Y:S01]  /*38430*/  STL.64 [R1+0x1d88], R32 ;  /* 0x001d882001007387 */ /* 0x000fe20000100a00 */
[----:B-1----:R-:W-:-:S03]  /*38440*/  IMAD.WIDE R2, R17, 0x4, R72 ;  /* 0x0000000411027825 */ /* 0x002fc600078e0248 */
[----:B------:R-:W4:Y:S01]  /*38450*/  LDL.LU.64 R72, [R1+0x8c8] ;  /* 0x0008c80001487983 */ /* 0x000f220000300a00 */
[----:B------:R-:W-:-:S05]  /*38460*/  IMAD.WIDE R6, R17, 0x4, R68 ;  /* 0x0000000411067825 */ /* 0x000fca00078e0244 */
[----:B------:R1:W-:Y:S04]  /*38470*/  STL.64 [R1+0x1c0], R6 ;  /* 0x0001c00601007387 */ /* 0x0003e80000100a00 */
[----:B------:R1:W-:Y:S02]  /*38480*/  STL.64 [R1+0x790], R2 ;  /* 0x0007900201007387 */ /* 0x0003e40000100a00 */
[----:B-1----:R-:W-:-:S04]  /*38490*/  IMAD.WIDE R6, R17, 0x4, R70 ;  /* 0x0000000411067825 */ /* 0x002fc800078e0246 */
[C---:B------:R-:W-:Y:S01]  /*384a0*/  IMAD.WIDE R2, R17.reuse, 0x4, R100 ;  /* 0x0000000411027825 */ /* 0x040fe200078e0264 */
[----:B------:R1:W-:Y:S03]  /*384b0*/  STL.64 [R1+0x840], R6 ;  /* 0x0008400601007387 */ /* 0x0003e60000100a00 */
[C---:B--2---:R-:W-:Y:S02]  /*384c0*/  IMAD.WIDE R34, R17.reuse, 0x4, R104 ;  /* 0x0000000411227825 */ /* 0x044fe400078e0268 */
[----:B------:R-:W2:Y:S02]  /*384d0*/  LDL.LU.64 R104, [R1+0x8e8] ;  /* 0x0008e80001687983 */ /* 0x000ea40000300a00 */
[C---:B------:R-:W-:Y:S02]  /*384e0*/  IMAD.WIDE R36, R17.reuse, 0x4, R74 ;  /* 0x0000000411247825 */ /* 0x040fe400078e024a */
[----:B------:R1:W-:Y:S04]  /*384f0*/  STL.64 [R1+0x1350], R2 ;  /* 0x0013500201007387 */ /* 0x0003e80000100a00 */
[----:B------:R-:W-:Y:S04]  /*38500*/  STL.64 [R1+0x1d90], R34 ;  /* 0x001d902201007387 */ /* 0x000fe80000100a00 */
[----:B------:R-:W-:Y:S01]  /*38510*/  STL.64 [R1+0x1d98], R36 ;  /* 0x001d982401007387 */ /* 0x000fe20000100a00 */
[----:B---3--:R-:W-:-:S03]  /*38520*/  IMAD.WIDE R38, R17, 0x4, R106 ;  /* 0x0000000411267825 */ /* 0x008fc600078e026a */
[----:B------:R-:W3:Y:S04]  /*38530*/  LDL.LU.64 R106, [R1+0x8e0] ;  /* 0x0008e000016a7983 */ /* 0x000ee80000300a00 */
[----:B------:R-:W-:Y:S04]  /*38540*/  STL.64 [R1+0x1da0], R38 ;  /* 0x001da02601007387 */ /* 0x000fe80000100a00 */
[----:B------:R-:W3:Y:S01]  /*38550*/  LDL.LU.64 R60, [R1+0x8d8] ;  /* 0x0008d800013c7983 */ /* 0x000ee20000300a00 */
[----:B-1----:R-:W-:-:S05]  /*38560*/  IMAD.WIDE R6, R17, 0x4, R76 ;  /* 0x0000000411067825 */ /* 0x002fca00078e024c */
[----:B------:R-:W-:Y:S01]  /*38570*/  STL.64 [R1+0x1b8], R6 ;  /* 0x0001b80601007387 */ /* 0x000fe20000100a00 */
[----:B------:R-:W-:-:S03]  /*38580*/  IMAD.WIDE R2, R17, 0x4, R108 ;  /* 0x0000000411027825 */ /* 0x000fc600078e026c */
[----:B------:R-:W3:Y:S04]  /*38590*/  LDL.LU.64 R108, [R1+0x8d0] ;  /* 0x0008d000016c7983 */ /* 0x000ee80000300a00 */
[----:B------:R1:W-:Y:S04]  /*385a0*/  STL.64 [R1+0x778], R2 ;  /* 0x0007780201007387 */ /* 0x0003e80000100a00 */
[----:B------:R-:W3:Y:S01]  /*385b0*/  LDL.LU.64 R62, [R1+0x8f0] ;  /* 0x0008f000013e7983 */ /* 0x000ee20000300a00 */
[----:B------:R-:W-:-:S04]  /*385c0*/  IMAD.WIDE R40, R17, 0x4, R78 ;  /* 0x0000000411287825 */ /* 0x000fc800078e024e */
[C---:B-1----:R-:W-:Y:S02]  /*385d0*/  IMAD.WIDE R2, R17.reuse, 0x4, R4 ;  /* 0x0000000411027825 */ /* 0x042fe400078e0204 */
[----:B------:R-:W3:Y:S04]  /*385e0*/  LDL.LU.64 R4, [R1+0x8f8] ;  /* 0x0008f80001047983 */ /* 0x000ee80000300a00 */
[----:B------:R4:W-:Y:S04]  /*385f0*/  STL.64 [R1+0x828], R2 ;  /* 0x0008280201007387 */ /* 0x0009e80000100a00 */
        /* <DEDUP_REMOVED lines=11> */
[----:B------:R-:W-:-:S04]  /*386b0*/  IMAD.WIDE R48, R17, 0x4, R102 ;  /* 0x0000000411307825 */ /* 0x000fc800078e0266 */
[----:B-1----:R-:W-:-:S05]  /*386c0*/  IMAD.WIDE R2, R17, 0x4, R72 ;  /* 0x0000000411027825 */ /* 0x002fca00078e0248 */
[----:B------:R2:W-:Y:S04]  /*386d0*/  STL.64 [R1+0x1b0], R2 ;  /* 0x0001b00201007387 */ /* 0x0005e80000100a00 */
[----:B------:R-:W4:Y:S04]  /*386e0*/  LDL.LU.64 R96, [R1+0x948] ;  /* 0x0009480001607983 */ /* 0x000f280000300a00 */
[----:B------:R-:W4:Y:S04]  /*386f0*/  LDL.LU.64 R102, [R1+0x968] ;  /* 0x0009680001667983 */ /* 0x000f280000300a00 */
[----:B------:R-:W4:Y:S04]  /*38700*/  LDL.LU.64 R98, [R1+0x960] ;  /* 0x0009600001627983 */ /* 0x000f280000300a00 */
[----:B------:R-:W4:Y:S01]  /*38710*/  LDL.LU.64 R238, [R1+0x958] ;  /* 0x0009580001ee7983 */ /* 0x000f220000300a00 */
[----:B--2---:R-:W-:-:S05]  /*38720*/  IMAD.WIDE R2, R17, 0x4, R104 ;  /* 0x0000000411027825 */ /* 0x004fca00078e0268 */
[----:B------:R3:W-:Y:S04]  /*38730*/  STL.64 [R1+0x750], R2 ;  /* 0x0007500201007387 */ /* 0x0007e80000100a00 */
[----:B------:R-:W2:Y:S04]  /*38740*/  LDL.LU.64 R68, [R1+0x950] ;  /* 0x0009500001447983 */ /* 0x000ea80000300a00 */
[----:B------:R-:W2:Y:S04]  /*38750*/  LDL.LU.64 R104, [R1+0x970] ;  /* 0x0009700001687983 */ /* 0x000ea80000300a00 */
[----:B------:R-:W2:Y:S04]  /*38760*/  LDL.LU.64 R70, [R1+0x978] ;  /* 0x0009780001467983 */ /* 0x000ea80000300a00 */
[----:B------:R-:W2:Y:S01]  /*38770*/  LDL.LU.64 R72, [R1+0x980] ;  /* 0x0009800001487983 */ /* 0x000ea20000300a00 */
[----:B---3--:R-:W-:-:S05]  /*38780*/  IMAD.WIDE R2, R17, 0x4, R106 ;  /* 0x0000000411027825 */ /* 0x008fca00078e026a */
[----:B------:R1:W-:Y:S04]  /*38790*/  STL.64 [R1+0x810], R2 ;  /* 0x0008100201007387 */ /* 0x0003e80000100a00 */
[----:B------:R-:W3:Y:S01]  /*387a0*/  LDL.LU.64 R106, [R1+0x988] ;  /* 0x00098800016a7983 */ /* 0x000ee20000300a00 */
[----:B-1----:R-:W-:-:S04]  /*387b0*/  IMAD.WIDE R2, R17, 0x4, R60 ;  /* 0x0000000411027825 */ /* 0x002fc800078e023c */
[C---:B------:R-:W-:Y:S02]  /*387c0*/  IMAD.WIDE R50, R17.reuse, 0x4, R108 ;  /* 0x0000000411327825 */ /* 0x040fe400078e026c */
[----:B------:R-:W3:Y:S04]  /*387d0*/  LDL.LU.64 R108, [R1+0x990] ;  /* 0x00099000016c7983 */ /* 0x000ee80000300a00 */
[----:B------:R1:W-:Y:S01]  /*387e0*/  STL.64 [R1+0x888], R2 ;  /* 0x0008880201007387 */ /* 0x0003e20000100a00 */
[----:B------:R-:W-:-:S03]  /*387f0*/  IMAD.WIDE R54, R17, 0x4, R4 ;  /* 0x0000000411367825 */ /* 0x000fc600078e0204 */
[----:B------:R-:W3:Y:S01]  /*38800*/  LDL.LU.64 R4, [R1+0x9a8] ;  /* 0x0009a80001047983 */ /* 0x000ee20000300a00 */
[----:B-1----:R-:W-:-:S05]  /*38810*/  IMAD.WIDE R2, R17, 0x4, R74 ;  /* 0x0000000411027825 */ /* 0x002fca00078e024a */
[----:B------:R1:W-:Y:S01]  /*38820*/  STL.64 [R1+0x1a8], R2 ;  /* 0x0001a80201007387 */ /* 0x0003e20000100a00 */
[----:B----4-:R-:W-:-:S04]  /*38830*/  IMAD.WIDE R8, R17, 0x4, R78 ;  /* 0x0000000411087825 */ /* 0x010fc800078e024e */
[C---:B------:R-:W-:Y:S01]  /*38840*/  IMAD.WIDE R6, R17.reuse, 0x4, R76 ;  /* 0x0000000411067825 */ /* 0x040fe200078e024c */
[----:B------:R-:W-:Y:S03]  /*38850*/  STL.64 [R1+0x728], R8 ;  /* 0x0007280801007387 */ /* 0x000fe60000100a00 */
[C---:B-1----:R-:W-:Y:S01]  /*38860*/  IMAD.WIDE R2, R17.reuse, 0x4, R110 ;  /* 0x0000000411027825 */ /* 0x042fe200078e026e */
[----:B------:R-:W4:Y:S04]  /*38870*/  LDL.LU.64 R74, [R1+0x9a0] ;  /* 0x0009a000014a7983 */ /* 0x000f280000300a00 */
[----:B------:R-:W-:Y:S04]  /*38880*/  STL.64 [R1+0x7e8], R6 ;  /* 0x0007e80601007387 */ /* 0x000fe80000100a00 */
[----:B------:R-:W4:Y:S04]  /*38890*/  LDL.LU.64 R78, [R1+0x998] ;  /* 0x00099800014e7983 */ /* 0x000f280000300a00 */
[----:B------:R1:W-:Y:S04]  /*388a0*/  STL.64 [R1+0x880], R2 ;  /* 0x0008800201007387 */ /* 0x0003e80000100a00 */
[----:B------:R-:W4:Y:S01]  /*388b0*/  LDL.LU.64 R76, [R1+0x9b0] ;  /* 0x0009b000014c7983 */ /* 0x000f220000300a00 */
[----:B------:R-:W-:-:S03]  /*388c0*/  IMAD.WIDE R60, R17, 0x4, R100 ;  /* 0x00000004113c7825 */ /* 0x000fc600078e0264 */
[----:B------:R-:W4:Y:S04]  /*388d0*/  LDL.LU.64 R110, [R1+0x9b8] ;  /* 0x0009b800016e7983 */ /* 0x000f280000300a00 */
[----:B------:R-:W4:Y:S01]  /*388e0*/  LDL.LU.64 R100, [R1+0x9c0] ;  /* 0x0009c00001647983 */ /* 0x000f220000300a00 */
[----:B-1----:R-:W-:-:S03]  /*388f0*/  IMAD.WIDE R2, R17, 0x4, R102 ;  /* 0x0000000411027825 */ /* 0x002fc600078e0266 */
[----:B------:R-:W4:Y:S01]  /*38900*/  LDL.LU.64 R102, [R1+0x9c8] ;  /* 0x0009c80001667983 */ /* 0x000f220000300a00 */
[----:B------:R-:W-:-:S05]  /*38910*/  IMAD.WIDE R6, R17, 0x4, R96 ;  /* 0x0000000411067825 */ /* 0x000fca00078e0260 */
[----:B------:R1:W-:Y:S01]  /*38920*/  STL.64 [R1+0x1a0], R6 ;  /* 0x0001a00601007387 */ /* 0x0003e20000100a00 */
[----:B------:R-:W-:-:S03]  /*38930*/  IMAD.WIDE R52, R17, 0x4, R62 ;  /* 0x0000000411347825 */ /* 0x000fc600078e023e */
[----:B------:R1:W-:Y:S01]  /*38940*/  STL.64 [R1+0x6d8], R2 ;  /* 0x0006d80201007387 */ /* 0x0003e20000100a00 */
[----:B------:R-:W-:-:S04]  /*38950*/  IMAD.WIDE R62, R17, 0x4, R64 ;  /* 0x00000004113e7825 */ /* 0x000fc800078e0240 */
[----:B-1----:R-:W-:-:S04]  /*38960*/  IMAD.WIDE R6, R17, 0x4, R98 ;  /* 0x0000000411067825 */ /* 0x002fc800078e0262 */
[C---:B------:R-:W-:Y:S01]  /*38970*/  IMAD.WIDE R2, R17.reuse, 0x4, R238 ;  /* 0x0000000411027825 */ /* 0x040fe200078e02ee */
[----:B------:R-:W-:Y:S03]  /*38980*/  STL.64 [R1+0x7d0], R6 ;  /* 0x0007d00601007387 */ /* 0x000fe60000100a00 */
[C---:B------:R-:W-:Y:S01]  /*38990*/  IMAD.WIDE R64, R17.reuse, 0x4, R66 ;  /* 0x0000000411407825 */ /* 0x040fe200078e0242 */
[----:B------:R3:W-:Y:S03]  /*389a0*/  STL.64 [R1+0x870], R2 ;  /* 0x0008700201007387 */ /* 0x0007e60000100a00 */
[----:B------:R-:W-:-:S04]  /*389b0*/  IMAD.WIDE R56, R17, 0x4, R92 ;  /* 0x0000000411387825 */ /* 0x000fc800078e025c */
[----:B------:R-:W-:-:S04]  /*389c0*/  IMAD.WIDE R58, R17, 0x4, R94 ;  /* 0x00000004113a7825 */ /* 0x000fc800078e025e */
[----:B--2---:R-:W-:-:S04]  /*389d0*/  IMAD.WIDE R66, R17, 0x4, R68 ;  /* 0x0000000411427825 */ /* 0x004fc800078e0244 */
[C---:B------:R-:W-:Y:S02]  /*389e0*/  IMAD.WIDE R68, R17.reuse, 0x4, R104 ;  /* 0x0000000411447825 */ /* 0x040fe400078e0268 */
[----:B------:R-:W2:Y:S04]  /*389f0*/  LDL.LU.64 R104, [R1+0x9d0] ;  /* 0x0009d00001687983 */ /* 0x000ea80000300a00 */
[----:B------:R-:W2:Y:S04]  /*38a00*/  LDL.LU.64 R82, [R1+0x9e8] ;  /* 0x0009e80001527983 */ /* 0x000ea80000300a00 */
[----:B------:R-:W2:Y:S01]  /*38a10*/  LDL.LU.64 R14, [R1+0x9e0] ;  /* 0x0009e000010e7983 */ /* 0x000ea20000300a00 */
[----:B---3--:R-:W-:-:S05]  /*38a20*/  IMAD.WIDE R2, R17, 0x4, R106 ;  /* 0x0000000411027825 */ /* 0x008fca00078e026a */
[----:B------:R1:W-:Y:S04]  /*38a30*/  STL.64 [R1+0x198], R2 ;  /* 0x0001980201007387 */ /* 0x0003e80000100a00 */
[----:B------:R-:W3:Y:S04]  /*38a40*/  LDL.LU.64 R84, [R1+0x9d8] ;  /* 0x0009d80001547983 */ /* 0x000ee80000300a00 */
[----:B------:R-:W3:Y:S01]  /*38a50*/  LDL.LU.64 R236, [R1+0x9f0] ;  /* 0x0009f00001ec7983 */ /* 0x000ee20000300a00 */
[----:B-1----:R-:W-:-:S05]  /*38a60*/  IMAD.WIDE R2, R17, 0x4, R108 ;  /* 0x0000000411027825 */ /* 0x002fca00078e026c */
[----:B------:R1:W-:Y:S04]  /*38a70*/  STL.64 [R1+0x370], R2 ;  /* 0x0003700201007387 */ /* 0x0003e80000100a00 */
[----:B------:R-:W3:Y:S04]  /*38a80*/  LDL.LU.64 R86, [R1+0x9f8] ;  /* 0x0009f80001567983 */ /* 0x000ee80000300a00 */
[----:B------:R-:W3:Y:S01]  /*38a90*/  LDL.LU.64 R88, [R1+0xa00] ;  /* 0x000a000001587983 */ /* 0x000ee20000300a00 */
[----:B-1----:R-:W-:-:S05]  /*38aa0*/  IMAD.WIDE R2, R17, 0x4, R4 ;  /* 0x0000000411027825 */ /* 0x002fca00078e0204 */
[----:B------:R4:W-:Y:S04]  /*38ab0*/  STL.64 [R1+0x7b8], R2 ;  /* 0x0007b80201007387 */ /* 0x0009e80000100a00 */
[----:B------:R-:W3:Y:S04]  /*38ac0*/  LDL.LU.64 R106, [R1+0xa08] ;  /* 0x000a0800016a7983 */ /* 0x000ee80000300a00 */
[----:B------:R-:W3:Y:S04]  /*38ad0*/  LDL.LU.64 R108, [R1+0xa10] ;  /* 0x000a1000016c7983 */ /* 0x000ee80000300a00 */
[----:B------:R-:W3:Y:S01]  /*38ae0*/  LDL.LU.64 R4, [R1+0xa28] ;  /* 0x000a280001047983 */ /* 0x000ee20000300a00 */
[----:B----4-:R-:W-:-:S05]  /*38af0*/  IMAD.WIDE R2, R17, 0x4, R74 ;  /* 0x0000000411027825 */ /* 0x010fca00078e024a */
[----:B------:R1:W-:Y:S01]  /*38b00*/  STL.64 [R1+0x868], R2 ;  /* 0x0008680201007387 */ /* 0x0003e20000100a00 */
[----:B------:R-:W-:-:S03]  /*38b10*/  IMAD.WIDE R74, R17, 0x4, R78 ;  /* 0x00000004114a7825 */ /* 0x000fc600078e024e */
[----:B------:R-:W4:Y:S01]  /*38b20*/  LDL.LU.64 R90, [R1+0xa20] ;  /* 0x000a2000015a7983 */ /* 0x000f220000300a00 */
[----:B------:R-:W-:-:S03]  /*38b30*/  IMAD.WIDE R78, R17, 0x4, R110 ;  /* 0x00000004114e7825 */ /* 0x000fc600078e026e */
[----:B------:R-:W4:Y:S04]  /*38b40*/  LDL.LU.64 R110, [R1+0xa18] ;  /* 0x000a1800016e7983 */ /* 0x000f280000300a00 */
[----:B------:R-:W4:Y:S04]  /*38b50*/  LDL.LU.64 R92, [R1+0xa30] ;  /* 0x000a3000015c7983 */ /* 0x000f280000300a00 */
[----:B------:R-:W4:Y:S04]  /*38b60*/  LDL.LU.64 R94, [R1+0xa38] ;  /* 0x000a3800015e7983 */ /* 0x000f280000300a00 */
[----:B------:R-:W4:Y:S04]  /*38b70*/  LDL.LU.64 R96, [R1+0xa40] ;  /* 0x000a400001607983 */ /* 0x000f280000300a00 */
[----:B------:R-:W4:Y:S04]  /*38b80*/  LDL.LU.64 R112, [R1+0xa48] ;  /* 0x000a480001707983 */ /* 0x000f280000300a00 */
[----:B------:R-:W4:Y:S04]  /*38b90*/  LDL.LU.64 R222, [R1+0xa50] ;  /* 0x000a500001de7983 */ /* 0x000f280000300a00 */
[----:B------:R-:W4:Y:S01]  /*38ba0*/  LDL.LU.64 R224, [R1+0xa68] ;  /* 0x000a680001e07983 */ /* 0x000f220000300a00 */
[----:B-1----:R-:W-:-:S05]  /*38bb0*/  IMAD.WIDE R2, R17, 0x4, R102 ;  /* 0x0000000411027825 */ /* 0x002fca00078e0266 */
[----:B------:R2:W-:Y:S04]  /*38bc0*/  STL.64 [R1+0x190], R2 ;  /* 0x0001900201007387 */ /* 0x0005e80000100a00 */
[----:B------:R-:W4:Y:S04]  /*38bd0*/  LDL.LU.64 R98, [R1+0xa60] ;  /* 0x000a600001627983 */ /* 0x000f280000300a00 */
[----:B------:R-:W4:Y:S01]  /*38be0*/  LDL.LU.64 R238, [R1+0xa58] ;  /* 0x000a580001ee7983 */ /* 0x000f220000300a00 */
[----:B------:R-:W-:-:S03]  /*38bf0*/  IMAD.WIDE R80, R17, 0x4, R100 ;  /* 0x0000000411507825 */ /* 0x000fc600078e0264 */
[----:B------:R-:W4:Y:S04]  /*38c00*/  LDL.LU.64 R100, [R1+0xa70] ;  /* 0x000a700001647983 */ /* 0x000f280000300a00 */
[----:B------:R-:W4:Y:S01]  /*38c10*/  LDL.LU.64 R102, [R1+0xa78] ;  /* 0x000a780001667983 */ /* 0x000f220000300a00 */
[----:B--2---:R-:W-:-:S04]  /*38c20*/  IMAD.WIDE R2, R17, 0x4, R104 ;  /* 0x0000000411027825 */ /* 0x004fc800078e0268 */
[C---:B------:R-:W-:Y:S01]  /*38c30*/  IMAD.WIDE R6, R17.reuse, 0x4, R82 ;  /* 0x0000000411067825 */ /* 0x040fe200078e0252 */
[----:B------:R1:W-:Y:S04]  /*38c40*/  STL.64 [R1+0x368], R2 ;  /* 0x0003680201007387 */ /* 0x0003e80000100a00 */
[----:B------:R-:W2:Y:S01]  /*38c50*/  LDL.LU.64 R104, [R1+0xa80] ;  /* 0x000a800001687983 */ /* 0x000ea20000300a00 */
[----:B-1----:R-:W-:-:S03]  /*38c60*/  IMAD.WIDE R2, R17, 0x4, R14 ;  /* 0x0000000411027825 */ /* 0x002fc600078e020e */
[----:B------:R-:W2:Y:S04]  /*38c70*/  LDL.LU.64 R14, [R1+0xa88] ;  /* 0x000a8800010e7983 */ /* 0x000ea80000300a00 */
[----:B------:R-:W-:Y:S04]  /*38c80*/  STL.64 [R1+0x7a8], R6 ;  /* 0x0007a80601007387 */ /* 0x000fe80000100a00 */
[----:B------:R1:W-:Y:S01]  /*38c90*/  STL.64 [R1+0x848], R2 ;  /* 0x0008480201007387 */ /* 0x0003e20000100a00 */
[----:B---3--:R-:W-:-:S04]  /*38ca0*/  IMAD.WIDE R82, R17, 0x4, R84 ;  /* 0x0000000411527825 */ /* 0x008fc800078e0254 */
[C---:B------:R-:W-:Y:S02]  /*38cb0*/  IMAD.WIDE R84, R17.reuse, 0x4, R236 ;  /* 0x0000000411547825 */ /* 0x040fe400078e02ec */
[----:B------:R-:W3:Y:S02]  /*38cc0*/  LDL.LU.64 R236, [R1+0xa90] ;  /* 0x000a900001ec7983 */ /* 0x000ee40000300a00 */
[----:B-1----:R-:W-:-:S04]  /*38cd0*/  IMAD.WIDE R2, R17, 0x4, R106 ;  /* 0x0000000411027825 */ /* 0x002fc800078e026a */
[C---:B------:R-:W-:Y:S01]  /*38ce0*/  IMAD.WIDE R6, R17.reuse, 0x4, R108 ;  /* 0x0000000411067825 */ /* 0x040fe200078e026c */
[----:B------:R1:W-:Y:S03]  /*38cf0*/  STL.64 [R1+0x188], R2 ;  /* 0x0001880201007387 */ /* 0x0003e60000100a00 */
[C---:B------:R-:W-:Y:S01]  /*38d00*/  IMAD.WIDE R4, R17.reuse, 0x4, R4 ;  /* 0x0000000411047825 */ /* 0x040fe200078e0204 */
[----:B-1----:R-:W3:Y:S04]  /*38d10*/  LDL.LU.64 R2, [R1+0xaa8] ;  /* 0x000aa80001027983 */ /* 0x002ee80000300a00 */
[----:B------:R4:W-:Y:S04]  /*38d20*/  STL.64 [R1+0x360], R6 ;  /* 0x0003600601007387 */ /* 0x0009e80000100a00 */
[----:B------:R-:W3:Y:S04]  /*38d30*/  LDL.LU.64 R106, [R1+0xaa0] ;  /* 0x000aa000016a7983 */ /* 0x000ee80000300a00 */
[----:B------:R1:W-:Y:S04]  /*38d40*/  STL.64 [R1+0x788], R4 ;  /* 0x0007880401007387 */ /* 0x0003e80000100a00 */
[----:B------:R-:W3:Y:S01]  /*38d50*/  LDL.LU.64 R108, [R1+0xa98] ;  /* 0x000a9800016c7983 */ /* 0x000ee20000300a00 */
[----:B----4-:R-:W-:-:S03]  /*38d60*/  IMAD.WIDE R6, R17, 0x4, R90 ;  /* 0x0000000411067825 */ /* 0x010fc600078e025a */
[----:B-1----:R-:W4:Y:S01]  /*38d70*/  LDL.LU.64 R4, [R1+0xab0] ;  /* 0x000ab00001047983 */ /* 0x002f220000300a00 */
[----:B------:R-:W-:-:S03]  /*38d80*/  IMAD.WIDE R90, R17, 0x4, R110 ;  /* 0x00000004115a7825 */ /* 0x000fc600078e026e */
[----:B------:R-:W4:Y:S04]  /*38d90*/  LDL.LU.64 R110, [R1+0xab8] ;  /* 0x000ab800016e7983 */ /* 0x000f280000300a00 */
[----:B------:R1:W-:Y:S02]  /*38da0*/  STL.64 [R1+0x830], R6 ;  /* 0x0008300601007387 */ /* 0x0003e40000100a00 */
[C---:B-1----:R-:W-:Y:S02]  /*38db0*/  IMAD.WIDE R6, R17.reuse, 0x4, R112 ;  /* 0x0000000411067825 */ /* 0x042fe400078e0270 */
[----:B------:R-:W4:Y:S02]  /*38dc0*/  LDL.LU.64 R112, [R1+0xac0] ;  /* 0x000ac00001707983 */ /* 0x000f240000300a00 */
[----:B------:R-:W-:-:S04]  /*38dd0*/  IMAD.WIDE R10, R17, 0x4, R222 ;  /* 0x00000004110a7825 */ /* 0x000fc800078e02de */
[C---:B------:R-:W-:Y:S01]  /*38de0*/  IMAD.WIDE R8, R17.reuse, 0x4, R224 ;  /* 0x0000000411087825 */ /* 0x040fe200078e02e0 */
[----:B------:R1:W-:Y:S04]  /*38df0*/  STL.64 [R1+0x180], R6 ;  /* 0x0001800601007387 */ /* 0x0003e80000100a00 */
[----:B------:R-:W-:Y:S04]  /*38e00*/  STL.64 [R1+0x358], R10 ;  /* 0x0003580a01007387 */ /* 0x000fe80000100a00 */
[----:B------:R-:W-:Y:S01]  /*38e10*/  STL.64 [R1+0x770], R8 ;  /* 0x0007700801007387 */ /* 0x000fe20000100a00 */
[----:B-1----:R-:W-:-:S04]  /*38e20*/  IMAD.WIDE R6, R17, 0x4, R98 ;  /* 0x0000000411067825 */ /* 0x002fc800078e0262 */
[C---:B------:R-:W-:Y:S02]  /*38e30*/  IMAD.WIDE R98, R17.reuse, 0x4, R238 ;  /* 0x0000000411627825 */ /* 0x040fe400078e02ee */
[----:B------:R-:W4:Y:S04]  /*38e40*/  LDL.LU.64 R238, [R1+0xac8] ;  /* 0x000ac80001ee7983 */ /* 0x000f280000300a00 */
[----:B------:R2:W-:Y:S04]  /*38e50*/  STL.64 [R1+0x818], R6 ;  /* 0x0008180601007387 */ /* 0x0005e80000100a00 */
[----:B------:R-:W4:Y:S04]  /*38e60*/  LDL.LU.64 R192, [R1+0xad0] ;  /* 0x000ad00001c07983 */ /* 0x000f280000300a00 */
[----:B------:R-:W4:Y:S04]  /*38e70*/  LDL.LU.64 R222, [R1+0xae8] ;  /* 0x000ae80001de7983 */ /* 0x000f280000300a00 */
[----:B------:R-:W4:Y:S01]  /*38e80*/  LDL.LU.64 R194, [R1+0xae0] ;  /* 0x000ae00001c27983 */ /* 0x000f220000300a00 */
[----:B--2---:R-:W-:-:S03]  /*38e90*/  IMAD.WIDE R6, R17, 0x4, R14 ;  /* 0x0000000411067825 */ /* 0x004fc600078e020e */
[----:B------:R-:W2:Y:S04]  /*38ea0*/  LDL.LU.64 R14, [R1+0xad8] ;  /* 0x000ad800010e7983 */ /* 0x000ea80000300a00 */
[----:B------:R3:W-:Y:S04]  /*38eb0*/  STL.64 [R1+0x178], R6 ;  /* 0x0001780601007387 */ /* 0x0007e80000100a00 */
[----:B------:R-:W2:Y:S04]  /*38ec0*/  LDL.LU.64 R196, [R1+0xaf0] ;  /* 0x000af00001c47983 */ /* 0x000ea80000300a00 */
[----:B------:R-:W2:Y:S01]  /*38ed0*/  LDL.LU.64 R212, [R1+0xaf8] ;  /* 0x000af80001d47983 */ /* 0x000ea20000300a00 */
[----:B---3--:R-:W-:-:S05]  /*38ee0*/  IMAD.WIDE R6, R17, 0x4, R236 ;  /* 0x0000000411067825 */ /* 0x008fca00078e02ec */
[----:B------:R1:W-:Y:S04]  /*38ef0*/  STL.64 [R1+0x350], R6 ;  /* 0x0003500601007387 */ /* 0x0003e80000100a00 */
[----:B------:R-:W3:Y:S04]  /*38f00*/  LDL.LU.64 R214, [R1+0xb00] ;  /* 0x000b000001d67983 */ /* 0x000ee80000300a00 */
[----:B------:R-:W3:Y:S04]  /*38f10*/  LDL.LU.64 R216, [R1+0xb08] ;  /* 0x000b080001d87983 */ /* 0x000ee80000300a00 */
[----:B------:R-:W3:Y:S01]  /*38f20*/  LDL.LU.64 R236, [R1+0xb10] ;  /* 0x000b100001ec7983 */ /* 0x000ee20000300a00 */
[----:B-1----:R-:W-:-:S04]  /*38f30*/  IMAD.WIDE R6, R17, 0x4, R2 ;  /* 0x0000000411067825 */ /* 0x002fc800078e0202 */
[C---:B------:R-:W-:Y:S01]  /*38f40*/  IMAD.WIDE R2, R17.reuse, 0x4, R106 ;  /* 0x0000000411027825 */ /* 0x040fe200078e026a */
[----:B------:R-:W-:Y:S04]  /*38f50*/  STL.64 [R1+0x748], R6 ;  /* 0x0007480601007387 */ /* 0x000fe80000100a00 */
[----:B------:R1:W-:Y:S01]  /*38f60*/  STL.64 [R1+0x7f8], R2 ;  /* 0x0007f80201007387 */ /* 0x0003e20000100a00 */
[----:B------:R-:W-:-:S03]  /*38f70*/  IMAD.WIDE R106, R17, 0x4, R108 ;  /* 0x00000004116a7825 */ /* 0x000fc600078e026c */
[----:B------:R-:W3:Y:S01]  /*38f80*/  LDL.LU.64 R198, [R1+0xb18] ;  /* 0x000b180001c67983 */ /* 0x000ee20000300a00 */
[----:B----4-:R-:W-:-:S03]  /*38f90*/  IMAD.WIDE R108, R17, 0x4, R4 ;  /* 0x00000004116c7825 */ /* 0x010fc600078e0204 */
[----:B------:R-:W4:Y:S04]  /*38fa0*/  LDL.LU.64 R4, [R1+0xb28] ;  /* 0x000b280001047983 */ /* 0x000f280000300a00 */
[----:B------:R-:W4:Y:S04]  /*38fb0*/  LDL.LU.64 R200, [R1+0xb20] ;  /* 0x000b200001c87983 */ /* 0x000f280000300a00 */
[----:B------:R-:W4:Y:S04]  /*38fc0*/  LDL.LU.64 R202, [R1+0xb30] ;  /* 0x000b300001ca7983 */ /* 0x000f280000300a00 */
[----:B------:R-:W4:Y:S04]  /*38fd0*/  LDL.LU.64 R204, [R1+0xb38] ;  /* 0x000b380001cc7983 */ /* 0x000f280000300a00 */
[----:B-1----:R-:W4:Y:S04]  /*38fe0*/  LDL.LU.64 R2, [R1+0xb40] ;  /* 0x000b400001027983 */ /* 0x002f280000300a00 */
[----:B------:R-:W4:Y:S04]  /*38ff0*/  LDL.LU.64 R206, [R1+0xb48] ;  /* 0x000b480001ce7983 */ /* 0x000f280000300a00 */
[----:B------:R-:W4:Y:S04]  /*39000*/  LDL.LU.64 R208, [R1+0xb50] ;  /* 0x000b500001d07983 */ /* 0x000f280000300a00 */
[----:B------:R-:W4:Y:S04]  /*39010*/  LDL.LU.64 R210, [R1+0xb58] ;  /* 0x000b580001d27983 */ /* 0x000f280000300a00 */
[----:B------:R-:W4:Y:S04]  /*39020*/  LDL.LU.64 R224, [R1+0xb68] ;  /* 0x000b680001e07983 */ /* 0x000f280000300a00 */
[----:B------:R-:W4:Y:S04]  /*39030*/  LDL.LU.64 R218, [R1+0xb60] ;  /* 0x000b600001da7983 */ /* 0x000f280000300a00 */
[----:B------:R-:W4:Y:S01]  /*39040*/  LDL.LU.64 R220, [R1+0xb70] ;  /* 0x000b700001dc7983 */ /* 0x000f220000300a00 */
[----:B------:R-:W-:-:S05]  /*39050*/  IMAD.WIDE R6, R17, 0x4, R238 ;  /* 0x0000000411067825 */ /* 0x000fca00078e02ee */
[----:B------:R1:W-:Y:S04]  /*39060*/  STL.64 [R1+0x170], R6 ;  /* 0x0001700601007387 */ /* 0x0003e80000100a00 */
[----:B------:R-:W4:Y:S01]  /*39070*/  LDL.LU.64 R238, [R1+0xb78] ;  /* 0x000b780001ee7983 */ /* 0x000f220000300a00 */
[----:B------:R-:W-:-:S03]  /*39080*/  IMAD.WIDE R8, R17, 0x4, R222 ;  /* 0x0000000411087825 */ /* 0x000fc600078e02de */
[----:B------:R-:W4:Y:S01]  /*39090*/  LDL.LU.64 R222, [R1+0xb80] ;  /* 0x000b800001de7983 */ /* 0x000f220000300a00 */
[----:B-1----:R-:W-:-:S05]  /*390a0*/  IMAD.WIDE R6, R17, 0x4, R192 ;  /* 0x0000000411067825 */ /* 0x002fca00078e02c0 */
[----:B------:R1:W-:Y:S04]  /*390b0*/  STL.64 [R1+0x348], R6 ;  /* 0x0003480601007387 */ /* 0x0003e80000100a00 */
[----:B------:R3:W-:Y:S01]  /*390c0*/  STL.64 [R1+0x720], R8 ;  /* 0x0007200801007387 */ /* 0x0007e20000100a00 */
[----:B-1----:R-:W-:-:S04]  /*390d0*/  IMAD.WIDE R6, R17, 0x4, R194 ;  /* 0x0000000411067825 */ /* 0x002fc800078e02c2 */
[C---:B--2---:R-:W-:Y:S02]  /*390e0*/  IMAD.WIDE R114, R17.reuse, 0x4, R14 ;  /* 0x0000000411727825 */ /* 0x044fe400078e020e */
[----:B------:R-:W2:Y:S04]  /*390f0*/  LDL.LU.64 R14, [R1+0xb88] ;  /* 0x000b8800010e7983 */ /* 0x000ea80000300a00 */
[----:B------:R1:W-:Y:S01]  /*39100*/  STL.64 [R1+0x7d8], R6 ;  /* 0x0007d80601007387 */ /* 0x0003e20000100a00 */
[----:B------:R-:W-:-:S03]  /*39110*/  IMAD.WIDE R118, R17, 0x4, R212 ;  /* 0x0000000411767825 */ /* 0x000fc600078e02d4 */
[----:B------:R-:W2:Y:S01]  /*39120*/  LDL.LU.64 R212, [R1+0xb90] ;  /* 0x000b900001d47983 */ /* 0x000ea20000300a00 */
[----:B---3--:R-:W-:-:S04]  /*39130*/  IMAD.WIDE R8, R17, 0x4, R216 ;  /* 0x0000000411087825 */ /* 0x008fc800078e02d8 */
[C---:B-1----:R-:W-:Y:S01]  /*39140*/  IMAD.WIDE R6, R17.reuse, 0x4, R236 ;  /* 0x0000000411067825 */ /* 0x042fe200078e02ec */
[----:B------:R1:W-:Y:S03]  /*39150*/  STL.64 [R1+0x168], R8 ;  /* 0x0001680801007387 */ /* 0x0003e60000100a00 */
[C---:B------:R-:W-:Y:S02]  /*39160*/  IMAD.WIDE R120, R17.reuse, 0x4, R214 ;  /* 0x0000000411787825 */ /* 0x040fe400078e02d6 */
[----:B------:R-:W3:Y:S04]  /*39170*/  LDL.LU.64 R214, [R1+0xb98] ;  /* 0x000b980001d67983 */ /* 0x000ee80000300a00 */
[----:B------:R4:W-:Y:S04]  /*39180*/  STL.64 [R1+0x340], R6 ;  /* 0x0003400601007387 */ /* 0x0009e80000100a00 */
[----:B------:R-:W3:Y:S04]  /*39190*/  LDL.LU.64 R216, [R1+0xba8] ;  /* 0x000ba80001d87983 */ /* 0x000ee80000300a00 */
[----:B------:R-:W3:Y:S01]  /*391a0*/  LDL.LU.64 R236, [R1+0xba0] ;  /* 0x000ba00001ec7983 */ /* 0x000ee20000300a00 */
[----:B-1----:R-:W-:-:S04]  /*391b0*/  IMAD.WIDE R8, R17, 0x4, R198 ;  /* 0x0000000411087825 */ /* 0x002fc800078e02c6 */
[C---:B----4-:R-:W-:Y:S02]  /*391c0*/  IMAD.WIDE R6, R17.reuse, 0x4, R4 ;  /* 0x0000000411067825 */ /* 0x050fe400078e0204 */
[----:B------:R-:W4:Y:S04]  /*391d0*/  LDL.LU.64 R4, [R1+0xbb0] ;  /* 0x000bb00001047983 */ /* 0x000f280000300a00 */
[----:B------:R-:W-:Y:S04]  /*391e0*/  STL.64 [R1+0x4e0], R8 ;  /* 0x0004e00801007387 */ /* 0x000fe80000100a00 */
[----:B------:R1:W-:Y:S01]  /*391f0*/  STL.64 [R1+0x7c8], R6 ;  /* 0x0007c80601007387 */ /* 0x0003e20000100a00 */
[----:B------:R-:W-:-:S03]  /*39200*/  IMAD.WIDE R128, R17, 0x4, R2 ;  /* 0x0000000411807825 */ /* 0x000fc600078e0202 */
[----:B------:R-:W4:Y:S01]  /*39210*/  LDL.LU.64 R2, [R1+0xbb8] ;  /* 0x000bb80001027983 */ /* 0x000f220000300a00 */
[----:B-1----:R-:W-:-:S04]  /*39220*/  IMAD.WIDE R6, R17, 0x4, R206 ;  /* 0x0000000411067825 */ /* 0x002fc800078e02ce */
[C---:B------:R-:W-:Y:S01]  /*39230*/  IMAD.WIDE R10, R17.reuse, 0x4, R208 ;  /* 0x00000004110a7825 */ /* 0x040fe200078e02d0 */
[----:B------:R1:W-:Y:S03]  /*39240*/  STL.64 [R1+0x160], R6 ;  /* 0x0001600601007387 */ /* 0x0003e60000100a00 */
[C---:B------:R-:W-:Y:S01]  /*39250*/  IMAD.WIDE R8, R17.reuse, 0x4, R210 ;  /* 0x0000000411087825 */ /* 0x040fe200078e02d2 */
[----:B------:R-:W-:Y:S03]  /*39260*/  STL.64 [R1+0x338], R10 ;  /* 0x0003380a01007387 */ /* 0x000fe60000100a00 */
[C---:B-1----:R-:W-:Y:S02]  /*39270*/  IMAD.WIDE R6, R17.reuse, 0x4, R224 ;  /* 0x0000000411067825 */ /* 0x042fe400078e02e0 */
[----:B------:R-:W4:Y:S04]  /*39280*/  LDL.LU.64 R224, [R1+0xbc0] ;  /* 0x000bc00001e07983 */ /* 0x000f280000300a00 */
[----:B------:R-:W-:Y:S04]  /*39290*/  STL.64 [R1+0x4d8], R8 ;  /* 0x0004d80801007387 */ /* 0x000fe80000100a00 */
[----:B------:R2:W-:Y:S04]  /*392a0*/  STL.64 [R1+0x798], R6 ;  /* 0x0007980601007387 */ /* 0x0005e80000100a00 */
[----:B------:R-:W4:Y:S01]  /*392b0*/  LDL.LU.64 R192, [R1+0xbc8] ;  /* 0x000bc80001c07983 */ /* 0x000f220000300a00 */
[----:B------:R-:W-:-:S03]  /*392c0*/  IMAD.WIDE R134, R17, 0x4, R238 ;  /* 0x0000000411867825 */ /* 0x000fc600078e02ee */
        /* <DEDUP_REMOVED lines=9> */
[----:B------:R-:W-:-:S04]  /*39360*/  IMAD.WIDE R122, R17, 0x4, R200 ;  /* 0x00000004117a7825 */ /* 0x000fc800078e02c8 */
[----:B------:R-:W-:-:S04]  /*39370*/  IMAD.WIDE R124, R17, 0x4, R202 ;  /* 0x00000004117c7825 */ /* 0x000fc800078e02ca */
[----:B------:R-:W-:-:S04]  /*39380*/  IMAD.WIDE R126, R17, 0x4, R204 ;  /* 0x00000004117e7825 */ /* 0x000fc800078e02cc */
[----:B--2---:R-:W-:-:S05]  /*39390*/  IMAD.WIDE R6, R17, 0x4, R14 ;  /* 0x0000000411067825 */ /* 0x004fca00078e020e */
[----:B------:R1:W-:Y:S04]  /*393a0*/  STL.64 [R1+0x158], R6 ;  /* 0x0001580601007387 */ /* 0x0003e80000100a00 */
[----:B------:R-:W2:Y:S01]  /*393b0*/  LDL.LU.64 R220, [R1+0xbf8] ;  /* 0x000bf80001dc7983 */ /* 0x000ea20000300a00 */
[----:B------:R-:W-:-:S03]  /*393c0*/  IMAD.WIDE R10, R17, 0x4, R212 ;  /* 0x00000004110a7825 */ /* 0x000fc600078e02d4 */
[----:B------:R-:W2:Y:S04]  /*393d0*/  LDL.LU.64 R222, [R1+0xc00] ;  /* 0x000c000001de7983 */ /* 0x000ea80000300a00 */
[----:B------:R-:W2:Y:S04]  /*393e0*/  LDL.LU.64 R14, [R1+0xc08] ;  /* 0x000c0800010e7983 */ /* 0x000ea80000300a00 */
[----:B------:R-:W-:Y:S01]  /*393f0*/  STL.64 [R1+0x330], R10 ;  /* 0x0003300a01007387 */ /* 0x000fe20000100a00 */
[----:B---3--:R-:W-:-:S05]  /*39400*/  IMAD.WIDE R8, R17, 0x4, R214 ;  /* 0x0000000411087825 */ /* 0x008fca00078e02d6 */
[----:B------:R-:W-:Y:S01]  /*39410*/  STL.64 [R1+0x4d0], R8 ;  /* 0x0004d00801007387 */ /* 0x000fe20000100a00 */
[----:B-1----:R-:W-:-:S03]  /*39420*/  IMAD.WIDE R6, R17, 0x4, R216 ;  /* 0x0000000411067825 */ /* 0x002fc600078e02d8 */
[----:B------:R-:W3:Y:S01]  /*39430*/  LDL.LU.64 R198, [R1+0xc10] ;  /* 0x000c100001c67983 */ /* 0x000ee20000300a00 */
[----:B------:R-:W-:-:S03]  /*39440*/  IMAD.WIDE R138, R17, 0x4, R236 ;  /* 0x00000004118a7825 */ /* 0x000fc600078e02ec */
[----:B------:R1:W-:Y:S04]  /*39450*/  STL.64 [R1+0x780], R6 ;  /* 0x0007800601007387 */ /* 0x0003e80000100a00 */
[----:B------:R-:W3:Y:S04]  /*39460*/  LDL.LU.64 R236, [R1+0xc18] ;  /* 0x000c180001ec7983 */ /* 0x000ee80000300a00 */
[----:B------:R-:W3:Y:S04]  /*39470*/  LDL.LU.64 R200, [R1+0xc28] ;  /* 0x000c280001c87983 */ /* 0x000ee80000300a00 */
[----:B------:R-:W3:Y:S04]  /*39480*/  LDL.LU.64 R202, [R1+0xc20] ;  /* 0x000c200001ca7983 */ /* 0x000ee80000300a00 */
[----:B------:R-:W3:Y:S01]  /*39490*/  LDL.LU.64 R204, [R1+0xc30] ;  /* 0x000c300001cc7983 */ /* 0x000ee20000300a00 */
[----:B----4-:R-:W-:-:S03]  /*394a0*/  IMAD.WIDE R140, R17, 0x4, R4 ;  /* 0x00000004118c7825 */ /* 0x010fc600078e0204 */
[----:B------:R-:W4:Y:S04]  /*394b0*/  LDL.LU.64 R4, [R1+0xc38] ;  /* 0x000c380001047983 */ /* 0x000f280000300a00 */
[----:B------:R-:W4:Y:S04]  /*394c0*/  LDL.LU.64 R206, [R1+0xc40] ;  /* 0x000c400001ce7983 */ /* 0x000f280000300a00 */
[----:B------:R-:W4:Y:S04]  /*394d0*/  LDL.LU.64 R208, [R1+0xc48] ;  /* 0x000c480001d07983 */ /* 0x000f280000300a00 */
[----:B------:R-:W4:Y:S01]  /*394e0*/  LDL.LU.64 R212, [R1+0xc50] ;  /* 0x000c500001d47983 */ /* 0x000f220000300a00 */
[----:B------:R-:W-:-:S03]  /*394f0*/  IMAD.WIDE R142, R17, 0x4, R2 ;  /* 0x00000004118e7825 */ /* 0x000fc600078e0202 */
[----:B------:R-:W4:Y:S04]  /*39500*/  LDL.LU.64 R2, [R1+0xc58] ;  /* 0x000c580001027983 */ /* 0x000f280000300a00 */
[----:B------:R-:W4:Y:S04]  /*39510*/  LDL.LU.64 R214, [R1+0xc68] ;  /* 0x000c680001d67983 */ /* 0x000f280000300a00 */
[----:B------:R-:W4:Y:S01]  /*39520*/  LDL.LU.64 R216, [R1+0xc60] ;  /* 0x000c600001d87983 */ /* 0x000f220000300a00 */
[----:B------:R-:W-:-:S03]  /*39530*/  IMAD.WIDE R144, R17, 0x4, R224 ;  /* 0x0000000411907825 */ /* 0x000fc600078e02e0 */
[----:B------:R-:W4:Y:S01]  /*39540*/  LDL.LU.64 R224, [R1+0xc70] ;  /* 0x000c700001e07983 */ /* 0x000f220000300a00 */
[----:B-1----:R-:W-:-:S03]  /*39550*/  IMAD.WIDE R6, R17, 0x4, R238 ;  /* 0x0000000411067825 */ /* 0x002fc600078e02ee */
[----:B------:R-:W4:Y:S01]  /*39560*/  LDL.LU.64 R238, [R1+0xc78] ;  /* 0x000c780001ee7983 */ /* 0x000f220000300a00 */
[----:B------:R-:W-:-:S05]  /*39570*/  IMAD.WIDE R8, R17, 0x4, R192 ;  /* 0x0000000411087825 */ /* 0x000fca00078e02c0 */
[----:B------:R1:W-:Y:S04]  /*39580*/  STL.64 [R1+0x150], R8 ;  /* 0x0001500801007387 */ /* 0x0003e80000100a00 */
[----:B------:R1:W-:Y:S02]  /*39590*/  STL.64 [R1+0x328], R6 ;  /* 0x0003280601007387 */ /* 0x0003e40000100a00 */
[----:B-1----:R-:W-:-:S04]  /*395a0*/  IMAD.WIDE R8, R17, 0x4, R194 ;  /* 0x0000000411087825 */ /* 0x002fc800078e02c2 */
[C---:B------:R-:W-:Y:S02]  /*395b0*/  IMAD.WIDE R6, R17.reuse, 0x4, R218 ;  /* 0x0000000411067825 */ /* 0x040fe400078e02da */
[----:B------:R-:W4:Y:S04]  /*395c0*/  LDL.LU.64 R218, [R1+0xc80] ;  /* 0x000c800001da7983 */ /* 0x000f280000300a00 */
[----:B------:R-:W-:Y:S01]  /*395d0*/  STL.64 [R1+0x4c8], R8 ;  /* 0x0004c80801007387 */ /* 0x000fe20000100a00 */
[----:B------:R-:W-:-:S03]  /*395e0*/  IMAD.WIDE R148, R17, 0x4, R210 ;  /* 0x0000000411947825 */ /* 0x000fc600078e02d2 */
[----:B------:R1:W-:Y:S04]  /*395f0*/  STL.64 [R1+0x758], R6 ;  /* 0x0007580601007387 */ /* 0x0003e80000100a00 */
[----:B------:R-:W4:Y:S01]  /*39600*/  LDL.LU.64 R210, [R1+0xc88] ;  /* 0x000c880001d27983 */ /* 0x000f220000300a00 */
[----:B--2---:R-:W-:-:S03]  /*39610*/  IMAD.WIDE R150, R17, 0x4, R220 ;  /* 0x0000000411967825 */ /* 0x004fc600078e02dc */
[----:B------:R-:W2:Y:S01]  /*39620*/  LDL.LU.64 R220, [R1+0xc90] ;  /* 0x000c900001dc7983 */ /* 0x000ea20000300a00 */
[----:B-1----:R-:W-:-:S05]  /*39630*/  IMAD.WIDE R6, R17, 0x4, R14 ;  /* 0x0000000411067825 */ /* 0x002fca00078e020e */
[----:B------:R3:W-:Y:S01]  /*39640*/  STL.64 [R1+0x140], R6 ;  /* 0x0001400601007387 */ /* 0x0007e20000100a00 */
[----:B------:R-:W-:-:S03]  /*39650*/  IMAD.WIDE R152, R17, 0x4, R222 ;  /* 0x0000000411987825 */ /* 0x000fc600078e02de */
[----:B------:R-:W2:Y:S04]  /*39660*/  LDL.LU.64 R222, [R1+0xc98] ;  /* 0x000c980001de7983 */ /* 0x000ea80000300a00 */
[----:B------:R-:W2:Y:S01]  /*39670*/  LDL.LU.64 R14, [R1+0xca0] ;  /* 0x000ca000010e7983 */ /* 0x000ea20000300a00 */
[----:B---3--:R-:W-:-:S04]  /*39680*/  IMAD.WIDE R6, R17, 0x4, R198 ;  /* 0x0000000411067825 */ /* 0x008fc800078e02c6 */
[C---:B------:R-:W-:Y:S02]  /*39690*/  IMAD.WIDE R8, R17.reuse, 0x4, R236 ;  /* 0x0000000411087825 */ /* 0x040fe400078e02ec */
[----:B------:R-:W3:Y:S04]  /*396a0*/  LDL.LU.64 R236, [R1+0xca8] ;  /* 0x000ca80001ec7983 */ /* 0x000ee80000300a00 */
[----:B------:R1:W-:Y:S04]  /*396b0*/  STL.64 [R1+0x320], R6 ;  /* 0x0003200601007387 */ /* 0x0003e80000100a00 */
[----:B------:R-:W-:Y:S01]  /*396c0*/  STL.64 [R1+0x4c0], R8 ;  /* 0x0004c00801007387 */ /* 0x000fe20000100a00 */
[----:B-1----:R-:W-:-:S05]  /*396d0*/  IMAD.WIDE R6, R17, 0x4, R200 ;  /* 0x0000000411067825 */ /* 0x002fca00078e02c8 */
[----:B------:R1:W-:Y:S01]  /*396e0*/  STL.64 [R1+0x738], R6 ;  /* 0x0007380601007387 */ /* 0x0003e20000100a00 */
[----:B----4-:R-:W-:-:S03]  /*396f0*/  IMAD.WIDE R158, R17, 0x4, R4 ;  /* 0x00000004119e7825 */ /* 0x010fc600078e0204 */
[----:B------:R-:W4:Y:S01]  /*39700*/  LDL.LU.64 R4, [R1+0xcb0] ;  /* 0x000cb00001047983 */ /* 0x000f220000300a00 */
[----:B------:R-:W-:-:S04]  /*39710*/  IMAD.WIDE R10, R17, 0x4, R208 ;  /* 0x00000004110a7825 */ /* 0x000fc800078e02d0 */
[C---:B-1----:R-:W-:Y:S01]  /*39720*/  IMAD.WIDE R6, R17.reuse, 0x4, R212 ;  /* 0x0000000411067825 */ /* 0x042fe200078e02d4 */
[----:B------:R-:W-:Y:S03]  /*39730*/  STL.64 [R1+0x138], R10 ;  /* 0x0001380a01007387 */ /* 0x000fe60000100a00 */
[C---:B------:R-:W-:Y:S02]  /*39740*/  IMAD.WIDE R8, R17.reuse, 0x4, R2 ;  /* 0x0000000411087825 */ /* 0x040fe400078e0202 */
[----:B------:R-:W4:Y:S04]  /*39750*/  LDL.LU.64 R2, [R1+0xcb8] ;  /* 0x000cb80001027983 */ /* 0x000f280000300a00 */
[----:B------:R1:W-:Y:S04]  /*39760*/  STL.64 [R1+0x318], R6 ;  /* 0x0003180601007387 */ /* 0x0003e80000100a00 */
[----:B------:R-:W-:Y:S01]  /*39770*/  STL.64 [R1+0x4b8], R8 ;  /* 0x0004b80801007387 */ /* 0x000fe20000100a00 */
[----:B-1----:R-:W-:-:S05]  /*39780*/  IMAD.WIDE R6, R17, 0x4, R214 ;  /* 0x0000000411067825 */ /* 0x002fca00078e02d6 */
[----:B------:R1:W-:Y:S01]  /*39790*/  STL.64 [R1+0x708], R6 ;  /* 0x0007080601007387 */ /* 0x0003e20000100a00 */
[----:B------:R-:W-:-:S03]  /*397a0*/  IMAD.WIDE R164, R17, 0x4, R224 ;  /* 0x0000000411a47825 */ /* 0x000fc600078e02e0 */
[----:B------:R-:W4:Y:S04]  /*397b0*/  LDL.LU.64 R192, [R1+0xcc0] ;  /* 0x000cc00001c07983 */ /* 0x000f280000300a00 */
[----:B------:R-:W4:Y:S04]  /*397c0*/  LDL.LU.64 R224, [R1+0xcc8] ;  /* 0x000cc80001e07983 */ /* 0x000f280000300a00 */
[----:B------:R-:W4:Y:S01]  /*397d0*/  LDL.LU.64 R194, [R1+0xcd0] ;  /* 0x000cd00001c27983 */ /* 0x000f220000300a00 */
[----:B------:R-:W-:-:S03]  /*397e0*/  IMAD.WIDE R166, R17, 0x4, R238 ;  /* 0x0000000411a67825 */ /* 0x000fc600078e02ee */
[----:B------:R-:W4:Y:S01]  /*397f0*/  LDL.LU.64 R238, [R1+0xcd8] ;  /* 0x000cd80001ee7983 */ /* 0x000f220000300a00 */
[----:B------:R-:W-:-:S03]  /*39800*/  IMAD.WIDE R146, R17, 0x4, R196 ;  /* 0x0000000411927825 */ /* 0x000fc600078e02c4 */
[----:B------:R-:W4:Y:S01]  /*39810*/  LDL.LU.64 R196, [R1+0xce0] ;  /* 0x000ce00001c47983 */ /* 0x000f220000300a00 */
[----:B------:R-:W-:-:S03]  /*39820*/  IMAD.WIDE R162, R17, 0x4, R216 ;  /* 0x0000000411a27825 */ /* 0x000fc600078e02d8 */
[----:B------:R-:W4:Y:S04]  /*39830*/  LDL.LU.64 R212, [R1+0xce8] ;  /* 0x000ce80001d47983 */ /* 0x000f280000300a00 */
[----:B------:R-:W4:Y:S04]  /*39840*/  LDL.LU.64 R214, [R1+0xcf0] ;  /* 0x000cf00001d67983 */ /* 0x000f280000300a00 */
[----:B------:R-:W4:Y:S01]  /*39850*/  LDL.LU.64 R216, [R1+0xcf8] ;  /* 0x000cf80001d87983 */ /* 0x000f220000300a00 */
[----:B------:R-:W-:-:S03]  /*39860*/  IMAD.WIDE R168, R17, 0x4, R218 ;  /* 0x0000000411a87825 */ /* 0x000fc600078e02da */
[----:B------:R-:W4:Y:S01]  /*39870*/  LDL.LU.64 R218, [R1+0xd00] ;  /* 0x000d000001da7983 */ /* 0x000f220000300a00 */
[----:B-1----:R-:W-:-:S05]  /*39880*/  IMAD.WIDE R6, R17, 0x4, R210 ;  /* 0x0000000411067825 */ /* 0x002fca00078e02d2 */
[----:B------:R1:W-:Y:S01]  /*39890*/  STL.64 [R1+0x130], R6 ;  /* 0x0001300601007387 */ /* 0x0003e20000100a00 */
[----:B------:R-:W-:-:S04]  /*398a0*/  IMAD.WIDE R154, R17, 0x4, R202 ;  /* 0x00000004119a7825 */ /* 0x000fc800078e02ca */
[----:B------:R-:W-:-:S04]  /*398b0*/  IMAD.WIDE R156, R17, 0x4, R204 ;  /* 0x00000004119c7825 */ /* 0x000fc800078e02cc */
[----:B------:R-:W-:-:S04]  /*398c0*/  IMAD.WIDE R160, R17, 0x4, R206 ;  /* 0x0000000411a07825 */ /* 0x000fc800078e02ce */
[----:B--2---:R-:W-:-:S05]  /*398d0*/  IMAD.WIDE R10, R17, 0x4, R220 ;  /* 0x00000004110a7825 */ /* 0x004fca00078e02dc */
[----:B------:R-:W-:Y:S04]  /*398e0*/  STL.64 [R1+0x310], R10 ;  /* 0x0003100a01007387 */ /* 0x000fe80000100a00 */
[----:B------:R-:W2:Y:S01]  /*398f0*/  LDL.LU.64 R198, [R1+0xd08] ;  /* 0x000d080001c67983 */ /* 0x000ea20000300a00 */
[----:B------:R-:W-:-:S04]  /*39900*/  IMAD.WIDE R8, R17, 0x4, R222 ;  /* 0x0000000411087825 */ /* 0x000fc800078e02de */
[C---:B-1----:R-:W-:Y:S01]  /*39910*/  IMAD.WIDE R6, R17.reuse, 0x4, R14 ;  /* 0x0000000411067825 */ /* 0x042fe200078e020e */
[----:B------:R1:W-:Y:S04]  /*39920*/  STL.64 [R1+0x4b0], R8 ;  /* 0x0004b00801007387 */ /* 0x0003e80000100a00 */
[----:B------:R-:W2:Y:S04]  /*39930*/  LDL.LU.64 R14, [R1+0xd10] ;  /* 0x000d1000010e7983 */ /* 0x000ea80000300a00 */
[----:B------:R-:W-:Y:S04]  /*39940*/  STL.64 [R1+0x658], R6 ;  /* 0x0006580601007387 */ /* 0x000fe80000100a00 */
[----:B------:R-:W2:Y:S04]  /*39950*/  LDL.LU.64 R200, [R1+0xd18] ;  /* 0x000d180001c87983 */ /* 0x000ea80000300a00 */
[----:B------:R-:W2:Y:S04]  /*39960*/  LDL.LU.64 R202, [R1+0xd20] ;  /* 0x000d200001ca7983 */ /* 0x000ea80000300a00 */
[----:B------:R-:W2:Y:S04]  /*39970*/  LDL.LU.64 R204, [R1+0xd28] ;  /* 0x000d280001cc7983 */ /* 0x000ea80000300a00 */
[----:B------:R-:W2:Y:S04]  /*39980*/  LDL.LU.64 R220, [R1+0xd30] ;  /* 0x000d300001dc7983 */ /* 0x000ea80000300a00 */
[----:B------:R-:W2:Y:S04]  /*39990*/  LDL.LU.64 R206, [R1+0xd38] ;  /* 0x000d380001ce7983 */ /* 0x000ea80000300a00 */
[----:B------:R-:W2:Y:S01]  /*399a0*/  LDL.LU.64 R208, [R1+0xd40] ;  /* 0x000d400001d07983 */ /* 0x000ea20000300a00 */
[----:B---3--:R-:W-:-:S03]  /*399b0*/  IMAD.WIDE R170, R17, 0x4, R236 ;  /* 0x0000000411aa7825 */ /* 0x008fc600078e02ec */
[----:B------:R-:W3:Y:S01]  /*399c0*/  LDL.LU.64 R236, [R1+0xd48] ;  /* 0x000d480001ec7983 */ /* 0x000ee20000300a00 */
[----:B----4-:R-:W-:-:S03]  /*399d0*/  IMAD.WIDE R172, R17, 0x4, R4 ;  /* 0x0000000411ac7825 */ /* 0x010fc600078e0204 */
[----:B------:R-:W4:Y:S04]  /*399e0*/  LDL.LU.64 R4, [R1+0xd50] ;  /* 0x000d500001047983 */ /* 0x000f280000300a00 */
[----:B------:R-:W4:Y:S01]  /*399f0*/  LDL.LU.64 R210, [R1+0xd58] ;  /* 0x000d580001d27983 */ /* 0x000f220000300a00 */
[----:B------:R-:W-:-:S03]  /*39a00*/  IMAD.WIDE R174, R17, 0x4, R2 ;  /* 0x0000000411ae7825 */ /* 0x000fc600078e0202 */
[----:B------:R-:W4:Y:S04]  /*39a10*/  LDL.LU.64 R2, [R1+0xd60] ;  /* 0x000d600001027983 */ /* 0x000f280000300a00 */
[----:B------:R-:W4:Y:S01]  /*39a20*/  LDL.LU.64 R222, [R1+0xd68] ;  /* 0x000d680001de7983 */ /* 0x000f220000300a00 */
[----:B-1----:R-:W-:-:S03]  /*39a30*/  IMAD.WIDE R8, R17, 0x4, R224 ;  /* 0x0000000411087825 */ /* 0x002fc600078e02e0 */
[----:B------:R-:W4:Y:S04]  /*39a40*/  LDL.LU.64 R224, [R1+0xd70] ;  /* 0x000d700001e07983 */ /* 0x000f280000300a00 */
[----:B------:R1:W-:Y:S02]  /*39a50*/  STL.64 [R1+0x120], R8 ;  /* 0x0001200801007387 */ /* 0x0003e40000100a00 */
[C---:B-1----:R-:W-:Y:S02]  /*39a60*/  IMAD.WIDE R8, R17.reuse, 0x4, R238 ;  /* 0x0000000411087825 */ /* 0x042fe400078e02ee */
[----:B------:R-:W4:Y:S02]  /*39a70*/  LDL.LU.64 R238, [R1+0xd78] ;  /* 0x000d780001ee7983 */ /* 0x000f240000300a00 */
[----:B------:R-:W-:-:S05]  /*39a80*/  IMAD.WIDE R6, R17, 0x4, R194 ;  /* 0x0000000411067825 */ /* 0x000fca00078e02c2 */
[----:B------:R1:W-:Y:S01]  /*39a90*/  STL.64 [R1+0x308], R6 ;  /* 0x0003080601007387 */ /* 0x0003e20000100a00 */
[----:B------:R-:W-:-:S03]  /*39aa0*/  IMAD.WIDE R178, R17, 0x4, R212 ;  /* 0x0000000411b27825 */ /* 0x000fc600078e02d4 */
[----:B------:R2:W-:Y:S01]  /*39ab0*/  STL.64 [R1+0x4a8], R8 ;  /* 0x0004a80801007387 */ /* 0x0005e20000100a00 */
[----:B------:R-:W-:-:S04]  /*39ac0*/  IMAD.WIDE R180, R17, 0x4, R214 ;  /* 0x0000000411b47825 */ /* 0x000fc800078e02d6 */
[----:B-1----:R-:W-:-:S05]  /*39ad0*/  IMAD.WIDE R6, R17, 0x4, R196 ;  /* 0x0000000411067825 */ /* 0x002fca00078e02c4 */
[----:B------:R1:W-:Y:S01]  /*39ae0*/  STL.64 [R1+0x650], R6 ;  /* 0x0006500601007387 */ /* 0x0003e20000100a00 */
[----:B------:R-:W-:-:S03]  /*39af0*/  IMAD.WIDE R182, R17, 0x4, R216 ;  /* 0x0000000411b67825 */ /* 0x000fc600078e02d8 */
[----:B------:R-:W4:Y:S01]  /*39b00*/  LDL.LU.64 R212, [R1+0xd80] ;  /* 0x000d800001d47983 */ /* 0x000f220000300a00 */
[----:B------:R-:W-:-:S03]  /*39b10*/  IMAD.WIDE R184, R17, 0x4, R218 ;  /* 0x0000000411b87825 */ /* 0x000fc600078e02da */
[----:B------:R-:W4:Y:S04]  /*39b20*/  LDL.LU.64 R214, [R1+0xd88] ;  /* 0x000d880001d67983 */ /* 0x000f280000300a00 */
[----:B------:R-:W4:Y:S04]  /*39b30*/  LDL.LU.64 R216, [R1+0xd90] ;  /* 0x000d900001d87983 */ /* 0x000f280000300a00 */
[----:B------:R-:W4:Y:S01]  /*39b40*/  LDL.LU.64 R218, [R1+0xd98] ;  /* 0x000d980001da7983 */ /* 0x000f220000300a00 */
[----:B--2---:R-:W-:-:S04]  /*39b50*/  IMAD.WIDE R8, R17, 0x4, R198 ;  /* 0x0000000411087825 */ /* 0x004fc800078e02c6 */
[C---:B-1----:R-:W-:Y:S02]  /*39b60*/  IMAD.WIDE R6, R17.reuse, 0x4, R14 ;  /* 0x0000000411067825 */ /* 0x042fe400078e020e */
[----:B------:R-:W2:Y:S04]  /*39b70*/  LDL.LU.64 R14, [R1+0xda0] ;  /* 0x000da000010e7983 */ /* 0x000ea80000300a00 */
[----:B------:R1:W-:Y:S04]  /*39b80*/  STL.64 [R1+0x118], R8 ;  /* 0x0001180801007387 */ /* 0x0003e80000100a00 */
[----:B------:R1:W-:Y:S02]  /*39b90*/  STL.64 [R1+0x300], R6 ;  /* 0x0003000601007387 */ /* 0x0003e40000100a00 */
[----:B-1----:R-:W-:-:S04]  /*39ba0*/  IMAD.WIDE R8, R17, 0x4, R200 ;  /* 0x0000000411087825 */ /* 0x002fc800078e02c8 */
[C---:B------:R-:W-:Y:S01]  /*39bb0*/  IMAD.WIDE R6, R17.reuse, 0x4, R202 ;  /* 0x0000000411067825 */ /* 0x040fe200078e02ca */
[----:B------:R-:W-:Y:S04]  /*39bc0*/  STL.64 [R1+0x4a0], R8 ;  /* 0x0004a00801007387 */ /* 0x000fe80000100a00 */
[----:B------:R3:W-:Y:S01]  /*39bd0*/  STL.64 [R1+0x648], R6 ;  /* 0x0006480601007387 */ /* 0x0007e20000100a00 */
[----:B------:R-:W-:-:S03]  /*39be0*/  IMAD.WIDE R188, R17, 0x4, R220 ;  /* 0x0000000411bc7825 */ /* 0x000fc600078e02dc */
[----:B------:R-:W2:Y:S01]  /*39bf0*/  LDL.LU.64 R220, [R1+0xda8] ;  /* 0x000da80001dc7983 */ /* 0x000ea20000300a00 */
[----:B---3--:R-:W-:-:S03]  /*39c00*/  IMAD.WIDE R6, R17, 0x4, R236 ;  /* 0x0000000411067825 */ /* 0x008fc600078e02ec */
[----:B------:R-:W3:Y:S04]  /*39c10*/  LDL.LU.64 R236, [R1+0xdb0] ;  /* 0x000db00001ec7983 */ /* 0x000ee80000300a00 */
[----:B------:R1:W-:Y:S01]  /*39c20*/  STL.64 [R1+0x110], R6 ;  /* 0x0001100601007387 */ /* 0x0003e20000100a00 */
[----:B----4-:R-:W-:-:S04]  /*39c30*/  IMAD.WIDE R4, R17, 0x4, R4 ;  /* 0x0000000411047825 */ /* 0x010fc800078e0204 */
[C---:B------:R-:W-:Y:S01]  /*39c40*/  IMAD.WIDE R240, R17.reuse, 0x4, R210 ;  /* 0x0000000411f07825 */ /* 0x040fe200078e02d2 */
[----:B------:R-:W-:Y:S04]  /*39c50*/  STL.64 [R1+0x2f8], R4 ;  /* 0x0002f80401007387 */ /* 0x000fe80000100a00 */
[----:B------:R4:W-:Y:S04]  /*39c60*/  STL.64 [R1+0x1cb0], R4 ;  /* 0x001cb00401007387 */ /* 0x0009e80000100a00 */
[----:B------:R-:W-:Y:S04]  /*39c70*/  STL.64 [R1+0x498], R240 ;  /* 0x000498f001007387 */ /* 0x000fe80000100a00 */
[----:B------:R1:W-:Y:S01]  /*39c80*/  STL.64 [R1+0x1c80], R240 ;  /* 0x001c80f001007387 */ /* 0x0003e20000100a00 */
[----:B------:R-:W-:-:S03]  /*39c90*/  IMAD.WIDE R194, R17, 0x4, R222 ;  /* 0x0000000411c27825 */ /* 0x000fc600078e02de */
[----:B------:R-:W3:Y:S01]  /*39ca0*/  LDL.LU.64 R222, [R1+0xdb8] ;  /* 0x000db80001de7983 */ /* 0x000ee20000300a00 */
[----:B------:R-:W-:-:S03]  /*39cb0*/  IMAD.WIDE R196, R17, 0x4, R224 ;  /* 0x0000000411c47825 */ /* 0x000fc600078e02e0 */
[----:B------:R-:W3:Y:S01]  /*39cc0*/  LDL.LU.64 R224, [R1+0xdc0] ;  /* 0x000dc00001e07983 */ /* 0x000ee20000300a00 */
[----:B------:R-:W-:-:S03]  /*39cd0*/  IMAD.WIDE R198, R17, 0x4, R238 ;  /* 0x0000000411c67825 */ /* 0x000fc600078e02ee */
[----:B------:R-:W3:Y:S01]  /*39ce0*/  LDL.LU.64 R238, [R1+0xdc8] ;  /* 0x000dc80001ee7983 */ /* 0x000ee20000300a00 */
[----:B------:R-:W-:-:S05]  /*39cf0*/  IMAD.WIDE R2, R17, 0x4, R2 ;  /* 0x0000000411027825 */ /* 0x000fca00078e0202 */
[----:B------:R-:W-:Y:S04]  /*39d00*/  STL.64 [R1+0x640], R2 ;  /* 0x0006400201007387 */ /* 0x000fe80000100a00 */
[----:B------:R4:W-:Y:S04]  /*39d10*/  STL.64 [R1+0x1ba8], R2 ;  /* 0x001ba80201007387 */ /* 0x0009e80000100a00 */
[----:B------:R-:W3:Y:S04]  /*39d20*/  LDL.LU.64 R250, [R1+0xdd0] ;  /* 0x000dd00001fa7983 */ /* 0x000ee80000300a00 */
[----:B-1----:R-:W3:Y:S01]  /*39d30*/  LDL.LU.64 R6, [R1+0xdd8] ;  /* 0x000dd80001067983 */ /* 0x002ee20000300a00 */
[----:B----4-:R-:W-:-:S04]  /*39d40*/  IMAD.WIDE R4, R17, 0x4, R214 ;  /* 0x0000000411047825 */ /* 0x010fc800078e02d6 */
[----:B------:R-:W-:-:S04]  /*39d50*/  IMAD.WIDE R240, R17, 0x4, R216 ;  /* 0x0000000411f07825 */ /* 0x000fc800078e02d8 */
[----:B------:R-:W-:-:S04]  /*39d60*/  IMAD.WIDE R200, R17, 0x4, R212 ;  /* 0x0000000411c87825 */ /* 0x000fc800078e02d4 */
[----:B------:R-:W-:-:S04]  /*39d70*/  IMAD.WIDE R186, R17, 0x4, R204 ;  /* 0x0000000411ba7825 */ /* 0x000fc800078e02cc */
[----:B------:R-:W-:-:S04]  /*39d80*/  IMAD.WIDE R2, R17, 0x4, R218 ;  /* 0x0000000411027825 */ /* 0x000fc800078e02da */
[----:B------:R-:W-:-:S04]  /*39d90*/  IMAD.WIDE R176, R17, 0x4, R192 ;  /* 0x0000000411b07825 */ /* 0x000fc800078e02c0 */
[----:B------:R-:W-:-:S04]  /*39da0*/  IMAD.WIDE R190, R17, 0x4, R206 ;  /* 0x0000000411be7825 */ /* 0x000fc800078e02ce */
[----:B------:R-:W-:-:S04]  /*39db0*/  IMAD.WIDE R192, R17, 0x4, R208 ;  /* 0x0000000411c07825 */ /* 0x000fc800078e02d0 */
[C---:B--2---:R-:W-:Y:S02]  /*39dc0*/  IMAD.WIDE R8, R17.reuse, 0x4, R14 ;  /* 0x0000000411087825 */ /* 0x044fe400078e020e */
[----:B------:R-:W2:Y:S04]  /*39dd0*/  LDL.LU.64 R14, [R1+0xde0] ;  /* 0x000de000010e7983 */ /* 0x000ea80000300a00 */
[----:B------:R-:W4:Y:S04]  /*39de0*/  LDL.LU.64 R210, [R1+0xde8] ;  /* 0x000de80001d27983 */ /* 0x000f280000300a00 */
[----:B------:R-:W-:Y:S04]  /*39df0*/  STL.64 [R1+0x638], R8 ;  /* 0x0006380801007387 */ /* 0x000fe80000100a00 */
[----:B------:R-:W-:Y:S04]  /*39e00*/  STL.64 [R1+0x100], R4 ;  /* 0x0001000401007387 */ /* 0x000fe80000100a00 */
[----:B------:R-:W-:Y:S04]  /*39e10*/  STL.64 [R1+0x1cc8], R4 ;  /* 0x001cc80401007387 */ /* 0x000fe80000100a00 */
[----:B------:R-:W4:Y:S04]  /*39e20*/  LDL.LU.64 R212, [R1+0xdf0] ;  /* 0x000df00001d47983 */ /* 0x000f280000300a00 */
[----:B------:R-:W4:Y:S04]  /*39e30*/  LDL.LU.64 R214, [R1+0xdf8] ;  /* 0x000df80001d67983 */ /* 0x000f280000300a00 */
[----:B------:R-:W-:Y:S04]  /*39e40*/  STL.64 [R1+0x2f0], R240 ;  /* 0x0002f0f001007387 */ /* 0x000fe80000100a00 */
[----:B------:R-:W-:Y:S04]  /*39e50*/  STL.64 [R1+0x1cb8], R240 ;  /* 0x001cb8f001007387 */ /* 0x000fe80000100a00 */
[----:B------:R-:W4:Y:S01]  /*39e60*/  LDL.LU.64 R216, [R1+0xe00] ;  /* 0x000e000001d87983 */ /* 0x000f220000300a00 */
[----:B---3--:R-:W-:-:S03]  /*39e70*/  IMAD.WIDE R204, R17, 0x4, R236 ;  /* 0x0000000411cc7825 */ /* 0x008fc600078e02ec */
[----:B------:R-:W3:Y:S01]  /*39e80*/  LDL.LU.64 R232, [R1+0xe08] ;  /* 0x000e080001e87983 */ /* 0x000ee20000300a00 */
[----:B------:R-:W-:-:S03]  /*39e90*/  IMAD.WIDE R202, R17, 0x4, R220 ;  /* 0x0000000411ca7825 */ /* 0x000fc600078e02dc */
[----:B------:R-:W4:Y:S04]  /*39ea0*/  LDL.LU.64 R234, [R1+0xe10] ;  /* 0x000e100001ea7983 */ /* 0x000f280000300a00 */
[----:B------:R-:W4:Y:S04]  /*39eb0*/  LDL.LU.64 R242, [R1+0xe18] ;  /* 0x000e180001f27983 */ /* 0x000f280000300a00 */
[----:B------:R-:W4:Y:S04]  /*39ec0*/  LDL.LU.64 R236, [R1+0xe20] ;  /* 0x000e200001ec7983 */ /* 0x000f280000300a00 */
[----:B------:R-:W4:Y:S04]  /*39ed0*/  LDL.LU.64 R218, [R1+0xe48] ;  /* 0x000e480001da7983 */ /* 0x000f280000300a00 */
[----:B------:R-:W4:Y:S04]  /*39ee0*/  LDL.LU.64 R220, [R1+0xe50] ;  /* 0x000e500001dc7983 */ /* 0x000f280000300a00 */
[----:B------:R-:W-:Y:S04]  /*39ef0*/  STL.64 [R1+0x490], R2 ;  /* 0x0004900201007387 */ /* 0x000fe80000100a00 */
[----:B------:R1:W-:Y:S01]  /*39f00*/  STL.64 [R1+0x1c88], R2 ;  /* 0x001c880201007387 */ /* 0x0003e20000100a00 */
[----:B------:R-:W-:-:S03]  /*39f10*/  IMAD.WIDE R206, R17, 0x4, R222 ;  /* 0x0000000411ce7825 */ /* 0x000fc600078e02de */
[----:B------:R-:W4:Y:S01]  /*39f20*/  LDL.LU.64 R222, [R1+0xe58] ;  /* 0x000e580001de7983 */ /* 0x000f220000300a00 */
[----:B------:R-:W-:-:S03]  /*39f30*/  IMAD.WIDE R208, R17, 0x4, R224 ;  /* 0x0000000411d07825 */ /* 0x000fc600078e02e0 */
[----:B------:R-:W4:Y:S04]  /*39f40*/  LDL.LU.64 R224, [R1+0xe60] ;  /* 0x000e600001e07983 */ /* 0x000f280000300a00 */
[----:B------:R-:W4:Y:S01]  /*39f50*/  LDL.LU.64 R244, [R1+0xe68] ;  /* 0x000e680001f47983 */ /* 0x000f220000300a00 */
[----:B-1----:R-:W-:-:S05]  /*39f60*/  IMAD.WIDE R2, R17, 0x4, R238 ;  /* 0x0000000411027825 */ /* 0x002fca00078e02ee */
[----:B------:R1:W-:Y:S04]  /*39f70*/  STL.64 [R1+0xf8], R2 ;  /* 0x0000f80201007387 */ /* 0x0003e80000100a00 */
[----:B------:R-:W4:Y:S04]  /*39f80*/  LDL.LU.64 R246, [R1+0xe78] ;  /* 0x000e780001f67983 */ /* 0x000f280000300a00 */
[----:B------:R-:W4:Y:S04]  /*39f90*/  LDL.LU.64 R8, [R1+0xe70] ;  /* 0x000e700001087983 */ /* 0x000f280000300a00 */
[----:B------:R-:W4:Y:S04]  /*39fa0*/  LDL.LU.64 R238, [R1+0xe80] ;  /* 0x000e800001ee7983 */ /* 0x000f280000300a00 */
[----:B------:R-:W4:Y:S01]  /*39fb0*/  LDL.64 R10, [R1+0xff0] ;  /* 0x000ff000010a7983 */ /* 0x000f220000100a00 */
[----:B------:R-:W-:-:S03]  /*39fc0*/  IMAD.WIDE R4, R17, 0x4, R6 ;  /* 0x0000000411047825 */ /* 0x000fc600078e0206 */
[----:B------:R-:W4:Y:S01]  /*39fd0*/  LDL.64 R248, [R1+0x428] ;  /* 0x0004280001f87983 */ /* 0x000f220000100a00 */
[----:B-1----:R-:W-:-:S03]  /*39fe0*/  IMAD.WIDE R2, R17, 0x4, R250 ;  /* 0x0000000411027825 */ /* 0x002fc600078e02fa */
[----:B------:R3:W-:Y:S04]  /*39ff0*/  STL.64 [R1+0x488], R4 ;  /* 0x0004880401007387 */ /* 0x0007e80000100a00 */
[----:B------:R-:W4:Y:S04]  /*3a000*/  LDL.64 R250, [R1+0x418] ;  /* 0x0004180001fa7983 */ /* 0x000f280000100a00 */
[----:B------:R-:W4:Y:S04]  /*3a010*/  LDL.64 R6, [R1+0x408] ;  /* 0x0004080001067983 */ /* 0x000f280000100a00 */
[----:B------:R-:W-:Y:S04]  /*3a020*/  STL.64 [R1+0x2e8], R2 ;  /* 0x0002e80201007387 */ /* 0x000fe80000100a00 */
[----:B------:R4:W-:Y:S01]  /*3a030*/  STL.64 [R1+0x1cc0], R2 ;  /* 0x001cc00201007387 */ /* 0x0009e20000100a00 */
[----:B------:R-:W-:Y:S01]  /*3a040*/  SEL R16, R16, RZ, P3 ;  /* 0x000000ff10107207 */ /* 0x000fe20001800000 */
[----:B--2---:R-:W-:-:S05]  /*3a050*/  IMAD.WIDE R14, R17, 0x4, R14 ;  /* 0x00000004110e7825 */ /* 0x004fca00078e020e */
[----:B------:R-:W-:Y:S04]  /*3a060*/  STL.64 [R1+0x630], R14 ;  /* 0x0006300e01007387 */ /* 0x000fe80000100a00 */
[----:B------:R1:W-:Y:S01]  /*3a070*/  STL.64 [R1+0x1b98], R14 ;  /* 0x001b980e01007387 */ /* 0x0003e20000100a00 */
[----:B---3--:R-:W-:-:S04]  /*3a080*/  IMAD.WIDE R4, R17, 0x4, R232 ;  /* 0x0000000411047825 */ /* 0x008fc800078e02e8 */
[C---:B----4-:R-:W-:Y:S01]  /*3a090*/  IMAD.WIDE R2, R17.reuse, 0x4, R234 ;  /* 0x0000000411027825 */ /* 0x050fe200078e02ea */
[----:B------:R-:W-:Y:S03]  /*3a0a0*/  STL.64 [R1+0xf0], R4 ;  /* 0x0000f00401007387 */ /* 0x000fe60000100a00 */
[C---:B-1----:R-:W-:Y:S01]  /*3a0b0*/  IMAD.WIDE R14, R17.reuse, 0x4, R242 ;  /* 0x00000004110e7825 */ /* 0x042fe200078e02f2 */
[----:B------:R-:W-:Y:S03]  /*3a0c0*/  STL.64 [R1+0x2e0], R2 ;  /* 0x0002e00201007387 */ /* 0x000fe60000100a00 */
[C---:B------:R-:W-:Y:S01]  /*3a0d0*/  IMAD.WIDE R236, R17.reuse, 0x4, R236 ;  /* 0x0000000411ec7825 */ /* 0x040fe200078e02ec */
[----:B------:R-:W-:Y:S04]  /*3a0e0*/  STL.64 [R1+0x480], R14 ;  /* 0x0004800e01007387 */ /* 0x000fe80000100a00 */
[----:B------:R1:W-:Y:S04]  /*3a0f0*/  STL.64 [R1+0x1c90], R14 ;  /* 0x001c900e01007387 */ /* 0x0003e80000100a00 */
[----:B------:R-:W-:Y:S04]  /*3a100*/  STL.64 [R1+0x628], R236 ;  /* 0x000628ec01007387 */ /* 0x000fe80000100a00 */
[----:B------:R-:W-:Y:S01]  /*3a110*/  STL.64 [R1+0x1bb0], R236 ;  /* 0x001bb0ec01007387 */ /* 0x000fe20000100a00 */
[----:B-1----:R-:W-:-:S05]  /*3a120*/  IMAD.WIDE R14, R17, 0x4, R244 ;  /* 0x00000004110e7825 */ /* 0x002fca00078e02f4 */
[----:B------:R-:W-:Y:S01]  /*3a130*/  STL.64 [R1+0xe0], R14 ;  /* 0x0000e00e01007387 */ /* 0x000fe20000100a00 */
[----:B------:R-:W-:-:S04]  /*3a140*/  IMAD.WIDE R4, R17, 0x4, R246 ;  /* 0x0000000411047825 */ /* 0x000fc800078e02f6 */
[C---:B------:R-:W-:Y:S01]  /*3a150*/  IMAD.WIDE R2, R17.reuse, 0x4, R8 ;  /* 0x0000000411027825 */ /* 0x040fe200078e0208 */
[----:B------:R-:W-:Y:S03]  /*3a160*/  STL.64 [R1+0x2d8], R4 ;  /* 0x0002d80401007387 */ /* 0x000fe60000100a00 */
[C---:B------:R-:W-:Y:S01]  /*3a170*/  IMAD.WIDE R238, R17.reuse, 0x4, R238 ;  /* 0x0000000411ee7825 */ /* 0x040fe200078e02ee */
[----:B------:R-:W-:Y:S04]  /*3a180*/  STL.64 [R1+0x1bb8], R16 ;  /* 0x001bb81001007387 */ /* 0x000fe80000100a00 */
[----:B------:R-:W-:Y:S04]  /*3a190*/  STL.64 [R1+0x478], R2 ;  /* 0x0004780201007387 */ /* 0x000fe80000100a00 */
[----:B------:R-:W-:Y:S04]  /*3a1a0*/  STL.64 [R1+0x620], R238 ;  /* 0x000620ee01007387 */ /* 0x000fe80000100a00 */
[----:B------:R1:W-:Y:S04]  /*3a1b0*/  STL.64 [R1+0x1bc0], R238 ;  /* 0x001bc0ee01007387 */ /* 0x0003e80000100a00 */
[----:B------:R-:W2:Y:S04]  /*3a1c0*/  LDL.64 R38, [R1+0x3f8] ;  /* 0x0003f80001267983 */ /* 0x000ea80000100a00 */
[----:B------:R-:W3:Y:S04]  /*3a1d0*/  LDL.64 R36, [R1+0x3e8] ;  /* 0x0003e80001247983 */ /* 0x000ee80000100a00 */
        /* <DEDUP_REMOVED lines=18> */
[----:B------:R-:W4:Y:S01]  /*3a300*/  LDL.64 R8, [R1+0xe8] ;  /* 0x0000e80001087983 */ /* 0x000f220000100a00 */
[----:B------:R-:W-:-:S03]  /*3a310*/  IMAD.WIDE R42, R17, 0x4, R42 ;  /* 0x00000004112a7825 */ /* 0x000fc600078e022a */
[----:B------:R-:W-:Y:S04]  /*3a320*/  LDGSTS.E [R12+0x40400], desc[UR22][R248.64], P2 ;  /* 0x40400000f80c7fae */ /* 0x000fe800091a1016 */
[----:B------:R-:W4:Y:S01]  /*3a330*/  LDL.64 R10, [R1+0xd8] ;  /* 0x0000d800010a7983 */ /* 0x000f220000100a00 */
[----:B------:R-:W-:-:S03]  /*3a340*/  IMAD.WIDE R44, R17, 0x4, R44 ;  /* 0x00000004112c7825 */ /* 0x000fc600078e022c */
[----:B------:R-:W-:Y:S01]  /*3a350*/  LDGSTS.E [R12+0x40800], desc[UR22][R250.64], P2 ;  /* 0x40800000fa0c7fae */ /* 0x000fe200091a1016 */
[----:B------:R-:W-:-:S03]  /*3a360*/  IMAD.WIDE R46, R17, 0x4, R46 ;  /* 0x00000004112e7825 */ /* 0x000fc600078e022e */
[----:B------:R-:W-:Y:S01]  /*3a370*/  LDGSTS.E [R12+0x40c00], desc[UR22][R6.64], P2 ;  /* 0x40c00000060c7fae */ /* 0x000fe200091a1016 */
[----:B------:R-:W-:-:S03]  /*3a380*/  IMAD.WIDE R70, R17, 0x4, R70 ;  /* 0x0000000411467825 */ /* 0x000fc600078e0246 */
[----:B------:R-:W4:Y:S01]  /*3a390*/  LDL.64 R248, [R1+0xd0] ;  /* 0x0000d00001f87983 */ /* 0x000f220000100a00 */
[----:B------:R-:W-:-:S03]  /*3a3a0*/  IMAD.WIDE R72, R17, 0x4, R72 ;  /* 0x0000000411487825 */ /* 0x000fc600078e0248 */
[----:B------:R-:W4:Y:S01]  /*3a3b0*/  LDL.64 R250, [R1+0xc8] ;  /* 0x0000c80001fa7983 */ /* 0x000f220000100a00 */
[----:B------:R-:W-:-:S03]  /*3a3c0*/  IMAD.WIDE R76, R17, 0x4, R76 ;  /* 0x00000004114c7825 */ /* 0x000fc600078e024c */
[----:B------:R-:W4:Y:S01]  /*3a3d0*/  LDL.64 R6, [R1+0xb8] ;  /* 0x0000b80001067983 */ /* 0x000f220000100a00 */
[----:B------:R-:W-:-:S03]  /*3a3e0*/  IMAD.WIDE R86, R17, 0x4, R86 ;  /* 0x0000000411567825 */ /* 0x000fc600078e0256 */
[----:B-1----:R-:W4:Y:S01]  /*3a3f0*/  LDL.64 R238, [R1+0xa8] ;  /* 0x0000a80001ee7983 */ /* 0x002f220000100a00 */
[----:B------:R-:W-:-:S03]  /*3a400*/  IMAD.WIDE R88, R17, 0x4, R88 ;  /* 0x0000000411587825 */ /* 0x000fc600078e0258 */
[----:B------:R-:W4:Y:S01]  /*3a410*/  LDL.64 R236, [R1+0x88] ;  /* 0x0000880001ec7983 */ /* 0x000f220000100a00 */
        /* <DEDUP_REMOVED lines=8> */
[----:B------:R-:W-:-:S04]  /*3a4a0*/  IMAD.WIDE R102, R17, 0x4, R102 ;  /* 0x0000000411667825 */ /* 0x000fc800078e0266 */
        /* <DEDUP_REMOVED lines=10> */
[----:B------:R-:W-:Y:S02]  /*3a550*/  IMAD.WIDE R224, R17, 0x4, R224 ;  /* 0x0000000411e07825 */ /* 0x000fe400078e02e0 */
[----:B------:R-:W4:Y:S04]  /*3a560*/  LDL.64 R16, [R1+0x98] ;  /* 0x0000980001107983 */ /* 0x000f280000100a00 */
[----:B--2---:R-:W-:Y:S04]  /*3a570*/  LDGSTS.E [R12+0x41000], desc[UR22][R38.64], P2 ;  /* 0x41000000260c7fae */ /* 0x004fe800091a1016 */
[----:B---3--:R-:W-:Y:S04]  /*3a580*/  LDGSTS.E [R12+0x41400], desc[UR22][R36.64], P2 ;  /* 0x41400000240c7fae */ /* 0x008fe800091a1016 */
[----:B----4-:R-:W-:Y:S04]  /*3a590*/  LDGSTS.E [R12+0x41800], desc[UR22][R34.64], P2 ;  /* 0x41800000220c7fae */ /* 0x010fe800091a1016 */
[----:B------:R-:W2:Y:S04]  /*3a5a0*/  LDL.LU.64 R38, [R1+0x1da0] ;  /* 0x001da00001267983 */ /* 0x000ea80000300a00 */
[----:B------:R-:W3:Y:S04]  /*3a5b0*/  LDL.LU.64 R36, [R1+0x1d98] ;  /* 0x001d980001247983 */ /* 0x000ee80000300a00 */
[----:B------:R-:W4:Y:S04]  /*3a5c0*/  LDL.LU.64 R34, [R1+0x1d90] ;  /* 0x001d900001227983 */ /* 0x000f280000300a00 */
[----:B------:R-:W-:Y:S04]  /*3a5d0*/  LDGSTS.E [R12+0x41c00], desc[UR22][R32.64], P2 ;  /* 0x41c00000200c7fae */ /* 0x000fe800091a1016 */
[----:B------:R-:W-:Y:S04]  /*3a5e0*/  LDGSTS.E [R12+0x42000], desc[UR22][R30.64], P2 ;  /* 0x420000001e0c7fae */ /* 0x000fe800091a1016 */
[----:B------:R-:W-:Y:S04]  /*3a5f0*/  LDGSTS.E [R12+0x42400], desc[UR22][R28.64], P2 ;  /* 0x424000001c0c7fae */ /* 0x000fe800091a1016 */
[----:B------:R-:W2:Y:S04]  /*3a600*/  LDL.LU.64 R32, [R1+0x1d88] ;  /* 0x001d880001207983 */ /* 0x000ea80000300a00 */
[----:B------:R-:W2:Y:S04]  /*3a610*/  LDL.LU.64 R30, [R1+0x1d80] ;  /* 0x001d8000011e7983 */ /* 0x000ea80000300a00 */
[----:B------:R-:W2:Y:S04]  /*3a620*/  LDL.LU.64 R28, [R1+0x1d78] ;  /* 0x001d7800011c7983 */ /* 0x000ea80000300a00 */
        /* <DEDUP_REMOVED lines=40> */
[----:B------:R-:W3:Y:S04]  /*3a8b0*/  LDL.LU.64 R250, [R1+0x1cf0] ;  /* 0x001cf00001fa7983 */ /* 0x000ee80000300a00 */
[----:B------:R-:W-:Y:S04]  /*3a8c0*/  LDGSTS.E [R12+0x60800], desc[UR22][R4.64], P2 ;  /* 0x60800000040c7fae */ /* 0x000fe800091a1016 */
[----:B------:R-:W3:Y:S04]  /*3a8d0*/  LDL.LU.64 R6, [R1+0x1ce8] ;  /* 0x001ce80001067983 */ /* 0x000ee80000300a00 */
[----:B--2---:R-:W-:Y:S04]  /*3a8e0*/  LDGSTS.E [R12+0x60c00], desc[UR22][R10.64], P2 ;  /* 0x60c000000a0c7fae */ /* 0x004fe800091a1016 */
[----:B------:R-:W-:Y:S04]  /*3a8f0*/  LDGSTS.E [R12+0x61000], desc[UR22][R246.64], P2 ;  /* 0x61000000f60c7fae */ /* 0x000fe800091a1016 */
[----:B------:R-:W-:Y:S04]  /*3a900*/  LDGSTS.E [R12+0x61400], desc[UR22][R232.64], P2 ;  /* 0x61400000e80c7fae */ /* 0x000fe800091a1016 */
[----:B------:R-:W2:Y:S04]  /*3a910*/  LDL.LU.64 R10, [R1+0x1ce0] ;  /* 0x001ce000010a7983 */ /* 0x000ea80000300a00 */
[----:B------:R-:W2:Y:S04]  /*3a920*/  LDL.64 R14, [R1+0x1110] ;  /* 0x00111000010e7983 */ /* 0x000ea80000100a00 */
[----:B------:R-:W2:Y:S04]  /*3a930*/  LDL.64 R2, [R1+0x10b8] ;  /* 0x0010b80001027983 */ /* 0x000ea80000100a00 */
[----:B------:R-:W2:Y:S04]  /*3a940*/  LDL.64 R240, [R1+0x1068] ;  /* 0x0010680001f07983 */ /* 0x000ea80000100a00 */
[----:B------:R-:W2:Y:S04]  /*3a950*/  LDL.64 R4, [R1+0x1000] ;  /* 0x0010000001047983 */ /* 0x000ea80000100a00 */
[----:B------:R-:W-:Y:S04]  /*3a960*/  STL.64 [R1+0x1bc8], R246 ;  /* 0x001bc8f601007387 */ /* 0x000fe80000100a00 */
        /* <DEDUP_REMOVED lines=44> */
[----:B------:R4:W-:Y:S04]  /*3ac30*/  STL.64 [R1+0x1ca0], R186 ;  /* 0x001ca0ba01007387 */ /* 0x0009e80000100a00 */
[----:B-1----:R-:W3:Y:S04]  /*3ac40*/  LDL.64 R178, [R1+0x420] ;  /* 0x0004200001b27983 */ /* 0x002ee80000100a00 */
[----:B------:R-:W3:Y:S04]  /*3ac50*/  LDL.64 R170, [R1+0x410] ;  /* 0x0004100001aa7983 */ /* 0x000ee80000100a00 */
[----:B----4-:R-:W4:Y:S04]  /*3ac60*/  LDL.64 R186, [R1+0x430] ;  /* 0x0004300001ba7983 */ /* 0x010f280000100a00 */
        /* <DEDUP_REMOVED lines=27> */
[----:B--2---:R-:W-:Y:S04]  /*3ae20*/  LDGSTS.E [R10+0x40080], desc[UR22][R14.64], P2 ;  /* 0x400800000e0a7fae */ /* 0x004fe800091a1016 */
[----:B------:R-:W2:Y:S04]  /*3ae30*/  LDL.64 R236, [R1+0x80] ;  /* 0x0000800001ec7983 */ /* 0x000ea80000100a00 */
[----:B------:R-:W-:Y:S04]  /*3ae40*/  LDGSTS.E [R10+0x40480], desc[UR22][R2.64], P2 ;  /* 0x40480000020a7fae */ /* 0x000fe800091a1016 */
[----:B------:R-:W2:Y:S04]  /*3ae50*/  LDL.64 R14, [R1+0x68] ;  /* 0x00006800010e7983 */ /* 0x000ea80000100a00 */
[----:B------:R-:W-:Y:S04]  /*3ae60*/  LDGSTS.E [R10+0x40880], desc[UR22][R240.64], P2 ;  /* 0x40880000f00a7fae */ /* 0x000fe800091a1016 */
[----:B------:R-:W2:Y:S04]  /*3ae70*/  LDL.64 R2, [R1+0x50] ;  /* 0x0000500001027983 */ /* 0x000ea80000100a00 */
[----:B------:R-:W-:Y:S04]  /*3ae80*/  LDGSTS.E [R10+0x40c80], desc[UR22][R4.64], P2 ;  /* 0x40c80000040a7fae */ /* 0x000fe800091a1016 */
[----:B------:R-:W2:Y:S04]  /*3ae90*/  LDL.64 R240, [R1+0x38] ;  /* 0x0000380001f07983 */ /* 0x000ea80000100a00 */
[----:B------:R-:W2:Y:S04]  /*3aea0*/  LDL.64 R4, [R1+0x20] ;  /* 0x0000200001047983 */ /* 0x000ea80000100a00 */
[----:B----4-:R-:W-:Y:S04]  /*3aeb0*/  LDGSTS.E [R10+0x41080], desc[UR22][R186.64], P2 ;  /* 0x41080000ba0a7fae */ /* 0x010fe800091a1016 */
[----:B---3--:R-:W-:Y:S04]  /*3aec0*/  LDGSTS.E [R10+0x41480], desc[UR22][R178.64], P2 ;  /* 0x41480000b20a7fae */ /* 0x008fe800091a1016 */
        /* <DEDUP_REMOVED lines=24> */
[----:B--2---:R-:W-:Y:S04]  /*3b050*/  LDGSTS.E [R10+0x47880], desc[UR22][R236.64], P2 ;  /* 0x47880000ec0a7fae */ /* 0x004fe800091a1016 */
[----:B------:R-:W-:Y:S04]  /*3b060*/  LDGSTS.E [R10+0x47c80], desc[UR22][R14.64], P2 ;  /* 0x47c800000e0a7fae */ /* 0x000fe800091a1016 */
[----:B------:R-:W-:Y:S04]  /*3b070*/  LDGSTS.E [R10+0x60080], desc[UR22][R2.64], P2 ;  /* 0x60080000020a7fae */ /* 0x000fe800091a1016 */
[----:B------:R-:W-:Y:S04]  /*3b080*/  LDGSTS.E [R10+0x60480], desc[UR22][R240.64], P2 ;  /* 0x60480000f00a7fae */ /* 0x000fe800091a1016 */
[----:B------:R-:W-:Y:S04]  /*3b090*/  LDGSTS.E [R10+0x60880], desc[UR22][R4.64], P2 ;  /* 0x60880000040a7fae */ /* 0x000fe800091a1016 */
[----:B------:R-:W-:Y:S04]  /*3b0a0*/  LDGSTS.E [R10+0x60c80], desc[UR22][R8.64], P2 ;  /* 0x60c80000080a7fae */ /* 0x000fe800091a1016 */
[----:B------:R-:W-:Y:S04]  /*3b0b0*/  LDGSTS.E [R10+0x61080], desc[UR22][R244.64], P2 ;  /* 0x61080000f40a7fae */ /* 0x000fe800091a1016 */
[----:B------:R-:W-:Y:S04]  /*3b0c0*/  LDGSTS.E [R10+0x61480], desc[UR22][R230.64], P2 ;  /* 0x61480000e60a7fae */ /* 0x000fe800091a1016 */
[----:B------:R-:W2:Y:S04]  /*3b0d0*/  LDL.LU.64 R8, [R1+0x1cd8] ;  /* 0x001cd80001087983 */ /* 0x000ea80000300a00 */
[----:B------:R-:W2:Y:S04]  /*3b0e0*/  LDL.64 R14, [R1+0x12d0] ;  /* 0x0012d000010e7983 */ /* 0x000ea80000100a00 */
[----:B------:R-:W3:Y:S04]  /*3b0f0*/  LDL.64 R2, [R1+0x1280] ;  /* 0x0012800001027983 */ /* 0x000ee80000100a00 */
        /* <DEDUP_REMOVED lines=57> */
[----:B----4-:R-:W-:Y:S04]  /*3b490*/  LDGSTS.E [R9+0x40900], desc[UR22][R240.64], P2 ;  /* 0x40900000f0097fae */ /* 0x010fe800091a1016 */
[----:B------:R-:W2:Y:S04]  /*3b4a0*/  LDL.64 R14, [R1+0x60] ;  /* 0x00006000010e7983 */ /* 0x000ea80000100a00 */
[----:B------:R-:W3:Y:S04]  /*3b4b0*/  LDL.64 R2, [R1+0x48] ;  /* 0x0000480001027983 */ /* 0x000ee80000100a00 */
[----:B------:R-:W-:Y:S04]  /*3b4c0*/  LDGSTS.E [R9+0x40d00], desc[UR22][R4.64], P2 ;  /* 0x40d0000004097fae */ /* 0x000fe800091a1016 */
[----:B------:R-:W4:Y:S04]  /*3b4d0*/  LDL.64 R240, [R1+0x30] ;  /* 0x0000300001f07983 */ /* 0x000f280000100a00 */
[----:B------:R-:W-:Y:S04]  /*3b4e0*/  LDGSTS.E [R9+0x41100], desc[UR22][R186.64], P2 ;  /* 0x41100000ba097fae */ /* 0x000fe800091a1016 */
[----:B------:R-:W4:Y:S04]  /*3b4f0*/  LDL.64 R4, [R1+0x18] ;  /* 0x0000180001047983 */ /* 0x000f280000100a00 */
        /* <DEDUP_REMOVED lines=51> */
[----:B------:R-:W4:Y:S04]  /*3b830*/  LDL.64 R16, [R1+0xe90] ;  /* 0x000e900001107983 */ /* 0x000f280000100a00 */
[----:B------:R-:W4:Y:S04]  /*3b840*/  LDL.64 R236, [R1+0x460] ;  /* 0x0004600001ec7983 */ /* 0x000f280000100a00 */
[----:B--2---:R-:W-:Y:S04]  /*3b850*/  LDGSTS.E [R9+0x47d00], desc[UR22][R14.64], P2 ;  /* 0x47d000000e097fae */ /* 0x004fe800091a1016 */
[----:B---3--:R-:W-:Y:S04]  /*3b860*/  LDGSTS.E [R9+0x60100], desc[UR22][R2.64], P2 ;  /* 0x6010000002097fae */ /* 0x008fe800091a1016 */
[----:B----4-:R-:W-:Y:S04]  /*3b870*/  LDGSTS.E [R9+0x60500], desc[UR22][R240.64], P2 ;  /* 0x60500000f0097fae */ /* 0x010fe800091a1016 */
[----:B------:R-:W2:Y:S04]  /*3b880*/  LDL.64 R2, [R1+0x1418] ;  /* 0x0014180001027983 */ /* 0x000ea80000100a00 */
[----:B------:R-:W-:Y:S04]  /*3b890*/  LDGSTS.E [R9+0x60900], desc[UR22][R4.64], P2 ;  /* 0x6090000004097fae */ /* 0x000fe800091a1016 */
[----:B------:R-:W3:Y:S04]  /*3b8a0*/  LDL.64 R240, [R1+0x13e0] ;  /* 0x0013e00001f07983 */ /* 0x000ee80000100a00 */
[----:B------:R-:W-:Y:S04]  /*3b8b0*/  LDGSTS.E [R9+0x60d00], desc[UR22][R250.64], P2 ;  /* 0x60d00000fa097fae */ /* 0x000fe800091a1016 */
[----:B------:R-:W4:Y:S04]  /*3b8c0*/  LDL.64 R4, [R1+0x13a8] ;  /* 0x0013a80001047983 */ /* 0x000f280000100a00 */
        /* <DEDUP_REMOVED lines=29> */
[----:B--2---:R-:W-:Y:S04]  /*3baa0*/  LDGSTS.E [R8+0x40180], desc[UR22][R2.64], P2 ;  /* 0x4018000002087fae */ /* 0x004fe800091a1016 */
[----:B---3--:R-:W-:Y:S04]  /*3bab0*/  LDGSTS.E [R8+0x40580], desc[UR22][R240.64], P2 ;  /* 0x40580000f0087fae */ /* 0x008fe800091a1016 */
[----:B------:R-:W2:Y:S04]  /*3bac0*/  LDL.64 R2, [R1+0x2c0] ;  /* 0x0002c00001027983 */ /* 0x000ea80000100a00 */
[----:B----4-:R-:W-:Y:S04]  /*3bad0*/  LDGSTS.E [R8+0x40980], desc[UR22][R4.64], P2 ;  /* 0x4098000004087fae */ /* 0x010fe800091a1016 */
        /* <DEDUP_REMOVED lines=31> */
[----:B---3--:R-:W-:Y:S04]  /*3bcd0*/  LDGSTS.E [R8+0x60180], desc[UR22][R240.64], P2 ;  /* 0x60180000f0087fae */ /* 0x008fe800091a1016 */
[----:B----4-:R-:W-:Y:S04]  /*3bce0*/  LDGSTS.E [R8+0x60580], desc[UR22][R4.64], P2 ;  /* 0x6058000004087fae */ /* 0x010fe800091a1016 */
        /* <DEDUP_REMOVED lines=61> */
[----:B------:R-:W4:Y:S04]  /*3c0c0*/  LDL.64 R178, [R1+0xeb8] ;  /* 0x000eb80001b27983 */ /* 0x000f280000100a00 */
[----:B--2---:R-:W-:Y:S04]  /*3c0d0*/  LDGSTS.E [R7+0x40200], desc[UR22][R170.64], P2 ;  /* 0x40200000aa077fae */ /* 0x004fe800091a1016 */
        /* <DEDUP_REMOVED lines=29> */
[----:B------:R-:W3:Y:S04]  /*3c2b0*/  LDL.64 R162, [R1+0xe98] ;  /* 0x000e980001a27983 */ /* 0x000ee80000100a00 */
[----:B------:R-:W4:Y:S04]  /*3c2c0*/  LDL.64 R4, [R1+0xee0] ;  /* 0x000ee00001047983 */ /* 0x000f280000100a00 */
[----:B------:R-:W2:Y:S04]  /*3c2d0*/  LDL.64 R154, [R1+0xe88] ;  /* 0x000e8800019a7983 */ /* 0x000ea80000100a00 */
[----:B------:R-:W2:Y:S04]  /*3c2e0*/  LDL.64 R146, [R1+0x6f8] ;  /* 0x0006f80001927983 */ /* 0x000ea80000100a00 */
[----:B------:R-:W2:Y:S04]  /*3c2f0*/  LDL.64 R138, [R1+0x6c8] ;  /* 0x0006c800018a7983 */ /* 0x000ea80000100a00 */
[----:B------:R-:W2:Y:S04]  /*3c300*/  LDL.64 R130, [R1+0x688] ;  /* 0x0006880001827983 */ /* 0x000ea80000100a00 */
[----:B------:R-:W2:Y:S04]  /*3c310*/  LDL.64 R122, [R1+0x678] ;  /* 0x00067800017a7983 */ /* 0x000ea80000100a00 */
        /* <DEDUP_REMOVED lines=22> */
[----:B------:R-:W-:Y:S04]  /*3c480*/  LDGSTS.E [R7+0x47a00], desc[UR22][R186.64], P2 ;  /* 0x47a00000ba077fae */ /* 0x000fe800091a1016 */
[----:B------:R-:W-:Y:S04]  /*3c490*/  LDGSTS.E [R7+0x47e00], desc[UR22][R178.64], P2 ;  /* 0x47e00000b2077fae */ /* 0x000fe800091a1016 */
[----:B------:R-:W4:Y:S04]  /*3c4a0*/  LDL.LU.64 R4, [R1+0x1cc8] ;  /* 0x001cc80001047983 */ /* 0x000f280000300a00 */
[----:B------:R-:W4:Y:S04]  /*3c4b0*/  LDL.64 R186, [R1+0xf8] ;  /* 0x0000f80001ba7983 */ /* 0x000f280000100a00 */
[----:B--2---:R-:W-:Y:S04]  /*3c4c0*/  LDGSTS.E [R7+0x60200], desc[UR22][R170.64], P2 ;  /* 0x60200000aa077fae */ /* 0x004fe800091a1016 */
[----:B------:R-:W2:Y:S04]  /*3c4d0*/  LDL.64 R178, [R1+0xf0] ;  /* 0x0000f00001b27983 */ /* 0x000ea80000100a00 */
[----:B---3--:R-:W-:Y:S04]  /*3c4e0*/  LDGSTS.E [R7+0x60600], desc[UR22][R162.64], P2 ;  /* 0x60600000a2077fae */ /* 0x008fe800091a1016 */
        /* <DEDUP_REMOVED lines=57> */
[----:B--2---:R-:W-:Y:S04]  /*3c880*/  LDGSTS.E [R7+0x67a00], desc[UR22][R178.64], P2 ;  /* 0x67a00000b2077fae */ /* 0x004fe800091a1016 */
[----:B---3--:R-:W-:Y:S04]  /*3c890*/  LDGSTS.E [R7+0x67e00], desc[UR22][R170.64], P2 ;  /* 0x67e00000aa077fae */ /* 0x008fe800091a1016 */
[----:B------:R-:W2:Y:S04]  /*3c8a0*/  LDL.64 R186, [R1+0xf58] ;  /* 0x000f580001ba7983 */ /* 0x000ea80000100a00 */
[----:B------:R-:W-:Y:S04]  /*3c8b0*/  LDGSTS.E [R6+0x40280], desc[UR22][R162.64], P2 ;  /* 0x40280000a2067fae */ /* 0x000fe800091a1016 */
[----:B------:R-:W3:Y:S04]  /*3c8c0*/  LDL.64 R178, [R1+0xf38] ;  /* 0x000f380001b27983 */ /* 0x000ee80000100a00 */
[----:B------:R-:W-:Y:S04]  /*3c8d0*/  LDGSTS.E [R6+0x40680], desc[UR22][R154.64], P2 ;  /* 0x406800009a067fae */ /* 0x000fe800091a1016 */
[----:B------:R-:W2:Y:S04]  /*3c8e0*/  LDL.64 R170, [R1+0xf20] ;  /* 0x000f200001aa7983 */ /* 0x000ea80000100a00 */
        /* <DEDUP_REMOVED lines=50> */
[----:B------:R-:W3:Y:S04]  /*3cc10*/  LDL.64 R14, [R1+0x300] ;  /* 0x00030000010e7983 */ /* 0x000ee80000100a00 */
[----:B------:R-:W3:Y:S04]  /*3cc20*/  LDL.64 R240, [R1+0xfa0] ;  /* 0x000fa00001f07983 */ /* 0x000ee80000100a00 */
[----:B----4-:R-:W-:Y:S04]  /*3cc30*/  LDGSTS.E [R6+0x46e80], desc[UR22][R4.64], P2 ;  /* 0x46e8000004067fae */ /* 0x010fe800091a1016 */
[----:B------:R-:W4:Y:S04]  /*3cc40*/  LDL.64 R4, [R1+0xf80] ;  /* 0x000f800001047983 */ /* 0x000f280000100a00 */
[----:B--2---:R-:W-:Y:S04]  /*3cc50*/  LDGSTS.E [R6+0x47280], desc[UR22][R2.64], P2 ;  /* 0x4728000002067fae */ /* 0x004fe800091a1016 */
[----:B---3--:R-:W-:Y:S04]  /*3cc60*/  LDGSTS.E [R6+0x47680], desc[UR22][R240.64], P2 ;  /* 0x47680000f0067fae */ /* 0x008fe800091a1016 */
[----:B------:R-:W2:Y:S04]  /*3cc70*/  LDL.LU.64 R2, [R1+0x1cc0] ;  /* 0x001cc00001027983 */ /* 0x000ea80000300a00 */
[----:B------:R-:W3:Y:S04]  /*3cc80*/  LDL.LU.64 R240, [R1+0x1cb8] ;  /* 0x001cb80001f07983 */ /* 0x000ee80000300a00 */
[----:B----4-:R-:W-:Y:S04]  /*3cc90*/  LDGSTS.E [R6+0x47a80], desc[UR22][R4.64], P2 ;  /* 0x47a8000004067fae */ /* 0x010fe800091a1016 */
[----:B------:R-:W-:Y:S04]  /*3cca0*/  LDGSTS.E [R6+0x47e80], desc[UR22][R186.64], P2 ;  /* 0x47e80000ba067fae */ /* 0x000fe800091a1016 */
[----:B------:R-:W-:Y:S04]  /*3ccb0*/  LDGSTS.E [R6+0x60280], desc[UR22][R178.64], P2 ;  /* 0x60280000b2067fae */ /* 0x000fe800091a1016 */
        /* <DEDUP_REMOVED lines=28> */
[----:B---3--:R-:W-:Y:S04]  /*3ce80*/  LDGSTS.E [R6+0x67280], desc[UR22][R240.64], P2 ;  /* 0x67280000f0067fae */ /* 0x008fe800091a1016 */
[----:B--2---:R-:W-:Y:S04]  /*3ce90*/  LDGSTS.E [R6+0x67680], desc[UR22][R2.64], P2 ;  /* 0x6768000002067fae */ /* 0x004fe800091a1016 */
[----:B------:R-:W2:Y:S04]  /*3cea0*/  LDL.LU.64 R4, [R1+0x1ca8] ;  /* 0x001ca80001047983 */ /* 0x000ea80000300a00 */
[----:B------:R-:W3:Y:S04]  /*3ceb0*/  LDL.64 R186, [R1+0x2e0] ;  /* 0x0002e00001ba7983 */ /* 0x000ee80000100a00 */
[----:B------:R-:W4:Y:S04]  /*3cec0*/  LDL.64 R178, [R1+0x2d8] ;  /* 0x0002d80001b27983 */ /* 0x000f280000100a00 */
[----:B------:R-:W2:Y:S04]  /*3ced0*/  LDL.64 R170, [R1+0x1808] ;  /* 0x0018080001aa7983 */ /* 0x000ea80000100a00 */
        /* <DEDUP_REMOVED lines=27> */
[----:B---3--:R-:W-:Y:S04]  /*3d090*/  LDGSTS.E [R6+0x67a80], desc[UR22][R186.64], P2 ;  /* 0x67a80000ba067fae */ /* 0x008fe800091a1016 */
[----:B----4-:R-:W-:Y:S04]  /*3d0a0*/  LDGSTS.E [R6+0x67e80], desc[UR22][R178.64], P2 ;  /* 0x67e80000b2067fae */ /* 0x010fe800091a1016 */
        /* <DEDUP_REMOVED lines=25> */
[----:B------:R-:W-:Y:S04]  /*3d240*/  LDGSTS.E [R5+0x46300], desc[UR22][R16.64], P2 ;  /* 0x4630000010057fae */ /* 0x000fe800091a1016 */
[----:B------:R-:W3:Y:S04]  /*3d250*/  LDL.64 R186, [R1+0x1390] ;  /* 0x0013900001ba7983 */ /* 0x000ee80000100a00 */
        /* <DEDUP_REMOVED lines=34> */
[----:B----4-:R-:W-:Y:S04]  /*3d480*/  LDGSTS.E [R5+0x47b00], desc[UR22][R178.64], P2 ;  /* 0x47b00000b2057fae */ /* 0x010fe800091a1016 */
[----:B------:R-:W3:Y:S04]  /*3d490*/  LDL.LU.64 R186, [R1+0x1ca0] ;  /* 0x001ca00001ba7983 */ /* 0x000ee80000300a00 */
[----:B------:R-:W4:Y:S04]  /*3d4a0*/  LDL.LU.64 R178, [R1+0x1c98] ;  /* 0x001c980001b27983 */ /* 0x000f280000300a00 */
[----:B------:R-:W-:Y:S04]  /*3d4b0*/  LDGSTS.E [R5+0x47f00], desc[UR22][R14.64], P2 ;  /* 0x47f000000e057fae */ /* 0x000fe800091a1016 */
[----:B------:R-:W-:Y:S04]  /*3d4c0*/  LDGSTS.E [R5+0x60300], desc[UR22][R2.64], P2 ;  /* 0x6030000002057fae */ /* 0x000fe800091a1016 */
[----:B------:R-:W-:Y:S04]  /*3d4d0*/  LDGSTS.E [R5+0x60700], desc[UR22][R240.64], P2 ;  /* 0x60700000f0057fae */ /* 0x000fe800091a1016 */
[----:B------:R-:W3:Y:S04]  /*3d4e0*/  LDL.LU.64 R14, [R1+0x1c90] ;  /* 0x001c9000010e7983 */ /* 0x000ee80000300a00 */
[----:B------:R-:W3:Y:S04]  /*3d4f0*/  LDL.LU.64 R2, [R1+0x1c88] ;  /* 0x001c880001027983 */ /* 0x000ee80000300a00 */
[----:B------:R-:W3:Y:S04]  /*3d500*/  LDL.LU.64 R240, [R1+0x1c80] ;  /* 0x001c800001f07983 */ /* 0x000ee80000300a00 */
        /* <DEDUP_REMOVED lines=23> */
[----:B------:R-:W-:Y:S04]  /*3d680*/  LDGSTS.E [R5+0x66300], desc[UR22][R246.64], P2 ;  /* 0x66300000f6057fae */ /* 0x000fe800091a1016 */
        /* <DEDUP_REMOVED lines=28> */
[----:B------:R-:W3:Y:S04]  /*3d850*/  LDL.64 R240, [R1+0x1850] ;  /* 0x0018500001f07983 */ /* 0x000ee80000100a00 */
[----:B------:R-:W2:Y:S04]  /*3d860*/  LDL.64 R2, [R1+0x1830] ;  /* 0x0018300001027983 */ /* 0x000ea80000100a00 */
[----:B----4-:R-:W-:Y:S04]  /*3d870*/  LDGSTS.E [R5+0x67700], desc[UR22][R16.64], P2 ;  /* 0x6770000010057fae */ /* 0x010fe800091a1016 */
[----:B------:R-:W-:Y:S04]  /*3d880*/  LDGSTS.E [R5+0x67b00], desc[UR22][R14.64], P2 ;  /* 0x67b000000e057fae */ /* 0x000fe800091a1016 */
[----:B------:R-:W4:Y:S04]  /*3d890*/  LDL.64 R16, [R1+0x16c0] ;  /* 0x0016c00001107983 */ /* 0x000f280000100a00 */
[----:B------:R-:W4:Y:S04]  /*3d8a0*/  LDL.64 R14, [R1+0x1620] ;  /* 0x00162000010e7983 */ /* 0x000f280000100a00 */
[----:B------:R-:W-:Y:S04]  /*3d8b0*/  LDGSTS.E [R5+0x67f00], desc[UR22][R170.64], P2 ;  /* 0x67f00000aa057fae */ /* 0x000fe800091a1016 */
[----:B------:R-:W4:Y:S04]  /*3d8c0*/  LDL.64 R170, [R1+0x1580] ;  /* 0x0015800001aa7983 */ /* 0x000f280000100a00 */
[----:B---3--:R-:W-:Y:S04]  /*3d8d0*/  LDGSTS.E [R4+0x40380], desc[UR22][R240.64], P2 ;  /* 0x40380000f0047fae */ /* 0x008fe800091a1016 */
[----:B------:R-:W-:Y:S04]  /*3d8e0*/  LDGSTS.E [R4+0x40780], desc[UR22][R162.64], P2 ;  /* 0x40780000a2047fae */ /* 0x000fe800091a1016 */
[----:B------:R-:W-:Y:S04]  /*3d8f0*/  LDGSTS.E [R4+0x40b80], desc[UR22][R154.64], P2 ;  /* 0x40b800009a047fae */ /* 0x000fe800091a1016 */
[----:B------:R-:W3:Y:S04]  /*3d900*/  LDL.64 R240, [R1+0x15f8] ;  /* 0x0015f80001f07983 */ /* 0x000ee80000100a00 */
        /* <DEDUP_REMOVED lines=23> */
[----:B------:R-:W2:Y:S04]  /*3da80*/  LDL.64 R2, [R1+0x15a8] ;  /* 0x0015a80001027983 */ /* 0x000ea80000100a00 */
        /* <DEDUP_REMOVED lines=26> */
[----:B---3--:R-:W-:Y:S04]  /*3dc30*/  LDGSTS.E [R4+0x46f80], desc[UR22][R240.64], P2 ;  /* 0x46f80000f0047fae */ /* 0x008fe800091a1016 */
[----:B------:R-:W3:Y:S04]  /*3dc40*/  LDL.64 R240, [R1+0x1430] ;  /* 0x0014300001f07983 */ /* 0x000ee80000100a00 */
[----:B--2---:R-:W-:Y:S04]  /*3dc50*/  LDGSTS.E [R4+0x47380], desc[UR22][R236.64], P2 ;  /* 0x47380000ec047fae */ /* 0x004fe800091a1016 */
[----:B------:R-:W-:Y:S04]  /*3dc60*/  LDGSTS.E [R4+0x47780], desc[UR22][R2.64], P2 ;  /* 0x4778000002047fae */ /* 0x000fe800091a1016 */
[----:B------:R-:W2:Y:S04]  /*3dc70*/  LDL.64 R236, [R1+0x650] ;  /* 0x0006500001ec7983 */ /* 0x000ea80000100a00 */
[----:B------:R-:W-:Y:S04]  /*3dc80*/  LDGSTS.E [R4+0x47b80], desc[UR22][R170.64], P2 ;  /* 0x47b80000aa047fae */ /* 0x000fe800091a1016 */
[----:B------:R-:W2:Y:S04]  /*3dc90*/  LDL.64 R2, [R1+0x648] ;  /* 0x0006480001027983 */ /* 0x000ea80000100a00 */
[----:B------:R-:W2:Y:S04]  /*3dca0*/  LDL.LU.64 R170, [R1+0x1c78] ;  /* 0x001c780001aa7983 */ /* 0x000ea80000300a00 */
[----:B----4-:R-:W-:Y:S04]  /*3dcb0*/  LDGSTS.E [R4+0x47f80], desc[UR22][R14.64], P2 ;  /* 0x47f800000e047fae */ /* 0x010fe800091a1016 */
[----:B------:R-:W-:Y:S04]  /*3dcc0*/  LDGSTS.E [R4+0x60380], desc[UR22][R162.64], P2 ;  /* 0x60380000a2047fae */ /* 0x000fe800091a1016 */
[----:B------:R-:W-:Y:S04]  /*3dcd0*/  LDGSTS.E [R4+0x60780], desc[UR22][R154.64], P2 ;  /* 0x607800009a047fae */ /* 0x000fe800091a1016 */
[----:B------:R-:W4:Y:S04]  /*3dce0*/  LDL.64 R14, [R1+0x638] ;  /* 0x00063800010e7983 */ /* 0x000f280000100a00 */
[----:B------:R-:W2:Y:S04]  /*3dcf0*/  LDL.LU.64 R162, [R1+0x1c70] ;  /* 0x001c700001a27983 */ /* 0x000ea80000300a00 */
[----:B------:R-:W2:Y:S04]  /*3dd00*/  LDL.LU.64 R154, [R1+0x1c68] ;  /* 0x001c6800019a7983 */ /* 0x000ea80000300a00 */
[----:B------:R-:W-:Y:S04]  /*3dd10*/  LDGSTS.E [R4+0x60b80], desc[UR22][R146.64], P2 ;  /* 0x60b8000092047fae */ /* 0x000fe800091a1016 */
[----:B------:R-:W2:Y:S04]  /*3dd20*/  LDL.LU.64 R146, [R1+0x1c60] ;  /* 0x001c600001927983 */ /* 0x000ea80000300a00 */
[----:B---3--:R-:W-:Y:S04]  /*3dd30*/  LDGSTS.E [R4+0x60f80], desc[UR22][R240.64], P2 ;  /* 0x60f80000f0047fae */ /* 0x008fe800091a1016 */
[----:B------:R-:W3:Y:S04]  /*3dd40*/  LDL.LU.64 R240, [R1+0x1c58] ;  /* 0x001c580001f07983 */ /* 0x000ee80000300a00 */
[----:B---3--:R1:W-:Y:S04]  /*3dd50*/  LDGSTS.E [R4+0x61380], desc[UR22][R240.64], P2 ;  /* 0x61380000f0047fae */ /* 0x0083e800091a1016 */
[----:B------:R-:W-:Y:S04]  /*3dd60*/  LDGSTS.E [R4+0x61780], desc[UR22][R138.64], P2 ;  /* 0x617800008a047fae */ /* 0x000fe800091a1016 */
[----:B------:R-:W-:Y:S04]  /*3dd70*/  LDGSTS.E [R4+0x61b80], desc[UR22][R130.64], P2 ;  /* 0x61b8000082047fae */ /* 0x000fe800091a1016 */
[----:B------:R-:W1:Y:S04]  /*3dd80*/  LDL.LU.64 R240, [R1+0x12a8] ;  /* 0x0012a80001f07983 */ /* 0x000e680000300a00 */
[----:B------:R-:W3:Y:S04]  /*3dd90*/  LDL.LU.64 R138, [R1+0x1c50] ;  /* 0x001c5000018a7983 */ /* 0x000ee80000300a00 */
[----:B------:R-:W3:Y:S04]  /*3dda0*/  LDL.LU.64 R130, [R1+0x1c48] ;  /* 0x001c480001827983 */ /* 0x000ee80000300a00 */
        /* <DEDUP_REMOVED lines=36> */
[----:B--2---:R-:W-:Y:S04]  /*3dff0*/  LDGSTS.E [R4+0x66780], desc[UR22][R236.64], P2 ;  /* 0x66780000ec047fae */ /* 0x004fe800091a1016 */
[----:B------:R-:W-:Y:S04]  /*3e000*/  LDGSTS.E [R4+0x66b80], desc[UR22][R2.64], P2 ;  /* 0x66b8000002047fae */ /* 0x000fe800091a1016 */
[----:B------:R-:W2:Y:S04]  /*3e010*/  LDL.LU.64 R236, [R1+0x1bb0] ;  /* 0x001bb00001ec7983 */ /* 0x000ea80000300a00 */
[----:B------:R-:W2:Y:S04]  /*3e020*/  LDL.LU.64 R2, [R1+0x1ba8] ;  /* 0x001ba80001027983 */ /* 0x000ea80000300a00 */
[----:B--2---:R2:W-:Y:S04]  /*3e030*/  LDGSTS.E [R4+0x66f80], desc[UR22][R2.64], P2 ;  /* 0x66f8000002047fae */ /* 0x0045e800091a1016 */
[----:B----4-:R-:W-:Y:S04]  /*3e040*/  LDGSTS.E [R4+0x67380], desc[UR22][R14.64], P2 ;  /* 0x673800000e047fae */ /* 0x010fe800091a1016 */
[----:B------:R-:W1:Y:S04]  /*3e050*/  LDL.LU R2, [R1+0x1ba0] ;  /* 0x001ba00001027983 */ /* 0x000e680000300800 */
[----:B------:R-:W4:Y:S01]  /*3e060*/  LDL.LU.64 R14, [R1+0x1b98] ;  /* 0x001b9800010e7983 */ /* 0x000f220000300a00 */
[----:B-1----:R-:W-:-:S03]  /*3e070*/  IMAD.WIDE R240, R2, 0x4, R240 ;  /* 0x0000000402f07825 */ /* 0x002fc600078e02f0 */
[----:B----4-:R-:W-:Y:S04]  /*3e080*/  LDGSTS.E [R4+0x67780], desc[UR22][R14.64], P2 ;  /* 0x677800000e047fae */ /* 0x010fe800091a1016 */
[----:B------:R-:W-:Y:S04]  /*3e090*/  LDGSTS.E [R4+0x67b80], desc[UR22][R236.64], P2 ;  /* 0x67b80000ec047fae */ /* 0x000fe800091a1016 */
[----:B---3--:R1:W-:Y:S04]  /*3e0a0*/  LDGSTS.E [R4+0x67f80], desc[UR22][R238.64], P2 ;  /* 0x67f80000ee047fae */ /* 0x0083e800091a1016 */
[----:B------:R-:W3:Y:S04]  /*3e0b0*/  LDL.LU.64 R14, [R1+0x1b90] ;  /* 0x001b9000010e7983 */ /* 0x000ee80000300a00 */
[----:B------:R-:W4:Y:S04]  /*3e0c0*/  LDL.LU.64 R236, [R1+0x1b88] ;  /* 0x001b880001ec7983 */ /* 0x000f280000300a00 */
[----:B------:R-:W3:Y:S04]  /*3e0d0*/  LDL.LU.64 R238, [R1+0x1b80] ;  /* 0x001b800001ee7983 */ /* 0x000ee80000300a00 */
[----:B------:R1:W-:Y:S04]  /*3e0e0*/  STL.64 [R1+0x1958], R240 ;  /* 0x001958f001007387 */ /* 0x0003e80000100a00 */
[----:B------:R-:W0:Y:S04]  /*3e0f0*/  LDGDEPBAR ;  /* 0x00000000000079af */ /* 0x000e280000000000 */
[----:B-1----:R-:W3:Y:S04]  /*3e100*/  LDL.LU.64 R240, [R1+0x1b78] ;  /* 0x001b780001f07983 */ /* 0x002ee80000300a00 */
[----:B------:R1:W-:Y:S04]  /*3e110*/  STL.64 [R1+0x1da8], R184 ;  /* 0x001da8b801007387 */ /* 0x0003e80000100a00 */
[----:B-1----:R-:W3:Y:S04]  /*3e120*/  LDL.LU.64 R184, [R1+0x1290] ;  /* 0x0012900001b87983 */ /* 0x002ee80000300a00 */
[----:B------:R1:W-:Y:S04]  /*3e130*/  STL.64 [R1+0x1da0], R192 ;  /* 0x001da0c001007387 */ /* 0x0003e80000100a00 */
[----:B-1----:R-:W3:Y:S04]  /*3e140*/  LDL.64 R192, [R1+0x1958] ;  /* 0x0019580001c07983 */ /* 0x002ee80000100a00 */
[----:B------:R1:W-:Y:S01]  /*3e150*/  STL.64 [R1+0x1d98], R200 ;  /* 0x001d98c801007387 */ /* 0x0003e20000100a00 */
[----:B------:R-:W-:Y:S06]  /*3e160*/  BAR.SYNC.DEFER_BLOCKING 0x0 ;  /* 0x0000000000007b1d */ /* 0x000fec0000010000 */
[----:B-1----:R-:W4:Y:S04]  /*3e170*/  LDL.LU.64 R200, [R1+0x12a0] ;  /* 0x0012a00001c87983 */ /* 0x002f280000300a00 */
[----:B------:R-:W-:Y:S04]  /*3e180*/  STL.64 [R1+0x1d90], R208 ;  /* 0x001d90d001007387 */ /* 0x000fe80000100a00 */
[----:B------:R1:W-:Y:S04]  /*3e190*/  STL.64 [R1+0x1d88], R216 ;  /* 0x001d88d801007387 */ /* 0x0003e80000100a00 */
[----:B-1----:R-:W4:Y:S04]  /*3e1a0*/  LDL.LU.64 R216, [R1+0x1288] ;  /* 0x0012880001d87983 */ /* 0x002f280000300a00 */
[----:B------:R1:W-:Y:S04]  /*3e1b0*/  STL.64 [R1+0x1d80], R224 ;  /* 0x001d80e001007387 */ /* 0x0003e80000100a00 */
[----:B-1----:R-:W4:Y:S04]  /*3e1c0*/  LDL.LU.64 R224, [R1+0x1298] ;  /* 0x0012980001e07983 */ /* 0x002f280000300a00 */
[----:B------:R4:W-:Y:S04]  /*3e1d0*/  STL.64 [R1+0x1d78], R6 ;  /* 0x001d780601007387 */ /* 0x0009e80000100a00 */
[----:B------:R1:W-:Y:S01]  /*3e1e0*/  STL.64 [R1+0x1d70], R4 ;  /* 0x001d700401007387 */ /* 0x0003e20000100a00 */
[----:B--2---:R-:W2:Y:S01]  /*3e1f0*/  S2R R3, SR_TID.X ;  /* 0x0000000000037919 */ /* 0x004ea20000002100 */
[----:B------:R-:W-:-:S02]  /*3e200*/  ISETP.NE.U32.AND P2, PT, R16, RZ, PT ;  /* 0x000000ff1000720c */ /* 0x000fc40003f45070 */
[----:B------:R-:W-:Y:S01]  /*3e210*/  SEL R16, RZ, 0x4, P6 ;  /* 0x00000004ff107807 */ /* 0x000fe20003000000 */
[----:B------:R-:W-:Y:S01]  /*3e220*/  @!PT LDS RZ, [RZ] ;  /* 0x00000000fffff984 */ /* 0x000fe20000000800 */
[----:B------:R-:W-:Y:S01]  /*3e230*/  @!PT LDS RZ, [RZ] ;  /* 0x00000000fffff984 */ /* 0x000fe20000000800 */
[----:B------:R-:W-:Y:S01]  /*3e240*/  @!PT LDS RZ, [RZ] ;  /* 0x00000000fffff984 */ /* 0x000fe20000000800 */
[----:B---3--:R-:W-:Y:S04]  /*3e250*/  LDGSTS.E [R240+0x50000], desc[UR22][R192.64], P4 ;  /* 0x50000000c0f07fae */ /* 0x008fe8000a1a1016 */
[----:B------:R-:W3:Y:S04]  /*3e260*/  LDL.LU.64 R192, [R1+0x1278] ;  /* 0x0012780001c07983 */ /* 0x000ee80000300a00 */
[----:B------:R-:W3:Y:S01]  /*3e270*/  LDL.LU.64 R208, [R1+0x1270] ;  /* 0x0012700001d07983 */ /* 0x000ee20000300a00 */
[----:B--2---:R-:W-:-:S04]  /*3e280*/  SHF.R.U32.HI R3, RZ, 0x6, R3 ;  /* 0x00000006ff037819 */ /* 0x004fc80000011603 */
[----:B------:R-:W-:-:S04]  /*3e290*/  SGXT.U32 R3, R3, 0x1 ;  /* 0x000000010303781a */ /* 0x000fc80000000000 */
[----:B------:R-:W-:-:S04]  /*3e2a0*/  LOP3.LUT R3, R3, 0x42, RZ, 0xfc, !PT ;  /* 0x0000004203037812 */ /* 0x000fc800078efcff */
[----:B------:R-:W-:Y:S02]  /*3e2b0*/  ISETP.GE.AND P6, PT, R3, UR5, PT ;  /* 0x0000000503007c0c */ /* 0x000fe4000bfc6270 */
[----:B------:R-:W2:Y:S01]  /*3e2c0*/  S2R R3, SR_TID.X ;  /* 0x0000000000037919 */ /* 0x000ea20000002100 */
[----:B------:R-:W-:-:S04]  /*3e2d0*/  SEL R16, R16, RZ, P3 ;  /* 0x000000ff10107207 */ /* 0x000fc80001800000 */
[----:B------:R-:W-:Y:S02]  /*3e2e0*/  ISETP.NE.U32.AND P4, PT, R16, RZ, PT ;  /* 0x000000ff1000720c */ /* 0x000fe40003f85070 */
[----:B------:R-:W-:Y:S02]  /*3e2f0*/  SEL R16, RZ, 0x4, P6 ;  /* 0x00000004ff107807 */ /* 0x000fe40003000000 */
[----:B------:R-:W-:Y:S01]  /*3e300*/  ISETP.GE.AND P6, PT, R241, UR5, PT ;  /* 0x00000005f1007c0c */ /* 0x000fe2000bfc6270 */
[----:B----4-:R-:W-:Y:S01]  /*3e310*/  IMAD.WIDE R6, R2, 0x4, R200 ;  /* 0x0000000402067825 */ /* 0x010fe200078e02c8 */
[----:B------:R-:W-:Y:S02]  /*3e320*/  SEL R16, R16, RZ, P3 ;  /* 0x000000ff10107207 */ /* 0x000fe40001800000 */
[----:B------:R-:W-:Y:S02]  /*3e330*/  SEL R241, RZ, 0x4, P6 ;  /* 0x00000004fff17807 */ /* 0x000fe40003000000 */
[----:B------:R-:W-:Y:S01]  /*3e340*/  ISETP.NE.U32.AND P6, PT, R16, RZ, PT ;  /* 0x000000ff1000720c */ /* 0x000fe20003fc5070 */
[----:B------:R4:W-:Y:S01]  /*3e350*/  LDGSTS.E [R240+0x50008], desc[UR22][R6.64], P1 ;  /* 0x5000800006f07fae */ /* 0x0009e200089a1016 */
[----:B------:R-:W-:Y:S01]  /*3e360*/  SEL R16, R241, RZ, P3 ;  /* 0x000000fff1107207 */ /* 0x000fe20001800000 */
[----:B-1----:R-:W-:Y:S01]  /*3e370*/  IMAD.WIDE R4, R2, 0x4, R224 ;  /* 0x0000000402047825 */ /* 0x002fe200078e02e0 */
[----:B--2---:R-:W-:-:S04]  /*3e380*/  SHF.R.U32.HI R3, RZ, 0x6, R3 ;  /* 0x00000006ff037819 */ /* 0x004fc80000011603 */
[----:B------:R1:W-:Y:S01]  /*3e390*/  LDGSTS.E [R240+0x52000], desc[UR22][R4.64], P5 ;  /* 0x5200000004f07fae */ /* 0x0003e2000a9a1016 */
[----:B------:R-:W-:-:S04]  /*3e3a0*/  SGXT.U32 R3, R3, 0x1 ;  /* 0x000000010303781a */ /* 0x000fc80000000000 */
[----:B------:R-:W-:-:S04]  /*3e3b0*/  LOP3.LUT R201, R3, 0x62, RZ, 0xfc, !PT ;  /* 0x0000006203c97812 */ /* 0x000fc800078efcff */
[----:B------:R-:W-:Y:S02]  /*3e3c0*/  ISETP.GE.AND P1, PT, R201, UR5, PT ;  /* 0x00000005c9007c0c */ /* 0x000fe4000bf26270 */
[----:B------:R-:W-:Y:S01]  /*3e3d0*/  LOP3.LUT R201, R3, 0x4, RZ, 0xfc, !PT ;  /* 0x0000000403c97812 */ /* 0x000fe200078efcff */
[----:B------:R4:W-:Y:S01]  /*3e3e0*/  STL.64 [R1+0x1940], R6 ;  /* 0x0019400601007387 */ /* 0x0009e20000100a00 */
[----:B------:R-:W-:Y:S02]  /*3e3f0*/  ISETP.NE.U32.AND P5, PT, R16, RZ, PT ;  /* 0x000000ff1000720c */ /* 0x000fe40003fa5070 */
[----:B------:R-:W-:Y:S01]  /*3e400*/  SEL R16, RZ, 0x4, P1 ;  /* 0x00000004ff107807 */ /* 0x000fe20000800000 */
[----:B------:R1:W-:Y:S01]  /*3e410*/  STL.64 [R1+0x1a18], R4 ;  /* 0x001a180401007387 */ /* 0x0003e20000100a00 */
[----:B------:R-:W-:-:S03]  /*3e420*/  ISETP.GE.AND P1, PT, R201, UR5, PT ;  /* 0x00000005c9007c0c */ /* 0x000fc6000bf26270 */
[----:B------:R-:W2:Y:S04]  /*3e430*/  LDL.LU.64 R200, [R1+0x1268] ;  /* 0x0012680001c87983 */ /* 0x000ea80000300a00 */
[----:B------:R-:W2:Y:S01]  /*3e440*/  LDL.LU.64 R224, [R1+0x1260] ;  /* 0x0012600001e07983 */ /* 0x000ea20000300a00 */
[----:B----4-:R-:W-:Y:S01]  /*3e450*/  IMAD.WIDE R6, R2, 0x4, R184 ;  /* 0x0000000402067825 */ /* 0x010fe200078e02b8 */
[----:B------:R-:W-:Y:S02]  /*3e460*/  SEL R16, R16, RZ, P3 ;  /* 0x000000ff10107207 */ /* 0x000fe40001800000 */
[----:B------:R-:W-:Y:S02]  /*3e470*/  SEL R241, RZ, 0x4, P1 ;  /* 0x00000004fff17807 */ /* 0x000fe40000800000 */
[----:B------:R-:W-:Y:S01]  /*3e480*/  LOP3.LUT R185, R3, 0x6, RZ, 0xfc, !PT ;  /* 0x0000000603b97812 */ /* 0x000fe200078efcff */
[----:B-1----:R-:W-:Y:S01]  /*3e490*/  IMAD.WIDE R4, R2, 0x4, R216 ;  /* 0x0000000402047825 */ /* 0x002fe200078e02d8 */
[----:B------:R-:W-:Y:S01]  /*3e4a0*/  ISETP.NE.U32.AND P1, PT, R16, RZ, PT ;  /* 0x000000ff1000720c */ /* 0x000fe20003f25070 */
[----:B------:R3:W-:Y:S01]  /*3e4b0*/  LDGSTS.E [R240+0x52008], desc[UR22][R6.64], P2 ;  /* 0x5200800006f07fae */ /* 0x0007e200091a1016 */
[----:B------:R-:W-:-:S02]  /*3e4c0*/  SEL R16, R241, RZ, P3 ;  /* 0x000000fff1107207 */ /* 0x000fc40001800000 */
[----:B------:R-:W-:Y:S01]  /*3e4d0*/  ISETP.GE.AND P2, PT, R185, UR5, PT ;  /* 0x00000005b9007c0c */ /* 0x000fe2000bf46270 */
[----:B------:R1:W-:Y:S01]  /*3e4e0*/  LDGSTS.E [R240+0x54000], desc[UR22][R4.64], P4 ;  /* 0x5400000004f07fae */ /* 0x0003e2000a1a1016 */
[----:B------:R-:W-:Y:S02]  /*3e4f0*/  LOP3.LUT R185, R3, 0x24, RZ, 0xfc, !PT ;  /* 0x0000002403b97812 */ /* 0x000fe400078efcff */
[----:B------:R-:W-:Y:S01]  /*3e500*/  ISETP.NE.U32.AND P4, PT, R16, RZ, PT ;  /* 0x000000ff1000720c */ /* 0x000fe20003f85070 */
[----:B------:R3:W-:Y:S01]  /*3e510*/  STL.64 [R1+0x1900], R6 ;  /* 0x0019000601007387 */ /* 0x0007e20000100a00 */
[----:B------:R-:W-:Y:S02]  /*3e520*/  SEL R16, RZ, 0x4, P2 ;  /* 0x00000004ff107807 */ /* 0x000fe40001000000 */
[----:B------:R-:W-:Y:S01]  /*3e530*/  ISETP.GE.AND P2, PT, R185, UR5, PT ;  /* 0x00000005b9007c0c */ /* 0x000fe2000bf46270 */
[----:B------:R1:W-:Y:S04]  /*3e540*/  STL.64 [R1+0x19d8], R4 ;  /* 0x0019d80401007387 */ /* 0x0003e80000100a00 */
[----:B------:R-:W4:Y:S04]  /*3e550*/  LDL.LU.64 R184, [R1+0x1258] ;  /* 0x0012580001b87983 */ /* 0x000f280000300a00 */
[----:B------:R-:W4:Y:S01]  /*3e560*/  LDL.LU.64 R216, [R1+0x1230] ;  /* 0x0012300001d87983 */ /* 0x000f220000300a00 */
[----:B------:R-:W-:-:S02]  /*3e570*/  SEL R16, R16, RZ, P3 ;  /* 0x000000ff10107207 */ /* 0x000fc40001800000 */
[----:B------:R-:W-:Y:S02]  /*3e580*/  SEL R241, RZ, 0x4, P2 ;  /* 0x00000004fff17807 */ /* 0x000fe40001000000 */
[----:B------:R-:W-:Y:S02]  /*3e590*/  ISETP.NE.U32.AND P2, PT, R16, RZ, PT ;  /* 0x000000ff1000720c */ /* 0x000fe40003f45070 */
[----:B------:R-:W-:Y:S01]  /*3e5a0*/  SEL R16, R241, RZ, P3 ;  /* 0x000000fff1107207 */ /* 0x000fe20001800000 */
[----:B---3--:R-:W-:Y:S01]  /*3e5b0*/  IMAD.WIDE R6, R2, 0x4, R192 ;  /* 0x0000000402067825 */ /* 0x008fe200078e02c0 */
[----:B------:R-:W-:-:S03]  /*3e5c0*/  LOP3.LUT R193, R3, 0x26, RZ, 0xfc, !PT ;  /* 0x0000002603c17812 */ /* 0x000fc600078efcff */
[----:B-1----:R-:W-:Y:S01]  /*3e5d0*/  IMAD.WIDE R4, R2, 0x4, R208 ;  /* 0x0000000402047825 */ /* 0x002fe200078e02d0 */
[----:B------:R2:W-:Y:S01]  /*3e5e0*/  LDGSTS.E [R240+0x54008], desc[UR22][R6.64], P6 ;  /* 0x5400800006f07fae */ /* 0x0005e2000b1a1016 */
[----:B------:R-:W-:Y:S02]  /*3e5f0*/  ISETP.GE.AND P6, PT, R193, UR5, PT ;  /* 0x00000005c1007c0c */ /* 0x000fe4000bfc6270 */
[----:B------:R-:W-:Y:S01]  /*3e600*/  LOP3.LUT R193, R3, 0x44, RZ, 0xfc, !PT ;  /* 0x0000004403c17812 */ /* 0x000fe200078efcff */
[----:B------:R1:W-:Y:S01]  /*3e610*/  LDGSTS.E [R240+0x56000], desc[UR22][R4.64], P5 ;  /* 0x5600000004f07fae */ /* 0x0003e2000a9a1016 */
[----:B------:R-:W-:Y:S02]  /*3e620*/  ISETP.NE.U32.AND P5, PT, R16, RZ, PT ;  /* 0x000000ff1000720c */ /* 0x000fe40003fa5070 */
[----:B------:R-:W-:Y:S01]  /*3e630*/  SEL R16, RZ, 0x4, P6 ;  /* 0x00000004ff107807 */ /* 0x000fe20003000000 */
[----:B------:R2:W-:Y:S01]  /*3e640*/  STL.64 [R1+0x18c0], R6 ;  /* 0x0018c00601007387 */ /* 0x0005e20000100a00 */
[----:B------:R-:W-:-:S03]  /*3e650*/  ISETP.GE.AND P6, PT, R193, UR5, PT ;  /* 0x00000005c1007c0c */ /* 0x000fc6000bfc6270 */
[----:B------:R1:W-:Y:S04]  /*3e660*/  STL.64 [R1+0x1998], R4 ;  /* 0x0019980401007387 */ /* 0x0003e80000100a00 */
[----:B------:R-:W3:Y:S04]  /*3e670*/  LDL.LU.64 R192, [R1+0x1228] ;  /* 0x0012280001c07983 */ /* 0x000ee80000300a00 */
[----:B------:R-:W3:Y:S01]  /*3e680*/  LDL.LU.64 R208, [R1+0x1220] ;  /* 0x0012200001d07983 */ /* 0x000ee20000300a00 */
[----:B------:R-:W-:Y:S02]  /*3e690*/  SEL R16, R16, RZ, P3 ;  /* 0x000000ff10107207 */ /* 0x000fe40001800000 */
[----:B------:R-:W-:-:S02]  /*3e6a0*/  SEL R241, RZ, 0x4, P6 ;  /* 0x00000004fff17807 */ /* 0x000fc40003000000 */
[----:B------:R-:W-:Y:S02]  /*3e6b0*/  ISETP.NE.U32.AND P6, PT, R16, RZ, PT ;  /* 0x000000ff1000720c */ /* 0x000fe40003fc5070 */
[----:B------:R-:W-:Y:S01]  /*3e6c0*/  SEL R16, R241, RZ, P3 ;  /* 0x000000fff1107207 */ /* 0x000fe20001800000 */
[----:B--2---:R-:W-:Y:S01]  /*3e6d0*/  IMAD.WIDE R6, R2, 0x4, R200 ;  /* 0x0000000402067825 */ /* 0x004fe200078e02c8 */
        /* <DEDUP_REMOVED lines=11> */
[----:B------:R-:W2:Y:S04]  /*3e790*/  LDL.LU.64 R200, [R1+0x1218] ;  /* 0x0012180001c87983 */ /* 0x000ea80000300a00 */
[----:B------:R-:W2:Y:S01]  /*3e7a0*/  LDL.LU.64 R224, [R1+0x1208] ;  /* 0x0012080001e07983 */ /* 0x000ea20000300a00 */
[----:B------:R-:W-:Y:S01]  /*3e7b0*/  SEL R16, R16, RZ, P3 ;  /* 0x000000ff10107207 */ /* 0x000fe20001800000 */
[----:B----4-:R-:W-:Y:S01]  /*3e7c0*/  IMAD.WIDE R6, R2, 0x4, R184 ;  /* 0x0000000402067825 */ /* 0x010fe200078e02b8 */
[----:B------:R-:W-:-:S02]  /*3e7d0*/  SEL R241, RZ, 0x4, P1 ;  /* 0x00000004fff17807 */ /* 0x000fc40000800000 */
[----:B------:R-:W-:Y:S01]  /*3e7e0*/  LOP3.LUT R185, R3, 0x66, RZ, 0xfc, !PT ;  /* 0x0000006603b97812 */ /* 0x000fe200078efcff */
[----:B-1----:R-:W-:Y:S01]  /*3e7f0*/  IMAD.WIDE R4, R2, 0x4, R216 ;  /* 0x0000000402047825 */ /* 0x002fe200078e02d8 */
[----:B------:R-:W-:Y:S01]  /*3e800*/  ISETP.NE.U32.AND P1, PT, R16, RZ, PT ;  /* 0x000000ff1000720c */ /* 0x000fe20003f25070 */
[----:B------:R3:W-:Y:S01]  /*3e810*/  LDGSTS.E [R239+0x50008], desc[UR22][R6.64], P2 ;  /* 0x5000800006ef7fae */ /* 0x0007e200091a1016 */
[----:B------:R-:W-:Y:S02]  /*3e820*/  SEL R16, R241, RZ, P3 ;  /* 0x000000fff1107207 */ /* 0x000fe40001800000 */
[----:B------:R-:W-:Y:S01]  /*3e830*/  ISETP.GE.AND P2, PT, R185, UR5, PT ;  /* 0x00000005b9007c0c */ /* 0x000fe2000bf46270 */
[----:B------:R1:W-:Y:S01]  /*3e840*/  LDGSTS.E [R239+0x52000], desc[UR22][R4.64], P5 ;  /* 0x5200000004ef7fae */ /* 0x0003e2000a9a1016 */
[----:B------:R-:W-:Y:S02]  /*3e850*/  LOP3.LUT R185, R3, 0x8, RZ, 0xfc, !PT ;  /* 0x0000000803b97812 */ /* 0x000fe400078efcff */
[----:B------:R-:W-:Y:S01]  /*3e860*/  ISETP.NE.U32.AND P5, PT, R16, RZ, PT ;  /* 0x000000ff1000720c */ /* 0x000fe20003fa5070 */
[----:B------:R3:W-:Y:S01]  /*3e870*/  STL.64 [R1+0x1938], R6 ;  /* 0x0019380601007387 */ /* 0x0007e20000100a00 */
[----:B------:R-:W-:-:S02]  /*3e880*/  SEL R16, RZ, 0x4, P2 ;  /* 0x00000004ff107807 */ /* 0x000fc40001000000 */
        /* <DEDUP_REMOVED lines=40> */
[----:B------:R-:W-:Y:S02]  /*3eb10*/  SEL R16, R16, RZ, P3 ;  /* 0x000000ff10107207 */ /* 0x000fe40001800000 */
[----:B------:R-:W-:Y:S01]  /*3eb20*/  SEL R241, RZ, 0x4, P1 ;  /* 0x00000004fff17807 */ /* 0x000fe20000800000 */
[----:B----4-:R-:W-:Y:S01]  /*3eb30*/  IMAD.WIDE R6, R2, 0x4, R184 ;  /* 0x0000000402067825 */ /* 0x010fe200078e02b8 */
[----:B------:R-:W-:-:S02]  /*3eb40*/  LOP3.LUT R185, R3, 0x4a, RZ, 0xfc, !PT ;  /* 0x0000004a03b97812 */ /* 0x000fc400078efcff */
[----:B------:R-:W-:Y:S01]  /*3eb50*/  ISETP.NE.U32.AND P1, PT, R16, RZ, PT ;  /* 0x000000ff1000720c */ /* 0x000fe20003f25070 */
[----:B-1----:R-:W-:Y:S01]  /*3eb60*/  IMAD.WIDE R4, R2, 0x4, R216 ;  /* 0x0000000402047825 */ /* 0x002fe200078e02d8 */
        /* <DEDUP_REMOVED lines=12> */
[----:B---3--:R-:W-:-:S04]  /*3ec30*/  IMAD.WIDE R6, R2, 0x4, R192 ;  /* 0x0000000402067825 */ /* 0x008fc800078e02c0 */
[----:B-1----:R-:W-:Y:S01]  /*3ec40*/  IMAD.WIDE R4, R2, 0x4, R208 ;  /* 0x0000000402047825 */ /* 0x002fe200078e02d0 */
[----:B------:R2:W-:Y:S04]  /*3ec50*/  STL.64 [R1+0x1930], R6 ;  /* 0x0019300601007387 */ /* 0x0005e80000100a00 */
[----:B------:R1:W-:Y:S04]  /*3ec60*/  STL.64 [R1+0x1a08], R4 ;  /* 0x001a080401007387 */ /* 0x0003e80000100a00 */
[----:B------:R-:W3:Y:S01]  /*3ec70*/  LDL.LU.64 R208, [R1+0x11b0] ;  /* 0x0011b00001d07983 */ /* 0x000ee20000300a00 */
[----:B------:R-:W-:-:S02]  /*3ec80*/  SEL R16, R16, RZ, P3 ;  /* 0x000000ff10107207 */ /* 0x000fc40001800000 */
[----:B------:R-:W-:Y:S01]  /*3ec90*/  SEL R241, RZ, 0x4, P2 ;  /* 0x00000004fff17807 */ /* 0x000fe20001000000 */
[----:B------:R2:W-:Y:S01]  /*3eca0*/  LDGSTS.E [R238+0x50008], desc[UR22][R6.64], P6 ;  /* 0x5000800006ee7fae */ /* 0x0005e2000b1a1016 */
[----:B------:R-:W-:Y:S02]  /*3ecb0*/  LOP3.LUT R193, R3, 0x6a, RZ, 0xfc, !PT ;  /* 0x0000006a03c17812 */ /* 0x000fe400078efcff */
[----:B------:R-:W-:Y:S01]  /*3ecc0*/  ISETP.NE.U32.AND P2, PT, R16, RZ, PT ;  /* 0x000000ff1000720c */ /* 0x000fe20003f45070 */
[----:B------:R1:W-:Y:S01]  /*3ecd0*/  LDGSTS.E [R238+0x52000], desc[UR22][R4.64], P5 ;  /* 0x5200000004ee7fae */ /* 0x0003e2000a9a1016 */
[----:B------:R-:W-:Y:S02]  /*3ece0*/  SEL R16, R241, RZ, P3 ;  /* 0x000000fff1107207 */ /* 0x000fe40001800000 */
[----:B------:R-:W-:Y:S02]  /*3ecf0*/  ISETP.GE.AND P6, PT, R193, UR5, PT ;  /* 0x00000005c1007c0c */ /* 0x000fe4000bfc6270 */
[----:B------:R-:W-:-:S02]  /*3ed00*/  LOP3.LUT R193, R3, 0xc, RZ, 0xfc, !PT ;  /* 0x0000000c03c17812 */ /* 0x000fc400078efcff */
[----:B------:R-:W-:Y:S02]  /*3ed10*/  ISETP.NE.U32.AND P5, PT, R16, RZ, PT ;  /* 0x000000ff1000720c */ /* 0x000fe40003fa5070 */
[----:B------:R-:W-:Y:S02]  /*3ed20*/  SEL R16, RZ, 0x4, P6 ;  /* 0x00000004ff107807 */ /* 0x000fe40003000000 */
[----:B------:R-:W-:Y:S02]  /*3ed30*/  ISETP.GE.AND P6, PT, R193, UR5, PT ;  /* 0x00000005c1007c0c */ /* 0x000fe4000bfc6270 */
[----:B------:R-:W3:Y:S01]  /*3ed40*/  LDL.LU.64 R192, [R1+0x11a8] ;  /* 0x0011a80001c07983 */ /* 0x000ee20000300a00 */
[----:B------:R-:W-:Y:S02]  /*3ed50*/  SEL R16, R16, RZ, P3 ;  /* 0x000000ff10107207 */ /* 0x000fe40001800000 */
[----:B------:R-:W-:Y:S02]  /*3ed60*/  SEL R241, RZ, 0x4, P6 ;  /* 0x00000004fff17807 */ /* 0x000fe40003000000 */
[----:B------:R-:W-:-:S02]  /*3ed70*/  ISETP.NE.U32.AND P6, PT, R16, RZ, PT ;  /* 0x000000ff1000720c */ /* 0x000fc40003fc5070 */
        /* <DEDUP_REMOVED lines=31> */
[----:B------:R-:W4:Y:S01]  /*3ef70*/  LDL.LU.64 R184, [R1+0x1190] ;  /* 0x0011900001b87983 */ /* 0x000f220000300a00 */
[----:B---3--:R-:W-:-:S03]  /*3ef80*/  IMAD.WIDE R6, R2, 0x4, R208 ;  /* 0x0000000402067825 */ /* 0x008fc600078e02d0 */
[----:B------:R-:W3:Y:S01]  /*3ef90*/  LDL.LU.64 R208, [R1+0x1188] ;  /* 0x0011880001d07983 */ /* 0x000ee20000300a00 */
[----:B------:R-:W-:Y:S02]  /*3efa0*/  SEL R16, R16, RZ, P3 ;  /* 0x000000ff10107207 */ /* 0x000fe40001800000 */
[----:B------:R-:W-:Y:S01]  /*3efb0*/  SEL R241, RZ, 0x4, P2 ;  /* 0x00000004fff17807 */ /* 0x000fe20001000000 */
[----:B------:R2:W-:Y:S01]  /*3efc0*/  LDGSTS.E [R238+0x56008], desc[UR22][R6.64], P6 ;  /* 0x5600800006ee7fae */ /* 0x0005e2000b1a1016 */
[----:B------:R-:W-:Y:S02]  /*3efd0*/  ISETP.NE.U32.AND P2, PT, R16, RZ, PT ;  /* 0x000000ff1000720c */ /* 0x000fe40003f45070 */
[----:B------:R-:W-:Y:S01]  /*3efe0*/  SEL R16, R241, RZ, P3 ;  /* 0x000000fff1107207 */ /* 0x000fe20001800000 */
[----:B------:R2:W-:Y:S01]  /*3eff0*/  STL.64 [R1+0x1878], R6 ;  /* 0x0018780601007387 */ /* 0x0005e20000100a00 */
[----:B-1----:R-:W-:Y:S01]  /*3f000*/  IMAD.WIDE R4, R2, 0x4, R192 ;  /* 0x0000000402047825 */ /* 0x002fe200078e02c0 */
[----:B------:R-:W-:-:S04]  /*3f010*/  LOP3.LUT R193, R3, 0x4e, RZ, 0xfc, !PT ;  /* 0x0000004e03c17812 */ /* 0x000fc800078efcff */
[----:B------:R-:W-:Y:S01]  /*3f020*/  ISETP.GE.AND P6, PT, R193, UR5, PT ;  /* 0x00000005c1007c0c */ /* 0x000fe2000bfc6270 */
[----:B------:R1:W-:Y:S01]  /*3f030*/  LDGSTS.E [R237+0x50000], desc[UR22][R4.64], P4 ;  /* 0x5000000004ed7fae */ /* 0x0003e2000a1a1016 */
[----:B------:R-:W-:Y:S02]  /*3f040*/  LOP3.LUT R193, R3, 0x6c, RZ, 0xfc, !PT ;  /* 0x0000006c03c17812 */ /* 0x000fe400078efcff */
[----:B------:R-:W-:Y:S01]  /*3f050*/  ISETP.NE.U32.AND P4, PT, R16, RZ, PT ;  /* 0x000000ff1000720c */ /* 0x000fe20003f85070 */
[----:B------:R-:W-:Y:S01]  /*3f060*/  STL.64 [R1+0x1c18], R238 ;  /* 0x001c18ee01007387 */ /* 0x000fe20000100a00 */
[----:B------:R-:W-:Y:S02]  /*3f070*/  SEL R16, RZ, 0x4, P6 ;  /* 0x00000004ff107807 */ /* 0x000fe40003000000 */
[----:B------:R-:W-:Y:S01]  /*3f080*/  ISETP.GE.AND P6, PT, R193, UR5, PT ;  /* 0x00000005c1007c0c */ /* 0x000fe2000bfc6270 */
[----:B------:R1:W-:Y:S01]  /*3f090*/  STL.64 [R1+0x1a40], R4 ;  /* 0x001a400401007387 */ /* 0x0003e20000100a00 */
[----:B------:R-:W-:-:S03]  /*3f0a0*/  SEL R16, R16, RZ, P3 ;  /* 0x000000ff10107207 */ /* 0x000fc60001800000 */
[----:B------:R-:W3:Y:S01]  /*3f0b0*/  LDL.LU.64 R192, [R1+0x1180] ;  /* 0x0011800001c07983 */ /* 0x000ee20000300a00 */
[----:B------:R-:W-:-:S03]  /*3f0c0*/  SEL R241, RZ, 0x4, P6 ;  /* 0x00000004fff17807 */ /* 0x000fc60003000000 */
[----:B------:R-:W3:Y:S01]  /*3f0d0*/  LDL.LU.64 R216, [R1+0x1170] ;  /* 0x0011700001d87983 */ /* 0x000ee20000300a00 */
        /* <DEDUP_REMOVED lines=20> */
[----:B------:R-:W-:Y:S02]  /*3f220*/  ISETP.NE.U32.AND P1, PT, R16, RZ, PT ;  /* 0x000000ff1000720c */ /* 0x000fe40003f25070 */
[----:B------:R1:W-:Y:S01]  /*3f230*/  LDGSTS.E [R237+0x52008], desc[UR22][R6.64], P2 ;  /* 0x5200800006ed7fae */ /* 0x0003e200091a1016 */
[----:B------:R-:W-:Y:S02]  /*3f240*/  SEL R16, R241, RZ, P3 ;  /* 0x000000fff1107207 */ /* 0x000fe40001800000 */
[----:B------:R-:W-:Y:S02]  /*3f250*/  ISETP.GE.AND P2, PT, R185, UR5, PT ;  /* 0x00000005b9007c0c */ /* 0x000fe4000bf46270 */
[----:B------:R-:W-:Y:S01]  /*3f260*/  LOP3.LUT R185, R3, 0x30, RZ, 0xfc, !PT ;  /* 0x0000003003b97812 */ /* 0x000fe200078efcff */
[----:B------:R1:W-:Y:S01]  /*3f270*/  STL.64 [R1+0x18e8], R6 ;  /* 0x0018e80601007387 */ /* 0x0003e20000100a00 */
[----:B---3--:R-:W-:-:S05]  /*3f280*/  IMAD.WIDE R4, R2, 0x4, R208 ;  /* 0x0000000402047825 */ /* 0x008fca00078e02d0 */
[----:B------:R3:W-:Y:S01]  /*3f290*/  LDGSTS.E [R237+0x54000], desc[UR22][R4.64], P4 ;  /* 0x5400000004ed7fae */ /* 0x0007e2000a1a1016 */
[----:B------:R-:W-:Y:S02]  /*3f2a0*/  ISETP.NE.U32.AND P4, PT, R16, RZ, PT ;  /* 0x000000ff1000720c */ /* 0x000fe40003f85070 */
[----:B------:R-:W-:Y:S01]  /*3f2b0*/  SEL R16, RZ, 0x4, P2 ;  /* 0x00000004ff107807 */ /* 0x000fe20001000000 */
[----:B------:R3:W-:Y:S01]  /*3f2c0*/  STL.64 [R1+0x19c0], R4 ;  /* 0x0019c00401007387 */ /* 0x0007e20000100a00 */
[----:B------:R-:W-:-:S03]  /*3f2d0*/  ISETP.GE.AND P2, PT, R185, UR5, PT ;  /* 0x00000005b9007c0c */ /* 0x000fc6000bf46270 */
[----:B------:R-:W4:Y:S04]  /*3f2e0*/  LDL.LU.64 R184, [R1+0x1150] ;  /* 0x0011500001b87983 */ /* 0x000f280000300a00 */
[----:B------:R-:W4:Y:S01]  /*3f2f0*/  LDL.LU.64 R208, [R1+0x1148] ;  /* 0x0011480001d07983 */ /* 0x000f220000300a00 */
[----:B------:R-:W-:Y:S02]  /*3f300*/  SEL R16, R16, RZ, P3 ;  /* 0x000000ff10107207 */ /* 0x000fe40001800000 */
[----:B------:R-:W-:Y:S02]  /*3f310*/  SEL R241, RZ, 0x4, P2 ;  /* 0x00000004fff17807 */ /* 0x000fe40001000000 */
[----:B------:R-:W-:Y:S02]  /*3f320*/  ISETP.NE.U32.AND P2, PT, R16, RZ, PT ;  /* 0x000000ff1000720c */ /* 0x000fe40003f45070 */
[----:B------:R-:W-:Y:S01]  /*3f330*/  SEL R16, R241, RZ, P3 ;  /* 0x000000fff1107207 */ /* 0x000fe20001800000 */
[----:B-1----:R-:W-:Y:S01]  /*3f340*/  IMAD.WIDE R6, R2, 0x4, R192 ;  /* 0x0000000402067825 */ /* 0x002fe200078e02c0 */
[----:B------:R-:W-:-:S03]  /*3f350*/  LOP3.LUT R193, R3, 0x32, RZ, 0xfc, !PT ;  /* 0x0000003203c17812 */ /* 0x000fc600078efcff */
[----:B---3--:R-:W-:Y:S01]  /*3f360*/  IMAD.WIDE R4, R2, 0x4, R216 ;  /* 0x0000000402047825 */ /* 0x008fe200078e02d8 */
        /* <DEDUP_REMOVED lines=29> */
[----:B----4-:R-:W-:-:S04]  /*3f540*/  IMAD.WIDE R6, R2, 0x4, R184 ;  /* 0x0000000402067825 */ /* 0x010fc800078e02b8 */
[----:B-1----:R-:W-:Y:S01]  /*3f550*/  IMAD.WIDE R4, R2, 0x4, R208 ;  /* 0x0000000402047825 */ /* 0x002fe200078e02d0 */
[----:B------:R3:W-:Y:S04]  /*3f560*/  STL.64 [R1+0x1920], R6 ;  /* 0x0019200601007387 */ /* 0x0007e80000100a00 */
[----:B------:R1:W-:Y:S04]  /*3f570*/  STL.64 [R1+0x19f8], R4 ;  /* 0x0019f80401007387 */ /* 0x0003e80000100a00 */
[----:B------:R-:W4:Y:S01]  /*3f580*/  LDL.LU.64 R208, [R1+0x1120] ;  /* 0x0011200001d07983 */ /* 0x000f220000300a00 */
        /* <DEDUP_REMOVED lines=12> */
[----:B------:R-:W4:Y:S01]  /*3f650*/  LDL.LU.64 R184, [R1+0x1118] ;  /* 0x0011180001b87983 */ /* 0x000f220000300a00 */
[----:B------:R-:W-:Y:S02]  /*3f660*/  SEL R16, R16, RZ, P3 ;  /* 0x000000ff10107207 */ /* 0x000fe40001800000 */
[----:B------:R-:W-:Y:S02]  /*3f670*/  SEL R241, RZ, 0x4, P2 ;  /* 0x00000004fff17807 */ /* 0x000fe40001000000 */
[----:B------:R-:W-:Y:S01]  /*3f680*/  ISETP.NE.U32.AND P2, PT, R16, RZ, PT ;  /* 0x000000ff1000720c */ /* 0x000fe20003f45070 */
[----:B---3--:R-:W-:Y:S01]  /*3f690*/  IMAD.WIDE R6, R2, 0x4, R192 ;  /* 0x0000000402067825 */ /* 0x008fe200078e02c0 */
[----:B------:R-:W-:-:S03]  /*3f6a0*/  LOP3.LUT R193, R3, 0x16, RZ, 0xfc, !PT ;  /* 0x0000001603c17812 */ /* 0x000fc600078efcff */
[----:B-1----:R-:W-:Y:S01]  /*3f6b0*/  IMAD.WIDE R4, R2, 0x4, R216 ;  /* 0x0000000402047825 */ /* 0x002fe200078e02d8 */
[----:B------:R-:W-:Y:S01]  /*3f6c0*/  SEL R16, R241, RZ, P3 ;  /* 0x000000fff1107207 */ /* 0x000fe20001800000 */
        /* <DEDUP_REMOVED lines=27> */
[----:B------:R-:W2:Y:S01]  /*3f880*/  LDL.LU.64 R200, [R1+0x10e8] ;  /* 0x0010e80001c87983 */ /* 0x000ea20000300a00 */
[----:B----4-:R-:W-:-:S03]  /*3f890*/  IMAD.WIDE R6, R2, 0x4, R208 ;  /* 0x0000000402067825 */ /* 0x010fc600078e02d0 */
[----:B------:R-:W4:Y:S01]  /*3f8a0*/  LDL.LU.64 R208, [R1+0x10e0] ;  /* 0x0010e00001d07983 */ /* 0x000f220000300a00 */
        /* <DEDUP_REMOVED lines=17> */
[----:B------:R-:W4:Y:S01]  /*3f9c0*/  LDL.LU.64 R184, [R1+0x10d8] ;  /* 0x0010d80001b87983 */ /* 0x000f220000300a00 */
[----:B------:R-:W-:-:S03]  /*3f9d0*/  SEL R241, RZ, 0x4, P2 ;  /* 0x00000004fff17807 */ /* 0x000fc60001000000 */
[----:B------:R-:W4:Y:S01]  /*3f9e0*/  LDL.LU.64 R224, [R1+0x10c8] ;  /* 0x0010c80001e07983 */ /* 0x000f220000300a00 */
        /* <DEDUP_REMOVED lines=21> */
[----:B------:R-:W-:-:S04]  /*3fb40*/  LOP3.LUT R201, R3, 0x1a, RZ, 0xfc, !PT ;  /* 0x0000001a03c97812 */ /* 0x000fc800078efcff */
[----:B------:R1:W-:Y:S01]  /*3fb50*/  LDGSTS.E [R15+0x52008], desc[UR22][R6.64], P1 ;  /* 0x52008000060f7fae */ /* 0x0003e200089a1016 */
[----:B------:R-:W-:Y:S02]  /*3fb60*/  ISETP.GE.AND P1, PT, R201, UR5, PT ;  /* 0x00000005c9007c0c */ /* 0x000fe4000bf26270 */
[----:B------:R-:W-:Y:S01]  /*3fb70*/  LOP3.LUT R201, R3, 0x38, RZ, 0xfc, !PT ;  /* 0x0000003803c97812 */ /* 0x000fe200078efcff */
[----:B------:R1:W-:Y:S01]  /*3fb80*/  STL.64 [R1+0x18d8], R6 ;  /* 0x0018d80601007387 */ /* 0x0003e20000100a00 */
[----:B----4-:R-:W-:-:S05]  /*3fb90*/  IMAD.WIDE R4, R2, 0x4, R208 ;  /* 0x0000000402047825 */ /* 0x010fca00078e02d0 */
        /* <DEDUP_REMOVED lines=13> */
[----:B--2---:R-:W-:Y:S01]  /*3fc70*/  IMAD.WIDE R4, R2, 0x4, R224 ;  /* 0x0000000402047825 */ /* 0x004fe200078e02e0 */
        /* <DEDUP_REMOVED lines=11> */
[----:B------:R-:W-:-:S03]  /*3fd30*/  ISETP.NE.U32.AND P2, PT, R16, RZ, PT ;  /* 0x000000ff1000720c */ /* 0x000fc60003f45070 */
[----:B------:R-:W2:Y:S01]  /*3fd40*/  LDL.LU.64 R184, [R1+0x1088] ;  /* 0x0010880001b87983 */ /* 0x000ea20000300a00 */
[----:B------:R-:W-:-:S03]  /*3fd50*/  SEL R16, R241, RZ, P3 ;  /* 0x000000fff1107207 */ /* 0x000fc60001800000 */
[----:B------:R-:W2:Y:S01]  /*3fd60*/  LDL.LU.64 R224, [R1+0x1080] ;  /* 0x0010800001e07983 */ /* 0x000ea20000300a00 */
        /* <DEDUP_REMOVED lines=10> */
[----:B------:R-:W-:-:S02]  /*3fe10*/  ISETP.GE.AND P6, PT, R193, UR5, PT ;  /* 0x00000005c1007c0c */ /* 0x000fc4000bfc6270 */
[----:B------:R-:W-:Y:S01]  /*3fe20*/  SEL R16, R16, RZ, P3 ;  /* 0x000000ff10107207 */ /* 0x000fe20001800000 */
[----:B------:R1:W-:Y:S01]  /*3fe30*/  STL.64 [R1+0x1a28], R4 ;  /* 0x001a280401007387 */ /* 0x0003e20000100a00 */
[----:B------:R-:W-:Y:S02]  /*3fe40*/  SEL R241, RZ, 0x4, P6 ;  /* 0x00000004fff17807 */ /* 0x000fe40003000000 */
[----:B------:R-:W-:Y:S01]  /*3fe50*/  ISETP.NE.U32.AND P6, PT, R16, RZ, PT ;  /* 0x000000ff1000720c */ /* 0x000fe20003fc5070 */
[----:B------:R-:W3:Y:S01]  /*3fe60*/  LDL.LU.64 R216, [R1+0x1078] ;  /* 0x0010780001d87983 */ /* 0x000ee20000300a00 */
[----:B------:R-:W-:-:S03]  /*3fe70*/  SEL R16, R241, RZ, P3 ;  /* 0x000000fff1107207 */ /* 0x000fc60001800000 */
[----:B------:R-:W3:Y:S01]  /*3fe80*/  LDL.LU.64 R192, [R1+0x1070] ;  /* 0x0010700001c07983 */ /* 0x000ee20000300a00 */
[----:B----4-:R-:W-:Y:S01]  /*3fe90*/  IMAD.WIDE R6, R2, 0x4, R200 ;  /* 0x0000000402067825 */ /* 0x010fe200078e02c8 */
[----:B------:R-:W-:-:S03]  /*3fea0*/  LOP3.LUT R201, R3, 0x7a, RZ, 0xfc, !PT ;  /* 0x0000007a03c97812 */ /* 0x000fc600078efcff */
[----:B-1----:R-:W-:Y:S01]  /*3feb0*/  IMAD.WIDE R4, R2, 0x4, R208 ;  /* 0x0000000402047825 */ /* 0x002fe200078e02d0 */
[----:B------:R2:W-:Y:S01]  /*3fec0*/  LDGSTS.E [R14+0x50008], desc[UR22][R6.64], P1 ;  /* 0x50008000060e7fae */ /* 0x0005e200089a1016 */
[----:B------:R-:W-:Y:S02]  /*3fed0*/  ISETP.GE.AND P1, PT, R201, UR5, PT ;  /* 0x00000005c9007c0c */ /* 0x000fe4000bf26270 */
[----:B------:R-:W-:Y:S01]  /*3fee0*/  LOP3.LUT R201, R3, 0x1c, RZ, 0xfc, !PT ;  /* 0x0000001c03c97812 */ /* 0x000fe200078efcff */
[----:B------:R2:W-:Y:S04]  /*3fef0*/  STL.64 [R1+0x1910], R6 ;  /* 0x0019100601007387 */ /* 0x0005e80000100a00 */
[----:B------:R1:W-:Y:S01]  /*3ff00*/  LDGSTS.E [R14+0x52000], desc[UR22][R4.64], P5 ;  /* 0x52000000040e7fae */ /* 0x0003e2000a9a1016 */
[----:B------:R-:W-:-:S02]  /*3ff10*/  ISETP.NE.U32.AND P5, PT, R16, RZ, PT ;  /* 0x000000ff1000720c */ /* 0x000fc40003fa5070 */
        /* <DEDUP_REMOVED lines=22> */
[----:B------:R-:W-:Y:S02]  /*40080*/  SEL R16, R16, RZ, P3 ;  /* 0x000000ff10107207 */ /* 0x000fe40001800000 */
[----:B------:R-:W-:Y:S02]  /*40090*/  SEL R241, RZ, 0x4, P2 ;  /* 0x00000004fff17807 */ /* 0x000fe40001000000 */
[----:B------:R-:W-:Y:S01]  /*400a0*/  ISETP.NE.U32.AND P2, PT, R16, RZ, PT ;  /* 0x000000ff1000720c */ /* 0x000fe20003f45070 */
[----:B---3--:R-:W-:Y:S01]  /*400b0*/  IMAD.WIDE R6, R2, 0x4, R216 ;  /* 0x0000000402067825 */ /* 0x008fe200078e02d8 */
[----:B------:R-:W-:-:S03]  /*400c0*/  LOP3.LUT R217, R3, 0x3e, RZ, 0xfc, !PT ;  /* 0x0000003e03d97812 */ /* 0x000fc600078efcff */
[----:B-1----:R-:W-:Y:S01]  /*400d0*/  IMAD.WIDE R4, R2, 0x4, R192 ;  /* 0x0000000402047825 */ /* 0x002fe200078e02c0 */
[----:B------:R4:W-:Y:S04]  /*400e0*/  LDGSTS.E [R14+0x54008], desc[UR22][R6.64], P6 ;  /* 0x54008000060e7fae */ /* 0x0009e8000b1a1016 */
[----:B------:R-:W3:Y:S01]  /*400f0*/  LDL.LU.64 R192, [R1+0x1040] ;  /* 0x0010400001c07983 */ /* 0x000ee20000300a00 */
[----:B------:R-:W-:-:S03]  /*40100*/  SEL R16, R241, RZ, P3 ;  /* 0x000000fff1107207 */ /* 0x000fc60001800000 */
[----:B------:R4:W-:Y:S01]  /*40110*/  STL.64 [R1+0x1890], R6 ;  /* 0x0018900601007387 */ /* 0x0009e20000100a00 */
[----:B------:R-:W-:-:S03]  /*40120*/  ISETP.GE.AND P6, PT, R217, UR5, PT ;  /* 0x00000005d9007c0c */ /* 0x000fc6000bfc6270 */
[----:B------:R1:W-:Y:S01]  /*40130*/  STL.64 [R1+0x1968], R4 ;  /* 0x0019680401007387 */ /* 0x0003e20000100a00 */
[----:B------:R-:W-:-:S03]  /*40140*/  LOP3.LUT R217, R3, 0x5c, RZ, 0xfc, !PT ;  /* 0x0000005c03d97812 */ /* 0x000fc600078efcff */
[----:B------:R1:W-:Y:S01]  /*40150*/  LDGSTS.E [R14+0x56000], desc[UR22][R4.64], P5 ;  /* 0x56000000040e7fae */ /* 0x0003e2000a9a1016 */
[----:B------:R-:W-:Y:S02]  /*40160*/  ISETP.NE.U32.AND P5, PT, R16, RZ, PT ;  /* 0x000000ff1000720c */ /* 0x000fe40003fa5070 */
[----:B------:R-:W-:Y:S02]  /*40170*/  SEL R16, RZ, 0x4, P6 ;  /* 0x00000004ff107807 */ /* 0x000fe40003000000 */
[----:B------:R-:W-:Y:S01]  /*40180*/  ISETP.GE.AND P6, PT, R217, UR5, PT ;  /* 0x00000005d9007c0c */ /* 0x000fe2000bfc6270 */
[----:B----4-:R-:W-:-:S04]  /*40190*/  IMAD.WIDE R6, R2, 0x4, R208 ;  /* 0x0000000402067825 */ /* 0x010fc800078e02d0 */
[----:B-1----:R-:W-:Y:S01]  /*401a0*/  IMAD.WIDE R4, R2, 0x4, R200 ;  /* 0x0000000402047825 */ /* 0x002fe200078e02c8 */
[----:B------:R1:W-:Y:S04]  /*401b0*/  STL.64 [R1+0x1858], R6 ;  /* 0x0018580601007387 */ /* 0x0003e80000100a00 */
[----:B------:R3:W-:Y:S01]  /*401c0*/  LDGSTS.E [R14+0x56008], desc[UR22][R6.64], P1 ;  /* 0x56008000060e7fae */ /* 0x0007e200089a1016 */
[----:B------:R-:W-:Y:S02]  /*401d0*/  SEL R16, R16, RZ, P3 ;  /* 0x000000ff10107207 */ /* 0x000fe40001800000 */
[----:B------:R-:W-:Y:S01]  /*401e0*/  SEL R241, RZ, 0x4, P6 ;  /* 0x00000004fff17807 */ /* 0x000fe20003000000 */
[----:B------:R-:W-:Y:S04]  /*401f0*/  LDGSTS.E [R13+0x50000], desc[UR22][R4.64], P4 ;  /* 0x50000000040d7fae */ /* 0x000fe8000a1a1016 */
[----:B-1----:R-:W4:Y:S04]  /*40200*/  LDL.LU.64 R6, [R1+0x1030] ;  /* 0x0010300001067983 */ /* 0x002f280000300a00 */
[----:B------:R1:W-:Y:S04]  /*40210*/  STL.64 [R1+0x1a20], R4 ;  /* 0x001a200401007387 */ /* 0x0003e80000100a00 */
[----:B------:R3:W-:Y:S04]  /*40220*/  STL.64 [R1+0x1c28], R14 ;  /* 0x001c280e01007387 */ /* 0x0007e80000100a00 */
[----:B------:R-:W4:Y:S01]  /*40230*/  LDL.LU.64 R216, [R1+0x1028] ;  /* 0x0010280001d87983 */ /* 0x000f220000300a00 */
[----:B------:R-:W-:-:S02]  /*40240*/  LOP3.LUT R201, R3, 0x5e, RZ, 0xfc, !PT ;  /* 0x0000005e03c97812 */ /* 0x000fc400078efcff */
[----:B------:R-:W-:Y:S01]  /*40250*/  ISETP.NE.U32.AND P6, PT, R16, RZ, PT ;  /* 0x000000ff1000720c */ /* 0x000fe20003fc5070 */
[----:B-1----:R-:W4:Y:S01]  /*40260*/  LDL.LU.64 R4, [R1+0x1018] ;  /* 0x0010180001047983 */ /* 0x002f220000300a00 */
[----:B------:R-:W-:Y:S02]  /*40270*/  SEL R16, R241, RZ, P3 ;  /* 0x000000fff1107207 */ /* 0x000fe40001800000 */
[----:B------:R-:W-:Y:S02]  /*40280*/  ISETP.GE.AND P1, PT, R201, UR5, PT ;  /* 0x00000005c9007c0c */ /* 0x000fe4000bf26270 */
[----:B------:R-:W-:Y:S02]  /*40290*/  LOP3.LUT R201, R3, 0x7c, RZ, 0xfc, !PT ;  /* 0x0000007c03c97812 */ /* 0x000fe400078efcff */
[----:B------:R-:W-:Y:S02]  /*402a0*/  ISETP.NE.U32.AND P4, PT, R16, RZ, PT ;  /* 0x000000ff1000720c */ /* 0x000fe40003f85070 */
[----:B------:R-:W-:-:S02]  /*402b0*/  SEL R16, RZ, 0x4, P1 ;  /* 0x00000004ff107807 */ /* 0x000fc40000800000 */
[----:B------:R-:W-:Y:S02]  /*402c0*/  ISETP.GE.AND P1, PT, R201, UR5, PT ;  /* 0x00000005c9007c0c */ /* 0x000fe4000bf26270 */
[----:B------:R-:W1:Y:S01]  /*402d0*/  S2R R201, SR_TID.X ;  /* 0x0000000000c97919 */ /* 0x000e620000002100 */
[----:B--2---:R-:W-:Y:S02]  /*402e0*/  IMAD.WIDE R236, R2, 0x4, R184 ;  /* 0x0000000402ec7825 */ /* 0x004fe400078e02b8 */
[----:B------:R-:W2:Y:S04]  /*402f0*/  LDL.LU.64 R184, [R1+0x1008] ;  /* 0x0010080001b87983 */ /* 0x000ea80000300a00 */
[----:B------:R-:W2:Y:S01]  /*40300*/  LDL.LU.64 R224, [R1+0xff0] ;  /* 0x000ff00001e07983 */ /* 0x000ea20000300a00 */
[----:B------:R-:W-:-:S03]  /*40310*/  SEL R16, R16, RZ, P3 ;  /* 0x000000ff10107207 */ /* 0x000fc60001800000 */
[----:B------:R-:W-:Y:S01]  /*40320*/  STL.64 [R1+0x1908], R236 ;  /* 0x001908ec01007387 */ /* 0x000fe20000100a00 */
[----:B------:R-:W-:-:S03]  /*40330*/  SEL R241, RZ, 0x4, P1 ;  /* 0x00000004fff17807 */ /* 0x000fc60000800000 */
[----:B------:R-:W2:Y:S01]  /*40340*/  LDL.LU.64 R208, [R1+0x428] ;  /* 0x0004280001d07983 */ /* 0x000ea20000300a00 */
[----:B---3--:R-:W-:Y:S01]  /*40350*/  IMAD.WIDE R14, R2, 0x4, R192 ;  /* 0x00000004020e7825 */ /* 0x008fe200078e02c0 */
[----:B------:R-:W-:Y:S02]  /*40360*/  LOP3.LUT R200, R3, 0x7e, RZ, 0xfc, !PT ;  /* 0x0000007e03c87812 */ /* 0x000fe400078efcff */
[----:B------:R-:W3:Y:S01]  /*40370*/  LDL.LU.64 R192, [R1+0x1010] ;  /* 0x0010100001c07983 */ /* 0x000ee20000300a00 */
[----:B------:R-:W-:Y:S02]  /*40380*/  ISETP.NE.U32.AND P1, PT, R16, RZ, PT ;  /* 0x000000ff1000720c */ /* 0x000fe40003f25070 */
[----:B------:R-:W-:Y:S01]  /*40390*/  SEL R16, R241, RZ, P3 ;  /* 0x000000fff1107207 */ /* 0x000fe20001800000 */
[----:B------:R-:W-:Y:S01]  /*403a0*/  LDGSTS.E [R13+0x50008], desc[UR22][R236.64], P2 ;  /* 0x50008000ec0d7fae */ /* 0x000fe200091a1016 */
[----:B------:R-:W-:-:S03]  /*403b0*/  ISETP.GE.AND P2, PT, R200, UR5, PT ;  /* 0x00000005c8007c0c */ /* 0x000fc6000bf46270 */
[----:B------:R4:W-:Y:S01]  /*403c0*/  LDGSTS.E [R13+0x52000], desc[UR22][R14.64], P5 ;  /* 0x520000000e0d7fae */ /* 0x0009e2000a9a1016 */
[----:B-1----:R-:W-:-:S03]  /*403d0*/  LOP3.LUT R201, R201, 0x7f, RZ, 0xc0, !PT ;  /* 0x0000007fc9c97812 */ /* 0x002fc600078ec0ff */
[----:B------:R4:W-:Y:S01]  /*403e0*/  STL.64 [R1+0x19e0], R14 ;  /* 0x0019e00e01007387 */ /* 0x0009e20000100a00 */
[----:B------:R-:W-:Y:S02]  /*403f0*/  ISETP.NE.U32.AND P5, PT, R16, RZ, PT ;  /* 0x000000ff1000720c */ /* 0x000fe40003fa5070 */
[----:B------:R-:W-:Y:S02]  /*40400*/  SEL R16, RZ, 0x4, P2 ;  /* 0x00000004ff107807 */ /* 0x000fe40001000000 */
[----:B------:R-:W-:Y:S02]  /*40410*/  ISETP.GE.AND P2, PT, R201, UR5, PT ;  /* 0x00000005c9007c0c */ /* 0x000fe4000bf46270 */
[----:B------:R-:W3:Y:S04]  /*40420*/  LDL.LU.64 R200, [R1+0x418] ;  /* 0x0004180001c87983 */ /* 0x000ee80000300a00 */
[----:B------:R-:W3:Y:S01]  /*40430*/  LDL.LU.64 R238, [R1+0x408] ;  /* 0x0004080001ee7983 */ /* 0x000ee20000300a00 */
[----:B----4-:R-:W-:-:S05]  /*40440*/  IMAD.WIDE R14, R2, 0x4, R6 ;  /* 0x00000004020e7825 */ /* 0x010fca00078e0206 */
[----:B------:R-:W-:Y:S04]  /*40450*/  STL.64 [R1+0x18c8], R14 ;  /* 0x0018c80e01007387 */ /* 0x000fe80000100a00 */
[----:B------:R1:W-:Y:S01]  /*40460*/  LDGSTS.E [R13+0x52008], desc[UR22][R14.64], P6 ;  /* 0x520080000e0d7fae */ /* 0x0003e2000b1a1016 */
[----:B------:R-:W-:-:S05]  /*40470*/  IMAD.WIDE R6, R2, 0x4, R216 ;  /* 0x0000000402067825 */ /* 0x000fca00078e02d8 */
[----:B------:R4:W-:Y:S04]  /*40480*/  STL.64 [R1+0x1950], R6 ;  /* 0x0019500601007387 */ /* 0x0009e80000100a00 */
[----:B------:R-:W3:Y:S04]  /*40490*/  LDL.LU.64 R216, [R1+0x3f8] ;  /* 0x0003f80001d87983 */ /* 0x000ee80000300a00 */
[----:B------:R-:W-:Y:S04]  /*404a0*/  LDGSTS.E [R13+0x54000], desc[UR22][R6.64], P4 ;  /* 0x54000000060d7fae */ /* 0x000fe8000a1a1016 */
[----:B----4-:R-:W4:Y:S01]  /*404b0*/  LDL.LU.64 R6, [R1+0x3e8] ;  /* 0x0003e80001067983 */ /* 0x010f220000300a00 */
[----:B------:R-:W-:Y:S01]  /*404c0*/  SEL R241, R16, RZ, P3 ;  /* 0x000000ff10f17207 */ /* 0x000fe20001800000 */
[----:B------:R-:W-:Y:S01]  /*404d0*/  UIADD3 UR4, UPT, UPT, UR6, -0x180, URZ ;  /* 0xfffffe8006047890 */ /* 0x000fe2000fffe0ff */
[----:B------:R-:W-:Y:S01]  /*404e0*/  SEL R16, RZ, 0x4, P2 ;  /* 0x00000004ff107807 */ /* 0x000fe20001000000 */
[----:B------:R-:W-:Y:S01]  /*404f0*/  UIADD3 UR9, UPT, UPT, UR6, -0x200, URZ ;  /* 0xfffffe0006097890 */ /* 0x000fe2000fffe0ff */
[----:B------:R-:W-:-:S02]  /*40500*/  LOP3.LUT R237, R3, 0x2, RZ, 0xfc, !PT ;  /* 0x0000000203ed7812 */ /* 0x000fc400078efcff */
[----:B------:R-:W-:Y:S02]  /*40510*/  SEL R16, R16, RZ, P3 ;  /* 0x000000ff10107207 */ /* 0x000fe40001800000 */
[C---:B------:R-:W-:Y:S02]  /*40520*/  ISETP.GE.AND P3, PT, R237.reuse, UR4, PT ;  /* 0x00000004ed007c0c */ /* 0x040fe4000bf66270 */
[----:B------:R-:W-:Y:S01]  /*40530*/  ISETP.GE.AND P4, PT, R237, UR9, PT ;  /* 0x00000009ed007c0c */ /* 0x000fe2000bf86270 */
[----:B------:R-:W-:Y:S01]  /*40540*/  IMAD.WIDE R236, R2, 0x4, R4 ;  /* 0x0000000402ec7825 */ /* 0x000fe200078e0204 */
[----:B------:R-:W-:-:S03]  /*40550*/  ISETP.NE.U32.AND P2, PT, R241, RZ, PT ;  /* 0x000000fff100720c */ /* 0x000fc60003f45070 */
[----:B--2---:R-:W-:Y:S01]  /*40560*/  IMAD.WIDE R184, R2, 0x4, R184 ;  /* 0x0000000402b87825 */ /* 0x004fe200078e02b8 */
[----:B------:R-:W-:Y:S01]  /*40570*/  ISETP.NE.U32.AND P6, PT, R16, RZ, PT ;  /* 0x000000ff1000720c */ /* 0x000fe20003fc5070 */
[----:B------:R-:W-:Y:S02]  /*40580*/  LDGSTS.E [R13+0x54008], desc[UR22][R236.64], P1 ;  /* 0x54008000ec0d7fae */ /* 0x000fe400089a1016 */
[C---:B-1----:R-:W-:Y:S02]  /*40590*/  IMAD.WIDE R14, R17.reuse, 0x4, R224 ;  /* 0x00000004110e7825 */ /* 0x042fe400078e02e0 */
[----:B------:R-:W2:Y:S02]  /*405a0*/  LDL.LU.64 R224, [R1+0x3d8] ;  /* 0x0003d80001e07983 */ /* 0x000ea40000300a00 */
[----:B------:R-:W-:Y:S02]  /*405b0*/  IMAD.WIDE R4, R17, 0x4, R208 ;  /* 0x0000000411047825 */ /* 0x000fe400078e02d0 */
[----:B------:R-:W-:Y:S02]  /*405c0*/  STL.64 [R1+0x19a0], R236 ;  /* 0x0019a0ec01007387 */ /* 0x000fe40000100a00 */
[----:B---3--:R-:W-:-:S02]  /*405d0*/  IMAD.WIDE R208, R2, 0x4, R192 ;  /* 0x0000000402d07825 */ /* 0x008fc400078e02c0 */
[----:B------:R1:W-:Y:S04]  /*405e0*/  STL.64 [R1+0x1960], R184 ;  /* 0x001960b801007387 */ /* 0x0003e80000100a00 */
[----:B------:R-:W-:Y:S01]  /*405f0*/  STL.64 [R1+0x618], R14 ;  /* 0x0006180e01007387 */ /* 0x000fe20000100a00 */
[----:B------:R-:W-:-:S03]  /*40600*/  VIADD R241, R12, 0x100000 ;  /* 0x001000000cf17836 */ /* 0x000fc60000000000 */
[----:B------:R-:W3:Y:S01]  /*40610*/  LDL.LU.64 R192, [R1+0x3c8] ;  /* 0x0003c80001c07983 */ /* 0x000ee20000300a00 */
[----:B------:R-:W-:-:S03]  /*40620*/  VIADD R16, R12, 0x100000 ;  /* 0x001000000c107836 */ /* 0x000fc60000000000 */
[----:B------:R-:W-:Y:S04]  /*40630*/  STL.64 [R1+0x1c30], R2 ;  /* 0x001c300201007387 */ /* 0x000fe80000100a00 */
[----:B------:R1:W-:Y:S04]  /*40640*/  STL.64 [R1+0x1948], R208 ;  /* 0x001948d001007387 */ /* 0x0003e80000100a00 */
[----:B------:R1:W-:Y:S04]  /*40650*/  STL.64 [R1+0x610], R4 ;  /* 0x0006100401007387 */ /* 0x0003e80000100a00 */
[----:B------:R-:W-:Y:S04]  /*40660*/  LDGSTS.E [R13+0x56000], desc[UR22][R184.64], P5 ;  /* 0x56000000b80d7fae */ /* 0x000fe8000a9a1016 */
[----:B------:R-:W-:Y:S04]  /*40670*/  LDGSTS.E [R13+0x56008], desc[UR22][R208.64], P2 ;  /* 0x56008000d00d7fae */ /* 0x000fe800091a1016 */
[----:B------:R-:W0:Y:S04]  /*40680*/  LDGDEPBAR ;  /* 0x00000000000079af */ /* 0x000e280000000000 */
[----:B-1----:R-:W3:Y:S04]  /*40690*/  LDL.LU.64 R184, [R1+0x3b8] ;  /* 0x0003b80001b87983 */ /* 0x002ee80000300a00 */
[----:B------:R-:W3:Y:S01]  /*406a0*/  LDL.LU.64 R208, [R1+0x3a0] ;  /* 0x0003a00001d07983 */ /* 0x000ee20000300a00 */
[----:B------:R-:W-:-:S03]  /*406b0*/  IMAD.WIDE R2, R17, 0x4, R238 ;  /* 0x0000000411027825 */ /* 0x000fc600078e02ee */
[----:B------:R-:W-:Y:S04]  /*406c0*/  LDGSTS.E [R241+-0x80000], desc[UR22][R14.64], P6 ;  /* 0x800000000ef17fae */ /* 0x000fe8000b1a1016 */
[----:B------:R1:W-:Y:S02]  /*406d0*/  LDGSTS.E [R16+-0x7fc00], desc[UR22][R4.64], P6 ;  /* 0x8040000004107fae */ /* 0x0003e4000b1a1016 */
[C---:B-1----:R-:W-:Y:S02]  /*406e0*/  IMAD.WIDE R4, R17.reuse, 0x4, R200 ;  /* 0x0000000411047825 */ /* 0x042fe400078e02c8 */
[----:B------:R-:W3:Y:S04]  /*406f0*/  LDL.LU.64 R200, [R1+0x388] ;  /* 0x0003880001c87983 */ /* 0x000ee80000300a00 */
[----:B------:R-:W3:Y:S04]  /*40700*/  LDL.LU.64 R238, [R1+0x2b8] ;  /* 0x0002b80001ee7983 */ /* 0x000ee80000300a00 */
[----:B------:R1:W-:Y:S04]  /*40710*/  STL.64 [R1+0x608], R4 ;  /* 0x0006080401007387 */ /* 0x0003e80000100a00 */
[----:B------:R1:W-:Y:S04]  /*40720*/  LDGSTS.E [R241+-0x7f800], desc[UR22][R4.64], P6 ;  /* 0x8080000004f17fae */ /* 0x0003e8000b1a1016 */
[----:B------:R4:W-:Y:S04]  /*40730*/  STL.64 [R1+0x600], R2 ;  /* 0x0006000201007387 */ /* 0x0009e80000100a00 */
[----:B------:R4:W-:Y:S01]  /*40740*/  LDGSTS.E [R16+-0x7f400], desc[UR22][R2.64], P6 ;  /* 0x80c0000002107fae */ /* 0x0009e2000b1a1016 */
[----:B-1----:R-:W-:-:S03]  /*40750*/  IMAD.WIDE R4, R17, 0x4, R216 ;  /* 0x0000000411047825 */ /* 0x002fc600078e02d8 */
[----:B------:R-:W3:Y:S04]  /*40760*/  LDL.LU.64 R216, [R1+0x2a0] ;  /* 0x0002a00001d87983 */ /* 0x000ee80000300a00 */
[----:B------:R-:W-:Y:S01]  /*40770*/  LDGSTS.E [R241+-0x7f000], desc[UR22][R4.64], P6 ;  /* 0x8100000004f17fae */ /* 0x000fe2000b1a1016 */
[----:B----4-:R-:W-:-:S03]  /*40780*/  IMAD.WIDE R2, R17, 0x4, R6 ;  /* 0x0000000411027825 */ /* 0x010fc600078e0206 */
[----:B------:R-:W4:Y:S04]  /*40790*/  LDL.LU.64 R6, [R1+0x288] ;  /* 0x0002880001067983 */ /* 0x000f280000300a00 */
[----:B------:R1:W-:Y:S04]  /*407a0*/  STL.64 [R1+0x5f8], R4 ;  /* 0x0005f80401007387 */ /* 0x0003e80000100a00 */
[----:B------:R3:W-:Y:S04]  /*407b0*/  STL.64 [R1+0x5f0], R2 ;  /* 0x0005f00201007387 */ /* 0x0007e80000100a00 */
[----:B------:R3:W-:Y:S04]  /*407c0*/  LDGSTS.E [R16+-0x7ec00], desc[UR22][R2.64], P6 ;  /* 0x8140000002107fae */ /* 0x0007e8000b1a1016 */
[----:B-1----:R-:W4:Y:S01]  /*407d0*/  LDL.LU.64 R4, [R1+0x270] ;  /* 0x0002700001047983 */ /* 0x002f220000300a00 */
[----:B--2---:R-:W-:-:S03]  /*407e0*/  IMAD.WIDE R14, R17, 0x4, R224 ;  /* 0x00000004110e7825 */ /* 0x004fc600078e02e0 */
[----:B------:R-:W2:Y:S04]  /*407f0*/  LDL.LU.64 R224, [R1+0x258] ;  /* 0x0002580001e07983 */ /* 0x000ea80000300a00 */
[----:B------:R1:W-:Y:S04]  /*40800*/  STL.64 [R1+0x5e8], R14 ;  /* 0x0005e80e01007387 */ /* 0x0003e80000100a00 */
[----:B------:R1:W-:Y:S01]  /*40810*/  LDGSTS.E [R241+-0x7e800], desc[UR22][R14.64], P6 ;  /* 0x818000000ef17fae */ /* 0x0003e2000b1a1016 */
[----:B---3--:R-:W-:-:S05]  /*40820*/  IMAD.WIDE R2, R17, 0x4, R192 ;  /* 0x0000000411027825 */ /* 0x008fca00078e02c0 */
[----:B------:R3:W-:Y:S04]  /*40830*/  STL.64 [R1+0x5e0], R2 ;  /* 0x0005e00201007387 */ /* 0x0007e80000100a00 */
[----:B------:R3:W-:Y:S04]  /*40840*/  LDGSTS.E [R16+-0x7e400], desc[UR22][R2.64], P6 ;  /* 0x81c0000002107fae */ /* 0x0007e8000b1a1016 */
[----:B------:R-:W2:Y:S01]  /*40850*/  LDL.LU.64 R192, [R1+0x240] ;  /* 0x0002400001c07983 */ /* 0x000ea20000300a00 */
[----:B-1----:R-:W-:-:S03]  /*40860*/  IMAD.WIDE R14, R17, 0x4, R184 ;  /* 0x00000004110e7825 */ /* 0x002fc600078e02b8 */
[----:B------:R-:W2:Y:S01]  /*40870*/  LDL.LU.64 R184, [R1+0x238] ;  /* 0x0002380001b87983 */ /* 0x000ea20000300a00 */
[----:B---3--:R-:W-:-:S03]  /*40880*/  IMAD.WIDE R2, R17, 0x4, R208 ;  /* 0x0000000411027825 */ /* 0x008fc600078e02d0 */
[----:B------:R1:W-:Y:S04]  /*40890*/  STL.64 [R1+0x5d8], R14 ;  /* 0x0005d80e01007387 */ /* 0x0003e80000100a00 */
[----:B------:R1:W-:Y:S04]  /*408a0*/  LDGSTS.E [R241+-0x7e000], desc[UR22][R14.64], P6 ;  /* 0x820000000ef17fae */ /* 0x0003e8000b1a1016 */
        /* <DEDUP_REMOVED lines=15> */
[----:B------:R-:W-:Y:S04]  /*409a0*/  STL.64 [R1+0x5b8], R14 ;  /* 0x0005b80e01007387 */ /* 0x000fe80000100a00 */
[----:B------:R2:W-:Y:S04]  /*409b0*/  STL.64 [R1+0x660], R2 ;  /* 0x0006600201007387 */ /* 0x0005e80000100a00 */
[----:B------:R-:W4:Y:S04]  /*409c0*/  LDL.LU.64 R238, [R1+0x148] ;  /* 0x0001480001ee7983 */ /* 0x000f280000300a00 */
[----:B------:R-:W4:Y:S01]  /*409d0*/  LDL.LU.64 R236, [R1+0xe8] ;  /* 0x0000e80001ec7983 */ /* 0x000f220000300a00 */
[----:B------:R-:W-:-:S03]  /*409e0*/  IMAD.WIDE R4, R17, 0x4, R4 ;  /* 0x0000000411047825 */ /* 0x000fc600078e0204 */
[----:B------:R2:W-:Y:S04]  /*409f0*/  LDGSTS.E [R16+-0x7cc00], desc[UR22][R2.64], P6 ;  /* 0x8340000002107fae */ /* 0x0005e8000b1a1016 */
[----:B------:R1:W-:Y:S04]  /*40a00*/  STL.64 [R1+0x668], R4 ;  /* 0x0006680401007387 */ /* 0x0003e80000100a00 */
[----:B------:R1:W-:Y:S01]  /*40a10*/  LDGSTS.E [R241+-0x7c800], desc[UR22][R4.64], P6 ;  /* 0x8380000004f17fae */ /* 0x0003e2000b1a1016 */
[----:B--2---:R-:W-:-:S05]  /*40a20*/  IMAD.WIDE R2, R17, 0x4, R224 ;  /* 0x0000000411027825 */ /* 0x004fca00078e02e0 */
[----:B------:R2:W-:Y:S04]  /*40a30*/  STL.64 [R1+0x670], R2 ;  /* 0x0006700201007387 */ /* 0x0005e80000100a00 */
[----:B------:R2:W-:Y:S01]  /*40a40*/  LDGSTS.E [R16+-0x7c400], desc[UR22][R2.64], P6 ;  /* 0x83c0000002107fae */ /* 0x0005e2000b1a1016 */
[----:B-1----:R-:W-:-:S05]  /*40a50*/  IMAD.WIDE R4, R17, 0x4, R192 ;  /* 0x0000000411047825 */ /* 0x002fca00078e02c0 */
[----:B------:R1:W-:Y:S01]  /*40a60*/  LDGSTS.E [R241+-0x7c000], desc[UR22][R4.64], P6 ;  /* 0x8400000004f17fae */ /* 0x0003e2000b1a1016 */
[----:B--2---:R-:W-:-:S03]  /*40a70*/  IMAD.WIDE R2, R17, 0x4, R184 ;  /* 0x0000000411027825 */ /* 0x004fc600078e02b8 */
[----:B------:R-:W2:Y:S04]  /*40a80*/  LDL.LU.64 R184, [R1+0xd8] ;  /* 0x0000d80001b87983 */ /* 0x000ea80000300a00 */
[----:B------:R1:W-:Y:S04]  /*40a90*/  STL.64 [R1+0x690], R4 ;  /* 0x0006900401007387 */ /* 0x0003e80000100a00 */
[----:B------:R1:W-:Y:S04]  /*40aa0*/  STL.64 [R1+0x6a8], R2 ;  /* 0x0006a80201007387 */ /* 0x0003e80000100a00 */
[----:B------:R1:W-:Y:S04]  /*40ab0*/  LDGSTS.E [R16+-0x7bc00], desc[UR22][R2.64], P6 ;  /* 0x8440000002107fae */ /* 0x0003e8000b1a1016 */
[----:B------:R-:W2:Y:S01]  /*40ac0*/  LDL.LU.64 R192, [R1+0xd0] ;  /* 0x0000d00001c07983 */ /* 0x000ea20000300a00 */
[----:B-1----:R-:W-:-:S05]  /*40ad0*/  IMAD.WIDE R4, R17, 0x4, R208 ;  /* 0x0000000411047825 */ /* 0x002fca00078e02d0 */
[----:B------:R3:W-:Y:S01]  /*40ae0*/  LDGSTS.E [R241+-0x7b800], desc[UR22][R4.64], P6 ;  /* 0x8480000004f17fae */ /* 0x0007e2000b1a1016 */
[----:B------:R-:W-:-:S03]  /*40af0*/  IMAD.WIDE R2, R17, 0x4, R200 ;  /* 0x0000000411027825 */ /* 0x000fc600078e02c8 */
[----:B------:R-:W2:Y:S04]  /*40b00*/  LDL.LU.64 R200, [R1+0xc8] ;  /* 0x0000c80001c87983 */ /* 0x000ea80000300a00 */
[----:B------:R-:W2:Y:S04]  /*40b10*/  LDL.LU.64 R208, [R1+0xb8] ;  /* 0x0000b80001d07983 */ /* 0x000ea80000300a00 */
[----:B------:R3:W-:Y:S04]  /*40b20*/  STL.64 [R1+0x6c0], R4 ;  /* 0x0006c00401007387 */ /* 0x0007e80000100a00 */
[----:B------:R4:W-:Y:S04]  /*40b30*/  STL.64 [R1+0x6d0], R2 ;  /* 0x0006d00201007387 */ /* 0x0009e80000100a00 */
[----:B------:R4:W-:Y:S01]  /*40b40*/  LDGSTS.E [R16+-0x7b400], desc[UR22][R2.64], P6 ;  /* 0x84c0000002107fae */ /* 0x0009e2000b1a1016 */
[----:B---3--:R-:W-:-:S03]  /*40b50*/  IMAD.WIDE R4, R17, 0x4, R216 ;  /* 0x0000000411047825 */ /* 0x008fc600078e02d8 */
[----:B------:R-:W3:Y:S04]  /*40b60*/  LDL.LU.64 R216, [R1+0xa8] ;  /* 0x0000a80001d87983 */ /* 0x000ee80000300a00 */
[----:B------:R-:W3:Y:S04]  /*40b70*/  LDL.LU.64 R224, [R1+0x98] ;  /* 0x0000980001e07983 */ /* 0x000ee80000300a00 */
[----:B------:R1:W-:Y:S04]  /*40b80*/  STL.64 [R1+0x700], R4 ;  /* 0x0007000401007387 */ /* 0x0003e80000100a00 */
[----:B------:R1:W-:Y:S01]  /*40b90*/  LDGSTS.E [R241+-0x7b000], desc[UR22][R4.64], P6 ;  /* 0x8500000004f17fae */ /* 0x0003e2000b1a1016 */
[----:B----4-:R-:W-:-:S05]  /*40ba0*/  IMAD.WIDE R2, R17, 0x4, R6 ;  /* 0x0000000411027825 */ /* 0x010fca00078e0206 */
[----:B------:R4:W-:Y:S04]  /*40bb0*/  STL.64 [R1+0x710], R2 ;  /* 0x0007100201007387 */ /* 0x0009e80000100a00 */
[----:B------:R-:W3:Y:S01]  /*40bc0*/  LDL.LU.64 R6, [R1+0x88] ;  /* 0x0000880001067983 */ /* 0x000ee20000300a00 */
[----:B------:R-:W-:-:S03]  /*40bd0*/  IMAD.WIDE R238, R17, 0x4, R238 ;  /* 0x0000000411ee7825 */ /* 0x000fc600078e02ee */
[----:B-1----:R-:W3:Y:S01]  /*40be0*/  LDL.LU.64 R4, [R1+0x70] ;  /* 0x0000700001047983 */ /* 0x002ee20000300a00 */
[----:B------:R-:W-:-:S03]  /*40bf0*/  IMAD.WIDE R236, R17, 0x4, R236 ;  /* 0x0000000411ec7825 */ /* 0x000fc600078e02ec */
[----:B------:R1:W-:Y:S04]  /*40c00*/  LDGSTS.E [R16+-0x7ac00], desc[UR22][R2.64], P6 ;  /* 0x8540000002107fae */ /* 0x0003e8000b1a1016 */
[----:B------:R-:W3:Y:S04]  /*40c10*/  LDL.LU.64 R14, [R1+0x58] ;  /* 0x00005800010e7983 */ /* 0x000ee80000300a00 */
[----:B------:R-:W-:Y:S04]  /*40c20*/  LDGSTS.E [R241+-0x7a800], desc[UR22][R238.64], P6 ;  /* 0x85800000eef17fae */ /* 0x000fe8000b1a1016 */
[----:B----4-:R-:W1:Y:S04]  /*40c30*/  LDL.LU.64 R2, [R1+0x40] ;  /* 0x0000400001027983 */ /* 0x010e680000300a00 */
[----:B------:R-:W-:Y:S04]  /*40c40*/  STL.64 [R1+0x768], R238 ;  /* 0x000768ee01007387 */ /* 0x000fe80000100a00 */
[----:B------:R4:W-:Y:S04]  /*40c50*/  STL.64 [R1+0x808], R236 ;  /* 0x000808ec01007387 */ /* 0x0009e80000100a00 */
[----:B------:R-:W-:Y:S04]  /*40c60*/  LDGSTS.E [R16+-0x7a400], desc[UR22][R236.64], P6 ;  /* 0x85c00000ec107fae */ /* 0x000fe8000b1a1016 */
[----:B----4-:R-:W4:Y:S04]  /*40c70*/  LDL.LU.64 R236, [R1+0x28] ;  /* 0x0000280001ec7983 */ /* 0x010f280000300a00 */
[----:B------:R-:W4:Y:S01]  /*40c80*/  LDL.LU.64 R238, [R1+0x8] ;  /* 0x0000080001ee7983 */ /* 0x000f220000300a00 */
[----:B--2---:R-:W-:-:S05]  /*40c90*/  IMAD.WIDE R184, R17, 0x4, R184 ;  /* 0x0000000411b87825 */ /* 0x004fca00078e02b8 */
[----:B------:R2:W-:Y:S04]  /*40ca0*/  STL.64 [R1+0x858], R184 ;  /* 0x000858b801007387 */ /* 0x0005e80000100a00 */
[----:B------:R-:W-:Y:S01]  /*40cb0*/  LDGSTS.E [R241+-0x7a000], desc[UR22][R184.64], P6 ;  /* 0x86000000b8f17fae */ /* 0x000fe2000b1a1016 */
[----:B------:R-:W-:-:S03]  /*40cc0*/  IMAD.WIDE R192, R17, 0x4, R192 ;  /* 0x0000000411c07825 */ /* 0x000fc600078e02c0 */
[----:B--2---:R-:W2:Y:S01]  /*40cd0*/  LDL.LU.64 R184, [R1+0x1da8] ;  /* 0x001da80001b87983 */ /* 0x004ea20000300a00 */
[----:B------:R-:W-:-:S03]  /*40ce0*/  IMAD.WIDE R200, R17, 0x4, R200 ;  /* 0x0000000411c87825 */ /* 0x000fc600078e02c8 */
[----:B------:R3:W-:Y:S01]  /*40cf0*/  STL.64 [R1+0x860], R192 ;  /* 0x000860c001007387 */ /* 0x0007e20000100a00 */
[----:B------:R-:W-:-:S03]  /*40d00*/  IMAD.WIDE R208, R17, 0x4, R208 ;  /* 0x0000000411d07825 */ /* 0x000fc600078e02d0 */
[----:B------:R-:W-:Y:S04]  /*40d10*/  LDGSTS.E [R16+-0x79c00], desc[UR22][R192.64], P6 ;  /* 0x86400000c0107fae */ /* 0x000fe8000b1a1016 */
[----:B------:R-:W-:Y:S04]  /*40d20*/  LDGSTS.E [R241+-0x79800], desc[UR22][R200.64], P6 ;  /* 0x86800000c8f17fae */ /* 0x000fe8000b1a1016 */
[----:B------:R-:W-:Y:S04]  /*40d30*/  LDGSTS.E [R16+-0x79400], desc[UR22][R208.64], P6 ;  /* 0x86c00000d0107fae */ /* 0x000fe8000b1a1016 */
[----:B---3--:R-:W3:Y:S04]  /*40d40*/  LDL.LU.64 R192, [R1+0x1da0] ;  /* 0x001da00001c07983 */ /* 0x008ee80000300a00 */
[----:B------:R1:W-:Y:S04]  /*40d50*/  STL.64 [R1+0x8b0], R200 ;  /* 0x0008b0c801007387 */ /* 0x0003e80000100a00 */
[----:B-1----:R-:W2:Y:S04]  /*40d60*/  LDL.LU.64 R200, [R1+0x1d98] ;  /* 0x001d980001c87983 */ /* 0x002ea80000300a00 */
[----:B------:R1:W-:Y:S04]  /*40d70*/  STL.64 [R1+0x8b8], R208 ;  /* 0x0008b8d001007387 */ /* 0x0003e80000100a00 */
[----:B-1----:R-:W2:Y:S01]  /*40d80*/  LDL.LU.64 R208, [R1+0x1d90] ;  /* 0x001d900001d07983 */ /* 0x002ea20000300a00 */
[----:B------:R-:W-:-:S04]  /*40d90*/  IMAD.WIDE R216, R17, 0x4, R216 ;  /* 0x0000000411d87825 */ /* 0x000fc800078e02d8 */
[C---:B------:R-:W-:Y:S01]  /*40da0*/  IMAD.WIDE R224, R17.reuse, 0x4, R224 ;  /* 0x0000000411e07825 */ /* 0x040fe200078e02e0 */
[----:B------:R1:W-:Y:S04]  /*40db0*/  STL.64 [R1+0x8f8], R216 ;  /* 0x0008f8d801007387 */ /* 0x0003e80000100a00 */
[----:B------:R-:W-:Y:S04]  /*40dc0*/  LDGSTS.E [R241+-0x79000], desc[UR22][R216.64], P6 ;  /* 0x87000000d8f17fae */ /* 0x000fe8000b1a1016 */
[----:B------:R-:W-:Y:S04]  /*40dd0*/  LDGSTS.E [R16+-0x78c00], desc[UR22][R224.64], P6 ;  /* 0x87400000e0107fae */ /* 0x000fe8000b1a1016 */
[----:B-1----:R-:W2:Y:S01]  /*40de0*/  LDL.LU.64 R216, [R1+0x1d88] ;  /* 0x001d880001d87983 */ /* 0x002ea20000300a00 */
[----:B------:R-:W-:-:S03]  /*40df0*/  IMAD.WIDE R6, R17, 0x4, R6 ;  /* 0x0000000411067825 */ /* 0x000fc600078e0206 */
[----:B------:R1:W-:Y:S01]  /*40e00*/  STL.64 [R1+0x940], R224 ;  /* 0x000940e001007387 */ /* 0x0003e20000100a00 */
[----:B------:R-:W-:-:S03]  /*40e10*/  IMAD.WIDE R4, R17, 0x4, R4 ;  /* 0x0000000411047825 */ /* 0x000fc600078e0204 */
[----:B------:R-:W-:Y:S04]  /*40e20*/  LDGSTS.E [R241+-0x78800], desc[UR22][R6.64], P6 ;  /* 0x8780000006f17fae */ /* 0x000fe8000b1a1016 */
[----:B------:R-:W-:Y:S01]  /*40e30*/  LDGSTS.E [R16+-0x78400], desc[UR22][R4.64], P6 ;  /* 0x87c0000004107fae */ /* 0x000fe2000b1a1016 */
[----:B------:R-:W-:-:S03]  /*40e40*/  IMAD.WIDE R14, R17, 0x4, R14 ;  /* 0x00000004110e7825 */ /* 0x000fc600078e020e */
[----:B-1----:R-:W2:Y:S04]  /*40e50*/  LDL.LU.64 R224, [R1+0x1d80] ;  /* 0x001d800001e07983 */ /* 0x002ea80000300a00 */
[----:B------:R1:W-:Y:S01]  /*40e60*/  STL.64 [R1+0x9c8], R6 ;  /* 0x0009c80601007387 */ /* 0x0003e20000100a00 */
[----:B------:R-:W-:-:S03]  /*40e70*/  IMAD.WIDE R2, R17, 0x4, R2 ;  /* 0x0000000411027825 */ /* 0x000fc600078e0202 */
[----:B------:R4:W-:Y:S04]  /*40e80*/  LDGSTS.E [R241+-0x60000], desc[UR22][R14.64], P6 ;  /* 0xa00000000ef17fae */ /* 0x0009e8000b1a1016 */
[----:B------:R4:W-:Y:S04]  /*40e90*/  LDGSTS.E [R16+-0x5fc00], desc[UR22][R2.64], P6 ;  /* 0xa040000002107fae */ /* 0x0009e8000b1a1016 */
[----:B-1----:R-:W2:Y:S04]  /*40ea0*/  LDL.LU.64 R6, [R1+0x1d78] ;  /* 0x001d780001067983 */ /* 0x002ea80000300a00 */
[----:B------:R1:W-:Y:S04]  /*40eb0*/  STL.64 [R1+0xa30], R4 ;  /* 0x000a300401007387 */ /* 0x0003e80000100a00 */
[----:B-1----:R-:W2:Y:S04]  /*40ec0*/  LDL.LU.64 R4, [R1+0x1d70] ;  /* 0x001d700001047983 */ /* 0x002ea80000300a00 */
[----:B------:R4:W-:Y:S04]  /*40ed0*/  STL.64 [R1+0xa68], R14 ;  /* 0x000a680e01007387 */ /* 0x0009e80000100a00 */
[----:B------:R1:W-:Y:S01]  /*40ee0*/  STL.64 [R1+0x1220], R2 ;  /* 0x0012200201007387 */ /* 0x0003e20000100a00 */
[----:B----4-:R-:W-:-:S04]  /*40ef0*/  IMAD.WIDE R14, R17, 0x4, R236 ;  /* 0x00000004110e7825 */ /* 0x010fc800078e02ec */
[C---:B-1----:R-:W-:Y:S01]  /*40f00*/  IMAD.WIDE R2, R17.reuse, 0x4, R238 ;  /* 0x0000000411027825 */ /* 0x042fe200078e02ee */
[----:B------:R1:W-:Y:S04]  /*40f10*/  STL.64 [R1+0x1380], R14 ;  /* 0x0013800e01007387 */ /* 0x0003e80000100a00 */
[----:B------:R1:W-:Y:S04]  /*40f20*/  LDGSTS.E [R241+-0x5f800], desc[UR22][R14.64], P6 ;  /* 0xa08000000ef17fae */ /* 0x0003e8000b1a1016 */
[----:B------:R4:W-:Y:S04]  /*40f30*/  STL.64 [R1+0x13b8], R2 ;  /* 0x0013b80201007387 */ /* 0x0009e80000100a00 */
[----:B------:R4:W-:Y:S01]  /*40f40*/  LDGSTS.E [R16+-0x5f400], desc[UR22][R2.64], P6 ;  /* 0xa0c0000002107fae */ /* 0x0009e2000b1a1016 */
[----:B-1----:R-:W-:-:S04]  /*40f50*/  IMAD.WIDE R14, R17, 0x4, R246 ;  /* 0x00000004110e7825 */ /* 0x002fc800078e02f6 */
[----:B----4-:R-:W-:-:S04]  /*40f60*/  IMAD.WIDE R2, R17, 0x4, R232 ;  /* 0x0000000411027825 */ /* 0x010fc800078e02e8 */
[----:B------:R-:W-:Y:S01]  /*40f70*/  VIADD R232, R12, 0x100000 ;  /* 0x001000000ce87836 */ /* 0x000fe20000000000 */
[----:B------:R1:W-:Y:S04]  /*40f80*/  STL.64 [R1+0x13f0], R14 ;  /* 0x0013f00e01007387 */ /* 0x0003e80000100a00 */
[----:B------:R1:W-:Y:S04]  /*40f90*/  LDGSTS.E [R232+-0x5f000], desc[UR22][R14.64], P6 ;  /* 0xa10000000ee87fae */ /* 0x0003e8000b1a1016 */
[----:B------:R4:W-:Y:S04]  /*40fa0*/  STL.64 [R1+0x1428], R2 ;  /* 0x0014280201007387 */ /* 0x0009e80000100a00 */
[----:B------:R4:W-:Y:S01]  /*40fb0*/  LDGSTS.E [R16+-0x5ec00], desc[UR22][R2.64], P6 ;  /* 0xa140000002107fae */ /* 0x0009e2000b1a1016 */
[----:B-1----:R-:W-:-:S04]  /*40fc0*/  IMAD.WIDE R14, R17, 0x4, R18 ;  /* 0x00000004110e7825 */ /* 0x002fc800078e0212 */
[----:B------:R-:W-:Y:S02]  /*40fd0*/  VIADD R18, R12, 0x100000 ;  /* 0x001000000c127836 */ /* 0x000fe40000000000 */
[C---:B----4-:R-:W-:Y:S01]  /*40fe0*/  IMAD.WIDE R2, R17.reuse, 0x4, R26 ;  /* 0x0000000411027825 */ /* 0x050fe200078e021a */
[----:B------:R1:W-:Y:S04]  /*40ff0*/  STL.64 [R1+0x1458], R14 ;  /* 0x0014580e01007387 */ /* 0x0003e80000100a00 */
[----:B------:R1:W-:Y:S04]  /*41000*/  LDGSTS.E [R18+-0x5e800], desc[UR22][R14.64], P6 ;  /* 0xa18000000e127fae */ /* 0x0003e8000b1a1016 */
[----:B------:R4:W-:Y:S04]  /*41010*/  STL.64 [R1+0x1480], R2 ;  /* 0x0014800201007387 */ /* 0x0009e80000100a00 */
[----:B------:R4:W-:Y:S01]  /*41020*/  LDGSTS.E [R16+-0x5e400], desc[UR22][R2.64], P6 ;  /* 0xa1c0000002107fae */ /* 0x0009e2000b1a1016 */
[----:B-1----:R-:W-:-:S04]  /*41030*/  IMAD.WIDE R14, R17, 0x4, R34 ;  /* 0x00000004110e7825 */ /* 0x002fc800078e0222 */
        /* <DEDUP_REMOVED lines=44> */
[----:B------:R4:W-:Y:S04]  /*41300*/  STL.64 [R1+0x1680], R2 ;  /* 0x0016800201007387 */ /* 0x0009e80000100a00 */
[----:B------:R-:W2:Y:S04]  /*41310*/  LDL.LU.64 R238, [R1+0x1110] ;  /* 0x0011100001ee7983 */ /* 0x000ea80000300a00 */
[----:B------:R1:W-:Y:S04]  /*41320*/  LDGSTS.E [R18+-0x5a800], desc[UR22][R14.64], P6 ;  /* 0xa58000000e127fae */ /* 0x0003e8000b1a1016 */
[----:B------:R4:W-:Y:S04]  /*41330*/  LDGSTS.E [R16+-0x5a400], desc[UR22][R2.64], P6 ;  /* 0xa5c0000002107fae */ /* 0x0009e8000b1a1016 */
[----:B------:R-:W3:Y:S01]  /*41340*/  LDL.LU.64 R42, [R1+0x10b8] ;  /* 0x0010b800012a7983 */ /* 0x000ee20000300a00 */
[----:B-1----:R-:W-:-:S04]  /*41350*/  IMAD.WIDE R14, R17, 0x4, R162 ;  /* 0x00000004110e7825 */ /* 0x002fc800078e02a2 */
[C---:B----4-:R-:W-:Y:S01]  /*41360*/  IMAD.WIDE R2, R17.reuse, 0x4, R170 ;  /* 0x0000000411027825 */ /* 0x050fe200078e02aa */
[----:B------:R1:W-:Y:S04]  /*41370*/  STL.64 [R1+0x1678], R14 ;  /* 0x0016780e01007387 */ /* 0x0003e80000100a00 */
[----:B------:R1:W-:Y:S04]  /*41380*/  LDGSTS.E [R18+-0x5a000], desc[UR22][R14.64], P6 ;  /* 0xa60000000e127fae */ /* 0x0003e8000b1a1016 */
[----:B------:R4:W-:Y:S04]  /*41390*/  STL.64 [R1+0x1670], R2 ;  /* 0x0016700201007387 */ /* 0x0009e80000100a00 */
[----:B------:R4:W-:Y:S01]  /*413a0*/  LDGSTS.E [R16+-0x59c00], desc[UR22][R2.64], P6 ;  /* 0xa640000002107fae */ /* 0x0009e2000b1a1016 */
[----:B-1----:R-:W-:-:S03]  /*413b0*/  IMAD.WIDE R14, R17, 0x4, R178 ;  /* 0x00000004110e7825 */ /* 0x002fc600078e02b2 */
[----:B------:R-:W3:Y:S04]  /*413c0*/  LDL.LU.64 R232, [R1+0x1068] ;  /* 0x0010680001e87983 */ /* 0x000ee80000300a00 */
[----:B------:R-:W3:Y:S01]  /*413d0*/  LDL.LU.64 R246, [R1+0x1000] ;  /* 0x0010000001f67983 */ /* 0x000ee20000300a00 */
[----:B----4-:R-:W-:-:S03]  /*413e0*/  IMAD.WIDE R2, R17, 0x4, R186 ;  /* 0x0000000411027825 */ /* 0x010fc600078e02ba */
[----:B------:R1:W-:Y:S04]  /*413f0*/  STL.64 [R1+0x1668], R14 ;  /* 0x0016680e01007387 */ /* 0x0003e80000100a00 */
[----:B------:R-:W-:Y:S04]  /*41400*/  LDGSTS.E [R18+-0x59800], desc[UR22][R14.64], P6 ;  /* 0xa68000000e127fae */ /* 0x000fe8000b1a1016 */
[----:B------:R4:W-:Y:S04]  /*41410*/  STL.64 [R1+0x1660], R2 ;  /* 0x0016600201007387 */ /* 0x0009e80000100a00 */
[----:B------:R-:W-:Y:S04]  /*41420*/  LDGSTS.E [R16+-0x59400], desc[UR22][R2.64], P6 ;  /* 0xa6c0000002107fae */ /* 0x000fe8000b1a1016 */
[----:B-1----:R-:W3:Y:S01]  /*41430*/  LDL.LU.64 R14, [R1+0x430] ;  /* 0x00043000010e7983 */ /* 0x002ee20000300a00 */
[----:B------:R-:W-:-:S04]  /*41440*/  IMAD.WIDE R34, R17, 0x4, R194 ;  /* 0x0000000411227825 */ /* 0x000fc800078e02c2 */
[C---:B------:R-:W-:Y:S01]  /*41450*/  IMAD.WIDE R26, R17.reuse, 0x4, R202 ;  /* 0x00000004111a7825 */ /* 0x040fe200078e02ca */
[----:B------:R-:W-:Y:S04]  /*41460*/  LDGSTS.E [R18+-0x59000], desc[UR22][R34.64], P6 ;  /* 0xa700000022127fae */ /* 0x000fe8000b1a1016 */
[----:B----4-:R-:W4:Y:S01]  /*41470*/  LDL.LU.64 R2, [R1+0x420] ;  /* 0x0004200001027983 */ /* 0x010f220000300a00 */
[----:B------:R-:W-:-:S03]  /*41480*/  IMAD.WIDE R50, R17, 0x4, R210 ;  /* 0x0000000411327825 */ /* 0x000fc600078e02d2 */
[----:B------:R1:W-:Y:S04]  /*41490*/  STL.64 [R1+0x1658], R34 ;  /* 0x0016582201007387 */ /* 0x0003e80000100a00 */
[----:B------:R1:W-:Y:S04]  /*414a0*/  STL.64 [R1+0x1650], R26 ;  /* 0x0016501a01007387 */ /* 0x0003e80000100a00 */
[----:B------:R1:W-:Y:S04]  /*414b0*/  LDGSTS.E [R16+-0x58c00], desc[UR22][R26.64], P6 ;  /* 0xa74000001a107fae */ /* 0x0003e8000b1a1016 */
[----:B------:R-:W4:Y:S04]  /*414c0*/  LDL.LU.64 R236, [R1+0x410] ;  /* 0x0004100001ec7983 */ /* 0x000f280000300a00 */
[----:B-1----:R-:W4:Y:S01]  /*414d0*/  LDL.LU.64 R34, [R1+0x400] ;  /* 0x0004000001227983 */ /* 0x002f220000300a00 */
[----:B------:R-:W-:-:S03]  /*414e0*/  IMAD.WIDE R26, R17, 0x4, R218 ;  /* 0x00000004111a7825 */ /* 0x000fc600078e02da */
[----:B------:R-:W-:Y:S04]  /*414f0*/  STL.64 [R1+0x1648], R50 ;  /* 0x0016483201007387 */ /* 0x000fe80000100a00 */
[----:B------:R-:W-:Y:S04]  /*41500*/  STL.64 [R1+0x1c38], R12 ;  /* 0x001c380c01007387 */ /* 0x000fe80000100a00 */
[----:B------:R-:W-:Y:S04]  /*41510*/  LDGSTS.E [R18+-0x58800], desc[UR22][R50.64], P6 ;  /* 0xa780000032127fae */ /* 0x000fe8000b1a1016 */
[----:B------:R2:W-:Y:S04]  /*41520*/  STL.64 [R1+0x1640], R26 ;  /* 0x0016401a01007387 */ /* 0x0005e80000100a00 */
[----:B------:R2:W-:Y:S02]  /*41530*/  LDGSTS.E [R16+-0x58400], desc[UR22][R26.64], P6 ;  /* 0xa7c000001a107fae */ /* 0x0005e4000b1a1016 */
[----:B--2---:R-:W-:-:S02]  /*41540*/  IMAD.WIDE R26, R17, 0x4, R238 ;  /* 0x00000004111a7825 */ /* 0x004fc400078e02ee */
[----:B------:R-:W2:Y:S02]  /*41550*/  LDL.LU.64 R238, [R1+0x3f0] ;  /* 0x0003f00001ee7983 */ /* 0x000ea40000300a00 */
[C---:B------:R-:W-:Y:S02]  /*41560*/  VIADD R18, R10.reuse, 0x100000 ;  /* 0x001000000a127836 */ /* 0x040fe40000000000 */
[----:B------:R-:W-:-:S03]  /*41570*/  VIADD R16, R10, 0x100000 ;  /* 0x001000000a107836 */ /* 0x000fc60000000000 */
[----:B------:R1:W-:Y:S01]  /*41580*/  LDGSTS.E [R18+-0x7ff80], desc[UR22][R26.64], P6 ;  /* 0x800800001a127fae */ /* 0x0003e2000b1a1016 */
[----:B---3--:R-:W-:-:S03]  /*41590*/  IMAD.WIDE R12, R17, 0x4, R42 ;  /* 0x00000004110c7825 */ /* 0x008fc600078e022a */
[----:B------:R-:W3:Y:S04]  /*415a0*/  LDL.LU.64 R42, [R1+0x3e0] ;  /* 0x0003e000012a7983 */ /* 0x000ee80000300a00 */
[----:B------:R1:W-:Y:S04]  /*415b0*/  STL.64 [R1+0x570], R26 ;  /* 0x0005701a01007387 */ /* 0x0003e80000100a00 */
[----:B------:R1:W-:Y:S04]  /*415c0*/  STL.64 [R1+0x568], R12 ;  /* 0x0005680c01007387 */ /* 0x0003e80000100a00 */
[----:B------:R1:W-:Y:S02]  /*415d0*/  LDGSTS.E [R16+-0x7fb80], desc[UR22][R12.64], P6 ;  /* 0x804800000c107fae */ /* 0x0003e4000b1a1016 */
[----:B-1----:R-:W-:-:S02]  /*415e0*/  IMAD.WIDE R26, R17, 0x4, R232 ;  /* 0x00000004111a7825 */ /* 0x002fc400078e02e8 */
[----:B------:R-:W3:Y:S02]  /*415f0*/  LDL.LU.64 R232, [R1+0x3d0] ;  /* 0x0003d00001e87983 */ /* 0x000ee40000300a00 */
[C---:B------:R-:W-:Y:S02]  /*41600*/  IMAD.WIDE R12, R17.reuse, 0x4, R246 ;  /* 0x00000004110c7825 */ /* 0x040fe400078e02f6 */
[----:B------:R-:W3:Y:S04]  /*41610*/  LDL.LU.64 R50, [R1+0x3c0] ;  /* 0x0003c00001327983 */ /* 0x000ee80000300a00 */
[----:B------:R-:W-:Y:S04]  /*41620*/  STL.64 [R1+0x560], R26 ;  /* 0x0005601a01007387 */ /* 0x000fe80000100a00 */
[----:B------:R-:W-:Y:S04]  /*41630*/  LDGSTS.E [R18+-0x7f780], desc[UR22][R26.64], P6 ;  /* 0x808800001a127fae */ /* 0x000fe8000b1a1016 */
[----:B------:R4:W-:Y:S04]  /*41640*/  STL.64 [R1+0x558], R12 ;  /* 0x0005580c01007387 */ /* 0x0009e80000100a00 */
[----:B------:R4:W-:Y:S04]  /*41650*/  LDGSTS.E [R16+-0x7f380], desc[UR22][R12.64], P6 ;  /* 0x80c800000c107fae */ /* 0x0009e8000b1a1016 */
[----:B------:R-:W3:Y:S01]  /*41660*/  LDL.LU.64 R246, [R1+0x3a8] ;  /* 0x0003a80001f67983 */ /* 0x000ee20000300a00 */
[----:B------:R-:W-:-:S05]  /*41670*/  IMAD.WIDE R14, R17, 0x4, R14 ;  /* 0x00000004110e7825 */ /* 0x000fca00078e020e */
[----:B------:R-:W-:Y:S01]  /*41680*/  LDGSTS.E [R18+-0x7ef80], desc[UR22][R14.64], P6 ;  /* 0x810800000e127fae */ /* 0x000fe2000b1a1016 */
[----:B----4-:R-:W-:-:S03]  /*41690*/  IMAD.WIDE R12, R17, 0x4, R2 ;  /* 0x00000004110c7825 */ /* 0x010fc600078e0202 */
[----:B------:R-:W4:Y:S04]  /*416a0*/  LDL.LU.64 R2, [R1+0x390] ;  /* 0x0003900001027983 */ /* 0x000f280000300a00 */
[----:B------:R1:W-:Y:S04]  /*416b0*/  STL.64 [R1+0x550], R14 ;  /* 0x0005500e01007387 */ /* 0x0003e80000100a00 */
[----:B------:R1:W-:Y:S04]  /*416c0*/  STL.64 [R1+0x548], R12 ;  /* 0x0005480c01007387 */ /* 0x0003e80000100a00 */
[----:B------:R1:W-:Y:S01]  /*416d0*/  LDGSTS.E [R16+-0x7eb80], desc[UR22][R12.64], P6 ;  /* 0x814800000c107fae */ /* 0x0003e2000b1a1016 */
[----:B------:R-:W-:-:S03]  /*416e0*/  IMAD.WIDE R26, R17, 0x4, R236 ;  /* 0x00000004111a7825 */ /* 0x000fc600078e02ec */
[----:B-1----:R-:W4:Y:S04]  /*416f0*/  LDL.LU.64 R14, [R1+0x378] ;  /* 0x00037800010e7983 */ /* 0x002f280000300a00 */
[----:B------:R-:W4:Y:S01]  /*41700*/  LDL.LU.64 R236, [R1+0x2a8] ;  /* 0x0002a80001ec7983 */ /* 0x000f220000300a00 */
[----:B------:R-:W-:-:S03]  /*41710*/  IMAD.WIDE R12, R17, 0x4, R34 ;  /* 0x00000004110c7825 */ /* 0x000fc600078e0222 */
[----:B------:R2:W-:Y:S04]  /*41720*/  STL.64 [R1+0x540], R26 ;  /* 0x0005401a01007387 */ /* 0x0005e80000100a00 */
[----:B------:R2:W-:Y:S04]  /*41730*/  LDGSTS.E [R18+-0x7e780], desc[UR22][R26.64], P6 ;  /* 0x818800001a127fae */ /* 0x0005e8000b1a1016 */
[----:B------:R3:W-:Y:S04]  /*41740*/  STL.64 [R1+0x538], R12 ;  /* 0x0005380c01007387 */ /* 0x0007e80000100a00 */
[----:B------:R-:W4:Y:S04]  /*41750*/  LDL.LU.64 R34, [R1+0x290] ;  /* 0x0002900001227983 */ /* 0x000f280000300a00 */
[----:B------:R3:W-:Y:S01]  /*41760*/  LDGSTS.E [R16+-0x7e380], desc[UR22][R12.64], P6 ;  /* 0x81c800000c107fae */ /* 0x0007e2000b1a1016 */
[----:B--2---:R-:W-:-:S03]  /*41770*/  IMAD.WIDE R26, R17, 0x4, R238 ;  /* 0x00000004111a7825 */ /* 0x004fc600078e02ee */
[----:B------:R-:W2:Y:S04]  /*41780*/  LDL.LU.64 R238, [R1+0x278] ;  /* 0x0002780001ee7983 */ /* 0x000ea80000300a00 */
[----:B------:R1:W-:Y:S04]  /*41790*/  STL.64 [R1+0x530], R26 ;  /* 0x0005301a01007387 */ /* 0x0003e80000100a00 */
[----:B------:R-:W-:Y:S01]  /*417a0*/  LDGSTS.E [R18+-0x7df80], desc[UR22][R26.64], P6 ;  /* 0x820800001a127fae */ /* 0x000fe2000b1a1016 */
[----:B---3--:R-:W-:-:S05]  /*417b0*/  IMAD.WIDE R12, R17, 0x4, R42 ;  /* 0x00000004110c7825 */ /* 0x008fca00078e022a */
[----:B------:R3:W-:Y:S04]  /*417c0*/  STL.64 [R1+0x528], R12 ;  /* 0x0005280c01007387 */ /* 0x0007e80000100a00 */
[----:B------:R3:W-:Y:S04]  /*417d0*/  LDGSTS.E [R16+-0x7db80], desc[UR22][R12.64], P6 ;  /* 0x824800000c107fae */ /* 0x0007e8000b1a1016 */
[----:B-1----:R-:W2:Y:S01]  /*417e0*/  LDL.LU.64 R26, [R1+0x260] ;  /* 0x00026000011a7983 */ /* 0x002ea20000300a00 */
[----:B------:R-:W-:-:S03]  /*417f0*/  IMAD.WIDE R42, R17, 0x4, R232 ;  /* 0x00000004112a7825 */ /* 0x000fc600078e02e8 */
        /* <DEDUP_REMOVED lines=8> */
[----:B------:R1:W-:Y:S01]  /*41880*/  LDGSTS.E [R18+-0x7cf80], desc[UR22][R42.64], P6 ;  /* 0x830800002a127fae */ /* 0x0003e2000b1a1016 */
[----:B----4-:R-:W-:-:S03]  /*41890*/  IMAD.WIDE R12, R17, 0x4, R2 ;  /* 0x00000004110c7825 */ /* 0x010fc600078e0202 */
[----:B------:R-:W4:Y:S04]  /*418a0*/  LDL.LU.64 R2, [R1+0x218] ;  /* 0x0002180001027983 */ /* 0x000f280000300a00 */
[----:B------:R1:W-:Y:S04]  /*418b0*/  STL.64 [R1+0x510], R42 ;  /* 0x0005102a01007387 */ /* 0x0003e80000100a00 */
[----:B------:R1:W-:Y:S04]  /*418c0*/  STL.64 [R1+0x508], R12 ;  /* 0x0005080c01007387 */ /* 0x0003e80000100a00 */
[----:B------:R1:W-:Y:S02]  /*418d0*/  LDGSTS.E [R16+-0x7cb80], desc[UR22][R12.64], P6 ;  /* 0x834800000c107fae */ /* 0x0003e4000b1a1016 */
[----:B-1----:R-:W-:-:S02]  /*418e0*/  IMAD.WIDE R42, R17, 0x4, R14 ;  /* 0x00000004112a7825 */ /* 0x002fc400078e020e */
[----:B------:R-:W4:Y:S04]  /*418f0*/  LDL.LU.64 R14, [R1+0x200] ;  /* 0x00020000010e7983 */ /* 0x000f280000300a00 */
[----:B------:R-:W-:Y:S01]  /*41900*/  LDGSTS.E [R18+-0x7c780], desc[UR22][R42.64], P6 ;  /* 0x838800002a127fae */ /* 0x000fe2000b1a1016 */
[----:B------:R-:W-:-:S03]  /*41910*/  IMAD.WIDE R12, R17, 0x4, R236 ;  /* 0x00000004110c7825 */ /* 0x000fc600078e02ec */
[----:B------:R-:W4:Y:S04]  /*41920*/  LDL.LU.64 R236, [R1+0x1e8] ;  /* 0x0001e80001ec7983 */ /* 0x000f280000300a00 */
[----:B------:R-:W-:Y:S04]  /*41930*/  STL.64 [R1+0x500], R42 ;  /* 0x0005002a01007387 */ /* 0x000fe80000100a00 */
[----:B------:R2:W-:Y:S04]  /*41940*/  STL.64 [R1+0x4f8], R12 ;  /* 0x0004f80c01007387 */ /* 0x0005e80000100a00 */
[----:B------:R2:W-:Y:S02]  /*41950*/  LDGSTS.E [R16+-0x7c380], desc[UR22][R12.64], P6 ;  /* 0x83c800000c107fae */ /* 0x0005e4000b1a1016 */
[----:B--2---:R-:W-:-:S02]  /*41960*/  IMAD.WIDE R12, R17, 0x4, R238 ;  /* 0x00000004110c7825 */ /* 0x004fc400078e02ee */
[----:B------:R-:W2:Y:S02]  /*41970*/  LDL.LU.64 R238, [R1+0x1d0] ;  /* 0x0001d00001ee7983 */ /* 0x000ea40000300a00 */
[----:B------:R-:W-:-:S05]  /*41980*/  IMAD.WIDE R34, R17, 0x4, R34 ;  /* 0x0000000411227825 */ /* 0x000fca00078e0222 */
[----:B------:R-:W-:Y:S04]  /*41990*/  STL.64 [R1+0x4f0], R34 ;  /* 0x0004f02201007387 */ /* 0x000fe80000100a00 */
[----:B------:R1:W-:Y:S04]  /*419a0*/  STL.64 [R1+0x4e8], R12 ;  /* 0x0004e80c01007387 */ /* 0x0003e80000100a00 */
[----:B------:R-:W2:Y:S04]  /*419b0*/  LDL.LU.64 R66, [R1+0x128] ;  /* 0x0001280001427983 */ /* 0x000ea80000300a00 */
[----:B------:R-:W-:Y:S01]  /*419c0*/  LDGSTS.E [R18+-0x7bf80], desc[UR22][R34.64], P6 ;  /* 0x8408000022127fae */ /* 0x000fe2000b1a1016 */
[----:B------:R-:W-:-:S03]  /*419d0*/  IMAD.WIDE R26, R17, 0x4, R26 ;  /* 0x00000004111a7825 */ /* 0x000fc600078e021a */
[----:B------:R1:W-:Y:S04]  /*419e0*/  LDGSTS.E [R16+-0x7bb80], desc[UR22][R12.64], P6 ;  /* 0x844800000c107fae */ /* 0x0003e8000b1a1016 */
[----:B------:R-:W2:Y:S04]  /*419f0*/  LDL.LU.64 R42, [R1+0xc0] ;  /* 0x0000c000012a7983 */ /* 0x000ea80000300a00 */
[----:B------:R-:W2:Y:S01]  /*41a00*/  LDL.LU.64 R50, [R1+0xb0] ;  /* 0x0000b00001327983 */ /* 0x000ea20000300a00 */
[----:B-1----:R-:W-:-:S03]  /*41a10*/  IMAD.WIDE R12, R17, 0x4, R232 ;  /* 0x00000004110c7825 */ /* 0x002fc600078e02e8 */
[----:B------:R1:W-:Y:S04]  /*41a20*/  STL.64 [R1+0x578], R26 ;  /* 0x0005781a01007387 */ /* 0x0003e80000100a00 */
[----:B------:R-:W-:Y:S04]  /*41a30*/  LDGSTS.E [R18+-0x7b780], desc[UR22][R26.64], P6 ;  /* 0x848800001a127fae */ /* 0x000fe8000b1a1016 */
[----:B------:R3:W-:Y:S04]  /*41a40*/  STL.64 [R1+0x580], R12 ;  /* 0x0005800c01007387 */ /* 0x0007e80000100a00 */
[----:B------:R3:W-:Y:S04]  /*41a50*/  LDGSTS.E [R16+-0x7b380], desc[UR22][R12.64], P6 ;  /* 0x84c800000c107fae */ /* 0x0007e8000b1a1016 */
[----:B-1----:R-:W2:Y:S04]  /*41a60*/  LDL.LU.64 R26, [R1+0xa0] ;  /* 0x0000a000011a7983 */ /* 0x002ea80000300a00 */
[----:B------:R-:W2:Y:S01]  /*41a70*/  LDL.LU.64 R34, [R1+0x90] ;  /* 0x0000900001227983 */ /* 0x000ea20000300a00 */
[----:B---3--:R-:W-:-:S05]  /*41a80*/  IMAD.WIDE R12, R17, 0x4, R246 ;  /* 0x00000004110c7825 */ /* 0x008fca00078e02f6 */
[----:B------:R1:W-:Y:S01]  /*41a90*/  STL.64 [R1+0x588], R12 ;  /* 0x0005880c01007387 */ /* 0x0003e20000100a00 */
[----:B----4-:R-:W-:-:S03]  /*41aa0*/  IMAD.WIDE R2, R17, 0x4, R2 ;  /* 0x0000000411027825 */ /* 0x010fc600078e0202 */
[----:B------:R1:W-:Y:S04]  /*41ab0*/  LDGSTS.E [R18+-0x7af80], desc[UR22][R12.64], P6 ;  /* 0x850800000c127fae */ /* 0x0003e8000b1a1016 */
[----:B------:R3:W-:Y:S04]  /*41ac0*/  STL.64 [R1+0x590], R2 ;  /* 0x0005900201007387 */ /* 0x0007e80000100a00 */
[----:B------:R-:W4:Y:S04]  /*41ad0*/  LDL.LU.64 R232, [R1+0x80] ;  /* 0x0000800001e87983 */ /* 0x000f280000300a00 */
[----:B------:R-:W4:Y:S04]  /*41ae0*/  LDL.LU.64 R246, [R1+0x68] ;  /* 0x0000680001f67983 */ /* 0x000f280000300a00 */
[----:B------:R-:W-:Y:S01]  /*41af0*/  LDGSTS.E [R16+-0x7ab80], desc[UR22][R2.64], P6 ;  /* 0x8548000002107fae */ /* 0x000fe2000b1a1016 */
[----:B------:R-:W-:-:S05]  /*41b00*/  IMAD.WIDE R58, R17, 0x4, R14 ;  /* 0x00000004113a7825 */ /* 0x000fca00078e020e */
[----:B------:R2:W-:Y:S01]  /*41b10*/  LDGSTS.E [R18+-0x7a780], desc[UR22][R58.64], P6 ;  /* 0x858800003a127fae */ /* 0x0005e2000b1a1016 */
[----:B-1----:R-:W-:-:S03]  /*41b20*/  IMAD.WIDE R12, R17, 0x4, R236 ;  /* 0x00000004110c7825 */ /* 0x002fc600078e02ec */
[----:B---3--:R-:W3:Y:S04]  /*41b30*/  LDL.LU.64 R2, [R1+0x50] ;  /* 0x0000500001027983 */ /* 0x008ee80000300a00 */
[----:B------:R-:W3:Y:S04]  /*41b40*/  LDL.LU.64 R14, [R1+0x38] ;  /* 0x00003800010e7983 */ /* 0x000ee80000300a00 */
[----:B------:R2:W-:Y:S04]  /*41b50*/  STL.64 [R1+0x5a0], R58 ;  /* 0x0005a03a01007387 */ /* 0x0005e80000100a00 */
[----:B------:R1:W-:Y:S04]  /*41b60*/  STL.64 [R1+0x5a8], R12 ;  /* 0x0005a80c01007387 */ /* 0x0003e80000100a00 */
[----:B------:R-:W3:Y:S04]  /*41b70*/  LDL.LU.64 R236, [R1+0x20] ;  /* 0x0000200001ec7983 */ /* 0x000ee80000300a00 */
[----:B------:R1:W-:Y:S01]  /*41b80*/  LDGSTS.E [R16+-0x7a380], desc[UR22][R12.64], P6 ;  /* 0x85c800000c107fae */ /* 0x0003e2000b1a1016 */
[----:B--2---:R-:W-:-:S03]  /*41b90*/  IMAD.WIDE R58, R17, 0x4, R238 ;  /* 0x00000004113a7825 */ /* 0x004fc600078e02ee */
[----:B------:R-:W2:Y:S04]  /*41ba0*/  LDL.LU.64 R238, [R1] ;  /* 0x0000000001ee7983 */ /* 0x000ea80000300a00 */
[----:B------:R-:W-:Y:S04]  /*41bb0*/  STL.64 [R1+0x5b0], R58 ;  /* 0x0005b03a01007387 */ /* 0x000fe80000100a00 */
[----:B------:R-:W-:Y:S01]  /*41bc0*/  LDGSTS.E [R18+-0x79f80], desc[UR22][R58.64], P6 ;  /* 0x860800003a127fae */ /* 0x000fe2000b1a1016 */
[----:B-1----:R-:W-:-:S05]  /*41bd0*/  IMAD.WIDE R12, R17, 0x4, R66 ;  /* 0x00000004110c7825 */ /* 0x002fca00078e0242 */
[----:B------:R1:W-:Y:S04]  /*41be0*/  STL.64 [R1+0x698], R12 ;  /* 0x0006980c01007387 */ /* 0x0003e80000100a00 */
[----:B------:R1:W-:Y:S01]  /*41bf0*/  LDGSTS.E [R16+-0x79b80], desc[UR22][R12.64], P6 ;  /* 0x864800000c107fae */ /* 0x0003e2000b1a1016 */
[----:B------:R-:W-:-:S05]  /*41c00*/  IMAD.WIDE R42, R17, 0x4, R42 ;  /* 0x00000004112a7825 */ /* 0x000fca00078e022a */
[----:B------:R-:W-:Y:S01]  /*41c10*/  STL.64 [R1+0x6b8], R42 ;  /* 0x0006b82a01007387 */ /* 0x000fe20000100a00 */
[----:B-1----:R-:W-:-:S03]  /*41c20*/  IMAD.WIDE R12, R17, 0x4, R50 ;  /* 0x00000004110c7825 */ /* 0x002fc600078e0232 */
[----:B------:R-:W-:Y:S04]  /*41c30*/  LDGSTS.E [R18+-0x79780], desc[UR22][R42.64], P6 ;  /* 0x868800002a127fae */ /* 0x000fe8000b1a1016 */
[----:B------:R1:W-:Y:S04]  /*41c40*/  STL.64 [R1+0x6e0], R12 ;  /* 0x0006e00c01007387 */ /* 0x0003e80000100a00 */
[----:B------:R1:W-:Y:S01]  /*41c50*/  LDGSTS.E [R16+-0x79380], desc[UR22][R12.64], P6 ;  /* 0x86c800000c107fae */ /* 0x0003e2000b1a1016 */
[----:B------:R-:W-:-:S04]  /*41c60*/  IMAD.WIDE R26, R17, 0x4, R26 ;  /* 0x00000004111a7825 */ /* 0x000fc800078e021a */
[C---:B-1----:R-:W-:Y:S01]  /*41c70*/  IMAD.WIDE R12, R17.reuse, 0x4, R34 ;  /* 0x00000004110c7825 */ /* 0x042fe200078e0222 */
[----:B------:R4:W-:Y:S04]  /*41c80*/  STL.64 [R1+0x718], R26 ;  /* 0x0007181a01007387 */ /* 0x0009e80000100a00 */
[----:B------:R4:W-:Y:S04]  /*41c90*/  LDGSTS.E [R18+-0x78f80], desc[UR22][R26.64], P6 ;  /* 0x870800001a127fae */ /* 0x0009e8000b1a1016 */
[----:B------:R1:W-:Y:S04]  /*41ca0*/  STL.64 [R1+0x7c0], R12 ;  /* 0x0007c00c01007387 */ /* 0x0003e80000100a00 */
[----:B------:R1:W-:Y:S01]  /*41cb0*/  LDGSTS.E [R16+-0x78b80], desc[UR22][R12.64], P6 ;  /* 0x874800000c107fae */ /* 0x0003e2000b1a1016 */
[----:B----4-:R-:W-:-:S04]  /*41cc0*/  IMAD.WIDE R26, R17, 0x4, R232 ;  /* 0x00000004111a7825 */ /* 0x010fc800078e02e8 */
[C---:B-1----:R-:W-:Y:S01]  /*41cd0*/  IMAD.WIDE R12, R17.reuse, 0x4, R246 ;  /* 0x00000004110c7825 */ /* 0x042fe200078e02f6 */
[----:B------:R-:W-:Y:S04]  /*41ce0*/  STL.64 [R1+0x820], R26 ;  /* 0x0008201a01007387 */ /* 0x000fe80000100a00 */
[----:B------:R-:W-:Y:S04]  /*41cf0*/  LDGSTS.E [R18+-0x78780], desc[UR22][R26.64], P6 ;  /* 0x878800001a127fae */ /* 0x000fe8000b1a1016 */
[----:B------:R3:W-:Y:S04]  /*41d00*/  STL.64 [R1+0x838], R12 ;  /* 0x0008380c01007387 */ /* 0x0007e80000100a00 */
[----:B------:R3:W-:Y:S02]  /*41d10*/  LDGSTS.E [R16+-0x78380], desc[UR22][R12.64], P6 ;  /* 0x87c800000c107fae */ /* 0x0007e4000b1a1016 */
[----:B---3--:R-:W-:-:S04]  /*41d20*/  IMAD.WIDE R12, R17, 0x4, R2 ;  /* 0x00000004110c7825 */ /* 0x008fc800078e0202 */
[C---:B------:R-:W-:Y:S01]  /*41d30*/  IMAD.WIDE R2, R17.reuse, 0x4, R14 ;  /* 0x0000000411027825 */ /* 0x040fe200078e020e */
[----:B------:R1:W-:Y:S04]  /*41d40*/  STL.64 [R1+0x878], R12 ;  /* 0x0008780c01007387 */ /* 0x0003e80000100a00 */
[----:B------:R1:W-:Y:S04]  /*41d50*/  LDGSTS.E [R18+-0x5ff80], desc[UR22][R12.64], P6 ;  /* 0xa00800000c127fae */ /* 0x0003e8000b1a1016 */
[----:B------:R-:W-:Y:S04]  /*41d60*/  STL.64 [R1+0x8c8], R2 ;  /* 0x0008c80201007387 */ /* 0x000fe80000100a00 */
[----:B------:R-:W-:Y:S01]  /*41d70*/  LDGSTS.E [R16+-0x5fb80], desc[UR22][R2.64], P6 ;  /* 0xa048000002107fae */ /* 0x000fe2000b1a1016 */
[----:B-1----:R-:W-:-:S05]  /*41d80*/  IMAD.WIDE R12, R17, 0x4, R236 ;  /* 0x00000004110c7825 */ /* 0x002fca00078e02ec */
[----:B------:R1:W-:Y:S04]  /*41d90*/  STL.64 [R1+0x920], R12 ;  /* 0x0009200c01007387 */ /* 0x0003e80000100a00 */
[----:B------:R1:W-:Y:S02]  /*41da0*/  LDGSTS.E [R18+-0x5f780], desc[UR22][R12.64], P6 ;  /* 0xa08800000c127fae */ /* 0x0003e4000b1a1016 */
[----:B-1----:R-:W-:-:S04]  /*41db0*/  IMAD.WIDE R12, R17, 0x4, R244 ;  /* 0x00000004110c7825 */ /* 0x002fc800078e02f4 */
[----:B------:R-:W-:-:S04]  /*41dc0*/  IMAD.WIDE R14, R17, 0x4, R180 ;  /* 0x00000004110e7825 */ /* 0x000fc800078e02b4 */
[----:B--2---:R-:W-:-:S05]  /*41dd0*/  IMAD.WIDE R2, R17, 0x4, R238 ;  /* 0x0000000411027825 */ /* 0x004fca00078e02ee */
[----:B------:R1:W-:Y:S04]  /*41de0*/  STL.64 [R1+0x968], R2 ;  /* 0x0009680201007387 */ /* 0x0003e80000100a00 */
[----:B------:R1:W-:Y:S04]  /*41df0*/  LDGSTS.E [R16+-0x5f380], desc[UR22][R2.64], P6 ;  /* 0xa0c8000002107fae */ /* 0x0003e8000b1a1016 */
[----:B------:R2:W-:Y:S04]  /*41e00*/  STL.64 [R1+0x1100], R12 ;  /* 0x0011000c01007387 */ /* 0x0005e80000100a00 */
[----:B------:R2:W-:Y:S01]  /*41e10*/  LDGSTS.E [R18+-0x5ef80], desc[UR22][R12.64], P6 ;  /* 0xa10800000c127fae */ /* 0x0005e2000b1a1016 */
[----:B-1----:R-:W-:-:S05]  /*41e20*/  IMAD.WIDE R2, R17, 0x4, R230 ;  /* 0x0000000411027825 */ /* 0x002fca00078e02e6 */
[----:B------:R1:W-:Y:S01]  /*41e30*/  STL.64 [R1+0x1108], R2 ;  /* 0x0011080201007387 */ /* 0x0003e20000100a00 */
[----:B--2---:R-:W-:-:S03]  /*41e40*/  IMAD.WIDE R12, R17, 0x4, R20 ;  /* 0x00000004110c7825 */ /* 0x004fc600078e0214 */
        /* <DEDUP_REMOVED lines=55> */
[----:B------:R-:W2:Y:S04]  /*421c0*/  LDL.LU.64 R26, [R1+0x12d0] ;  /* 0x0012d000011a7983 */ /* 0x000ea80000300a00 */
[----:B------:R-:W3:Y:S01]  /*421d0*/  LDL.LU.64 R232, [R1+0x1280] ;  /* 0x0012800001e87983 */ /* 0x000ee20000300a00 */
[----:B-1----:R-:W-:-:S03]  /*421e0*/  IMAD.WIDE R2, R17, 0x4, R172 ;  /* 0x0000000411027825 */ /* 0x002fc600078e02ac */
[----:B------:R1:W-:Y:S04]  /*421f0*/  STL.64 [R1+0x1508], R12 ;  /* 0x0015080c01007387 */ /* 0x0003e80000100a00 */
[----:B------:R4:W-:Y:S04]  /*42200*/  STL.64 [R1+0x1500], R2 ;  /* 0x0015000201007387 */ /* 0x0009e80000100a00 */
[----:B------:R-:W3:Y:S04]  /*42210*/  LDL.LU.64 R246, [R1+0x1210] ;  /* 0x0012100001f67983 */ /* 0x000ee80000300a00 */
[----:B------:R1:W-:Y:S04]  /*42220*/  LDGSTS.E [R18+-0x59f80], desc[UR22][R12.64], P6 ;  /* 0xa60800000c127fae */ /* 0x0003e8000b1a1016 */
[----:B------:R-:W-:Y:S01]  /*42230*/  LDGSTS.E [R16+-0x59b80], desc[UR22][R2.64], P6 ;  /* 0xa648000002107fae */ /* 0x000fe2000b1a1016 */
[----:B------:R-:W-:-:S03]  /*42240*/  IMAD.WIDE R20, R17, 0x4, R196 ;  /* 0x0000000411147825 */ /* 0x000fc600078e02c4 */
[----:B------:R-:W-:Y:S01]  /*42250*/  LDGSTS.E [R18+-0x59780], desc[UR22][R14.64], P6 ;  /* 0xa68800000e127fae */ /* 0x000fe2000b1a1016 */
[----:B-1----:R-:W-:-:S03]  /*42260*/  IMAD.WIDE R12, R17, 0x4, R188 ;  /* 0x00000004110c7825 */ /* 0x002fc600078e02bc */
[----:B----4-:R-:W4:Y:S04]  /*42270*/  LDL.LU.64 R2, [R1+0x11c8] ;  /* 0x0011c80001027983 */ /* 0x010f280000300a00 */
[----:B------:R1:W-:Y:S04]  /*42280*/  STL.64 [R1+0x14f8], R14 ;  /* 0x0014f80e01007387 */ /* 0x0003e80000100a00 */
[----:B------:R1:W-:Y:S04]  /*42290*/  STL.64 [R1+0x14f0], R12 ;  /* 0x0014f00c01007387 */ /* 0x0003e80000100a00 */
[----:B------:R1:W-:Y:S04]  /*422a0*/  LDGSTS.E [R16+-0x59380], desc[UR22][R12.64], P6 ;  /* 0xa6c800000c107fae */ /* 0x0003e8000b1a1016 */
[----:B-1----:R-:W4:Y:S04]  /*422b0*/  LDL.LU.64 R14, [R1+0x1160] ;  /* 0x00116000010e7983 */ /* 0x002f280000300a00 */
[----:B------:R-:W4:Y:S01]  /*422c0*/  LDL.LU.64 R236, [R1+0x10f8] ;  /* 0x0010f80001ec7983 */ /* 0x000f220000300a00 */
[----:B------:R-:W-:-:S03]  /*422d0*/  IMAD.WIDE R12, R17, 0x4, R204 ;  /* 0x00000004110c7825 */ /* 0x000fc600078e02cc */
[----:B------:R1:W-:Y:S04]  /*422e0*/  STL.64 [R1+0x14e8], R20 ;  /* 0x0014e81401007387 */ /* 0x0003e80000100a00 */
[----:B------:R1:W-:Y:S04]  /*422f0*/  STL.64 [R1+0x14e0], R12 ;  /* 0x0014e00c01007387 */ /* 0x0003e80000100a00 */
[----:B------:R-:W4:Y:S04]  /*42300*/  LDL.LU.64 R238, [R1+0x10a0] ;  /* 0x0010a00001ee7983 */ /* 0x000f280000300a00 */
[----:B------:R1:W-:Y:S04]  /*42310*/  LDGSTS.E [R18+-0x58f80], desc[UR22][R20.64], P6 ;  /* 0xa708000014127fae */ /* 0x0003e8000b1a1016 */
[----:B------:R1:W-:Y:S04]  /*42320*/  LDGSTS.E [R16+-0x58b80], desc[UR22][R12.64], P6 ;  /* 0xa74800000c107fae */ /* 0x0003e8000b1a1016 */
[----:B------:R-:W4:Y:S01]  /*42330*/  LDL.LU.64 R34, [R1+0x1038] ;  /* 0x0010380001227983 */ /* 0x000f220000300a00 */
[----:B-1----:R-:W-:-:S04]  /*42340*/  IMAD.WIDE R20, R17, 0x4, R212 ;  /* 0x0000000411147825 */ /* 0x002fc800078e02d4 */
[----:B------:R-:W-:Y:S01]  /*42350*/  IMAD.WIDE R12, R17, 0x4, R220 ;  /* 0x00000004110c7825 */ /* 0x000fe200078e02dc */
[----:B------:R-:W-:Y:S04]  /*42360*/  STL.64 [R1+0x14d8], R20 ;  /* 0x0014d81401007387 */ /* 0x000fe80000100a00 */
[----:B------:R-:W-:Y:S04]  /*42370*/  STL.64 [R1+0x1c10], R10 ;  /* 0x001c100a01007387 */ /* 0x000fe80000100a00 */
[----:B------:R1:W-:Y:S04]  /*42380*/  LDGSTS.E [R18+-0x58780], desc[UR22][R20.64], P6 ;  /* 0xa788000014127fae */ /* 0x0003e8000b1a1016 */
[----:B------:R2:W-:Y:S04]  /*42390*/  STL.64 [R1+0x14d0], R12 ;  /* 0x0014d00c01007387 */ /* 0x0005e80000100a00 */
[----:B------:R1:W-:Y:S02]  /*423a0*/  LDGSTS.E [R16+-0x58380], desc[UR22][R12.64], P6 ;  /* 0xa7c800000c107fae */ /* 0x0003e4000b1a1016 */
[----:B-1----:R-:W-:-:S02]  /*423b0*/  VIADD R18, R9, 0x100000 ;  /* 0x0010000009127836 */ /* 0x002fc40000000000 */
[----:B------:R-:W-:Y:S02]  /*423c0*/  VIADD R16, R9, 0x100000 ;  /* 0x0010000009107836 */ /* 0x000fe40000000000 */
[C---:B--2---:R-:W-:Y:S02]  /*423d0*/  IMAD.WIDE R12, R17.reuse, 0x4, R26 ;  /* 0x00000004110c7825 */ /* 0x044fe400078e021a */
[----:B------:R-:W2:Y:S02]  /*423e0*/  LDL.LU.64 R26, [R1+0xfe8] ;  /* 0x000fe800011a7983 */ /* 0x000ea40000300a00 */
[C---:B---3--:R-:W-:Y:S02]  /*423f0*/  IMAD.WIDE R10, R17.reuse, 0x4, R232 ;  /* 0x00000004110a7825 */ /* 0x048fe400078e02e8 */
[----:B------:R-:W3:Y:S04]  /*42400*/  LDL.LU.64 R232, [R1+0xfc8] ;  /* 0x000fc80001e87983 */ /* 0x000ee80000300a00 */
[----:B------:R-:W-:Y:S04]  /*42410*/  STL.64 [R1+0x430], R12 ;  /* 0x0004300c01007387 */ /* 0x000fe80000100a00 */
[----:B------:R-:W-:Y:S04]  /*42420*/  LDGSTS.E [R18+-0x7ff00], desc[UR22][R12.64], P6 ;  /* 0x801000000c127fae */ /* 0x000fe8000b1a1016 */
[----:B------:R1:W-:Y:S04]  /*42430*/  STL.64 [R1+0x428], R10 ;  /* 0x0004280a01007387 */ /* 0x0003e80000100a00 */
[----:B------:R1:W-:Y:S02]  /*42440*/  LDGSTS.E [R16+-0x7fb00], desc[UR22][R10.64], P6 ;  /* 0x805000000a107fae */ /* 0x0003e4000b1a1016 */
[----:B-1----:R-:W-:-:S02]  /*42450*/  IMAD.WIDE R10, R17, 0x4, R246 ;  /* 0x00000004110a7825 */ /* 0x002fc400078e02f6 */
[----:B------:R-:W3:Y:S02]  /*42460*/  LDL.LU.64 R246, [R1+0xfa8] ;  /* 0x000fa80001f67983 */ /* 0x000ee40000300a00 */
[C---:B----4-:R-:W-:Y:S02]  /*42470*/  IMAD.WIDE R2, R17.reuse, 0x4, R2 ;  /* 0x0000000411027825 */ /* 0x050fe400078e0202 */
[----:B------:R-:W4:Y:S04]  /*42480*/  LDL.LU.64 R42, [R1+0x468] ;  /* 0x00046800012a7983 */ /* 0x000f280000300a00 */
[----:B------:R1:W-:Y:S04]  /*42490*/  STL.64 [R1+0x420], R10 ;  /* 0x0004200a01007387 */ /* 0x0003e80000100a00 */
[----:B------:R1:W-:Y:S04]  /*424a0*/  LDGSTS.E [R18+-0x7f700], desc[UR22][R10.64], P6 ;  /* 0x809000000a127fae */ /* 0x0003e8000b1a1016 */
[----:B------:R1:W-:Y:S01]  /*424b0*/  STL.64 [R1+0x418], R2 ;  /* 0x0004180201007387 */ /* 0x0003e20000100a00 */
[----:B------:R-:W-:-:S03]  /*424c0*/  IMAD.WIDE R12, R17, 0x4, R14 ;  /* 0x00000004110c7825 */ /* 0x000fc600078e020e */
[----:B------:R-:W-:Y:S01]  /*424d0*/  LDGSTS.E [R16+-0x7f300], desc[UR22][R2.64], P6 ;  /* 0x80d0000002107fae */ /* 0x000fe2000b1a1016 */
[----:B-1----:R-:W-:-:S03]  /*424e0*/  IMAD.WIDE R10, R17, 0x4, R236 ;  /* 0x00000004110a7825 */ /* 0x002fc600078e02ec */
[----:B------:R1:W-:Y:S04]  /*424f0*/  LDGSTS.E [R18+-0x7ef00], desc[UR22][R12.64], P6 ;  /* 0x811000000c127fae */ /* 0x0003e8000b1a1016 */
[----:B------:R1:W-:Y:S04]  /*42500*/  LDGSTS.E [R16+-0x7eb00], desc[UR22][R10.64], P6 ;  /* 0x815000000a107fae */ /* 0x0003e8000b1a1016 */
[----:B------:R-:W4:Y:S04]  /*42510*/  LDL.LU.64 R2, [R1+0x458] ;  /* 0x0004580001027983 */ /* 0x000f280000300a00 */
[----:B------:R-:W4:Y:S04]  /*42520*/  LDL.LU.64 R14, [R1+0x450] ;  /* 0x00045000010e7983 */ /* 0x000f280000300a00 */
[----:B------:R1:W-:Y:S04]  /*42530*/  STL.64 [R1+0x410], R12 ;  /* 0x0004100c01007387 */ /* 0x0003e80000100a00 */
[----:B------:R1:W-:Y:S04]  /*42540*/  STL.64 [R1+0x408], R10 ;  /* 0x0004080a01007387 */ /* 0x0003e80000100a00 */
[----:B------:R-:W4:Y:S01]  /*42550*/  LDL.LU.64 R236, [R1+0x440] ;  /* 0x0004400001ec7983 */ /* 0x000f220000300a00 */
[----:B-1----:R-:W-:-:S03]  /*42560*/  IMAD.WIDE R12, R17, 0x4, R238 ;  /* 0x00000004110c7825 */ /* 0x002fc600078e02ee */
[----:B------:R-:W4:Y:S01]  /*42570*/  LDL.LU.64 R238, [R1+0x438] ;  /* 0x0004380001ee7983 */ /* 0x000f220000300a00 */
[----:B------:R-:W-:-:S03]  /*42580*/  IMAD.WIDE R10, R17, 0x4, R34 ;  /* 0x00000004110a7825 */ /* 0x000fc600078e0222 */
[----:B------:R2:W-:Y:S04]  /*42590*/  STL.64 [R1+0x400], R12 ;  /* 0x0004000c01007387 */ /* 0x0005e80000100a00 */
[----:B------:R2:W-:Y:S04]  /*425a0*/  LDGSTS.E [R18+-0x7e700], desc[UR22][R12.64], P6 ;  /* 0x819000000c127fae */ /* 0x0005e8000b1a1016 */
[----:B------:R3:W-:Y:S04]  /*425b0*/  STL.64 [R1+0x3f8], R10 ;  /* 0x0003f80a01007387 */ /* 0x0007e80000100a00 */
[----:B------:R3:W-:Y:S04]  /*425c0*/  LDGSTS.E [R16+-0x7e300], desc[UR22][R10.64], P6 ;  /* 0x81d000000a107fae */ /* 0x0007e8000b1a1016 */
[----:B------:R-:W4:Y:S01]  /*425d0*/  LDL.LU.64 R34, [R1+0x3b0] ;  /* 0x0003b00001227983 */ /* 0x000f220000300a00 */
[----:B--2---:R-:W-:-:S03]  /*425e0*/  IMAD.WIDE R12, R17, 0x4, R26 ;  /* 0x00000004110c7825 */ /* 0x004fc600078e021a */
[----:B------:R-:W2:Y:S01]  /*425f0*/  LDL.LU.64 R26, [R1+0x398] ;  /* 0x00039800011a7983 */ /* 0x000ea20000300a00 */
[----:B---3--:R-:W-:-:S03]  /*42600*/  IMAD.WIDE R10, R17, 0x4, R232 ;  /* 0x00000004110a7825 */ /* 0x008fc600078e02e8 */
[----:B------:R1:W-:Y:S04]  /*42610*/  STL.64 [R1+0x3f0], R12 ;  /* 0x0003f00c01007387 */ /* 0x0003e80000100a00 */
[----:B------:R1:W-:Y:S04]  /*42620*/  LDGSTS.E [R18+-0x7df00], desc[UR22][R12.64], P6 ;  /* 0x821000000c127fae */ /* 0x0003e8000b1a1016 */
[----:B------:R4:W-:Y:S04]  /*42630*/  STL.64 [R1+0x3e8], R10 ;  /* 0x0003e80a01007387 */ /* 0x0009e80000100a00 */
[----:B------:R-:W3:Y:S04]  /*42640*/  LDL.LU.64 R232, [R1+0x380] ;  /* 0x0003800001e87983 */ /* 0x000ee80000300a00 */
[----:B------:R4:W-:Y:S01]  /*42650*/  LDGSTS.E [R16+-0x7db00], desc[UR22][R10.64], P6 ;  /* 0x825000000a107fae */ /* 0x0009e2000b1a1016 */
[----:B-1----:R-:W-:-:S03]  /*42660*/  IMAD.WIDE R12, R17, 0x4, R246 ;  /* 0x00000004110c7825 */ /* 0x002fc600078e02f6 */
[----:B------:R-:W3:Y:S01]  /*42670*/  LDL.LU.64 R246, [R1+0x2b0] ;  /* 0x0002b00001f67983 */ /* 0x000ee20000300a00 */
[----:B----4-:R-:W-:-:S03]  /*42680*/  IMAD.WIDE R10, R17, 0x4, R42 ;  /* 0x00000004110a7825 */ /* 0x010fc600078e022a */
[----:B------:R1:W-:Y:S04]  /*42690*/  STL.64 [R1+0x3e0], R12 ;  /* 0x0003e00c01007387 */ /* 0x0003e80000100a00 */
[----:B------:R1:W-:Y:S04]  /*426a0*/  LDGSTS.E [R18+-0x7d700], desc[UR22][R12.64], P6 ;  /* 0x829000000c127fae */ /* 0x0003e8000b1a1016 */
[----:B------:R4:W-:Y:S04]  /*426b0*/  STL.64 [R1+0x3d8], R10 ;  /* 0x0003d80a01007387 */ /* 0x0009e80000100a00 */
[----:B------:R4:W-:Y:S01]  /*426c0*/  LDGSTS.E [R16+-0x7d300], desc[UR22][R10.64], P6 ;  /* 0x82d000000a107fae */ /* 0x0009e2000b1a1016 */
[----:B-1----:R-:W-:-:S03]  /*426d0*/  IMAD.WIDE R12, R17, 0x4, R2 ;  /* 0x00000004110c7825 */ /* 0x002fc600078e0202 */
[----:B------:R-:W3:Y:S01]  /*426e0*/  LDL.LU.64 R2, [R1+0x298] ;  /* 0x0002980001027983 */ /* 0x000ee20000300a00 */
[----:B----4-:R-:W-:-:S03]  /*426f0*/  IMAD.WIDE R10, R17, 0x4, R14 ;  /* 0x00000004110a7825 */ /* 0x010fc600078e020e */
[----:B------:R-:W4:Y:S04]  /*42700*/  LDL.LU.64 R14, [R1+0x280] ;  /* 0x00028000010e7983 */ /* 0x000f280000300a00 */
[----:B------:R1:W-:Y:S04]  /*42710*/  STL.64 [R1+0x3d0], R12 ;  /* 0x0003d00c01007387 */ /* 0x0003e80000100a00 */
[----:B------:R1:W-:Y:S04]  /*42720*/  LDGSTS.E [R18+-0x7cf00], desc[UR22][R12.64], P6 ;  /* 0x831000000c127fae */ /* 0x0003e8000b1a1016 */
[----:B------:R1:W-:Y:S04]  /*42730*/  STL.64 [R1+0x3c8], R10 ;  /* 0x0003c80a01007387 */ /* 0x0003e80000100a00 */
[----:B------:R1:W-:Y:S02]  /*42740*/  LDGSTS.E [R16+-0x7cb00], desc[UR22][R10.64], P6 ;  /* 0x835000000a107fae */ /* 0x0003e4000b1a1016 */
[----:B-1----:R-:W-:-:S02]  /*42750*/  IMAD.WIDE R12, R17, 0x4, R236 ;  /* 0x00000004110c7825 */ /* 0x002fc400078e02ec */
[----:B------:R-:W4:Y:S04]  /*42760*/  LDL.LU.64 R236, [R1+0x268] ;  /* 0x0002680001ec7983 */ /* 0x000f280000300a00 */
[----:B------:R1:W-:Y:S01]  /*42770*/  LDGSTS.E [R18+-0x7c700], desc[UR22][R12.64], P6 ;  /* 0x839000000c127fae */ /* 0x0003e2000b1a1016 */
[----:B------:R-:W-:-:S03]  /*42780*/  IMAD.WIDE R10, R17, 0x4, R238 ;  /* 0x00000004110a7825 */ /* 0x000fc600078e02ee */
[----:B------:R-:W4:Y:S04]  /*42790*/  LDL.LU.64 R238, [R1+0x248] ;  /* 0x0002480001ee7983 */ /* 0x000f280000300a00 */
[----:B------:R1:W-:Y:S04]  /*427a0*/  STL.64 [R1+0x3c0], R12 ;  /* 0x0003c00c01007387 */ /* 0x0003e80000100a00 */
[----:B------:R2:W-:Y:S04]  /*427b0*/  STL.64 [R1+0x3b8], R10 ;  /* 0x0003b80a01007387 */ /* 0x0005e80000100a00 */
[----:B------:R2:W-:Y:S01]  /*427c0*/  LDGSTS.E [R16+-0x7c300], desc[UR22][R10.64], P6 ;  /* 0x83d000000a107fae */ /* 0x0005e2000b1a1016 */
[----:B-1----:R-:W-:-:S03]  /*427d0*/  IMAD.WIDE R12, R17, 0x4, R34 ;  /* 0x00000004110c7825 */ /* 0x002fc600078e0222 */
[----:B------:R-:W4:Y:S04]  /*427e0*/  LDL.LU.64 R58, [R1+0x228] ;  /* 0x00022800013a7983 */ /* 0x000f280000300a00 */
[----:B------:R-:W4:Y:S04]  /*427f0*/  LDL.LU.64 R50, [R1+0x210] ;  /* 0x0002100001327983 */ /* 0x000f280000300a00 */
[----:B------:R3:W-:Y:S04]  /*42800*/  STL.64 [R1+0x3b0], R12 ;  /* 0x0003b00c01007387 */ /* 0x0007e80000100a00 */
[----:B------:R3:W-:Y:S01]  /*42810*/  LDGSTS.E [R18+-0x7bf00], desc[UR22][R12.64], P6 ;  /* 0x841000000c127fae */ /* 0x0007e2000b1a1016 */
[----:B--2---:R-:W-:-:S05]  /*42820*/  IMAD.WIDE R10, R17, 0x4, R26 ;  /* 0x00000004110a7825 */ /* 0x004fca00078e021a */
[----:B------:R1:W-:Y:S04]  /*42830*/  STL.64 [R1+0x3a8], R10 ;  /* 0x0003a80a01007387 */ /* 0x0003e80000100a00 */
[----:B------:R1:W-:Y:S04]  /*42840*/  LDGSTS.E [R16+-0x7bb00], desc[UR22][R10.64], P6 ;  /* 0x845000000a107fae */ /* 0x0003e8000b1a1016 */
[----:B------:R-:W2:Y:S01]  /*42850*/  LDL.LU.64 R42, [R1+0x1f8] ;  /* 0x0001f800012a7983 */ /* 0x000ea20000300a00 */
[----:B---3--:R-:W-:-:S03]  /*42860*/  IMAD.WIDE R12, R17, 0x4, R232 ;  /* 0x00000004110c7825 */ /* 0x008fc600078e02e8 */
[----:B------:R-:W3:Y:S04]  /*42870*/  LDL.LU.64 R34, [R1+0x1e0] ;  /* 0x0001e00001227983 */ /* 0x000ee80000300a00 */
[----:B------:R1:W-:Y:S04]  /*42880*/  STL.64 [R1+0x3a0], R12 ;  /* 0x0003a00c01007387 */ /* 0x0003e80000100a00 */
[----:B------:R1:W-:Y:S02]  /*42890*/  LDGSTS.E [R18+-0x7b700], desc[UR22][R12.64], P6 ;  /* 0x849000000c127fae */ /* 0x0003e4000b1a1016 */
[----:B-1----:R-:W-:-:S05]  /*428a0*/  IMAD.WIDE R10, R17, 0x4, R246 ;  /* 0x00000004110a7825 */ /* 0x002fca00078e02f6 */
[----:B------:R4:W-:Y:S04]  /*428b0*/  STL.64 [R1+0x398], R10 ;  /* 0x0003980a01007387 */ /* 0x0009e80000100a00 */
[----:B------:R-:W3:Y:S04]  /*428c0*/  LDL.LU.64 R26, [R1+0x1c8] ;  /* 0x0001c800011a7983 */ /* 0x000ee80000300a00 */
[----:B------:R-:W3:Y:S04]  /*428d0*/  LDL.LU.64 R232, [R1+0x108] ;  /* 0x0001080001e87983 */ /* 0x000ee80000300a00 */
[----:B------:R4:W-:Y:S04]  /*428e0*/  LDGSTS.E [R16+-0x7b300], desc[UR22][R10.64], P6 ;  /* 0x84d000000a107fae */ /* 0x0009e8000b1a1016 */
[----:B------:R-:W3:Y:S01]  /*428f0*/  LDL.LU.64 R246, [R1+0x78] ;  /* 0x0000780001f67983 */ /* 0x000ee20000300a00 */
[----:B------:R-:W-:-:S03]  /*42900*/  IMAD.WIDE R12, R17, 0x4, R2 ;  /* 0x00000004110c7825 */ /* 0x000fc600078e0202 */
[----:B------:R-:W3:Y:S01]  /*42910*/  LDL.LU.64 R2, [R1+0x60] ;  /* 0x0000600001027983 */ /* 0x000ee20000300a00 */
[----:B----4-:R-:W-:-:S03]  /*42920*/  IMAD.WIDE R10, R17, 0x4, R14 ;  /* 0x00000004110a7825 */ /* 0x010fc600078e020e */
[----:B------:R1:W-:Y:S04]  /*42930*/  STL.64 [R1+0x390], R12 ;  /* 0x0003900c01007387 */ /* 0x0003e80000100a00 */
[----:B------:R1:W-:Y:S04]  /*42940*/  LDGSTS.E [R18+-0x7af00], desc[UR22][R12.64], P6 ;  /* 0x851000000c127fae */ /* 0x0003e8000b1a1016 */
[----:B------:R4:W-:Y:S04]  /*42950*/  STL.64 [R1+0x388], R10 ;  /* 0x0003880a01007387 */ /* 0x0009e80000100a00 */
[----:B------:R4:W-:Y:S04]  /*42960*/  LDGSTS.E [R16+-0x7ab00], desc[UR22][R10.64], P6 ;  /* 0x855000000a107fae */ /* 0x0009e8000b1a1016 */
[----:B------:R-:W3:Y:S01]  /*42970*/  LDL.LU.64 R14, [R1+0x48] ;  /* 0x00004800010e7983 */ /* 0x000ee20000300a00 */
[----:B-1----:R-:W-:-:S03]  /*42980*/  IMAD.WIDE R12, R17, 0x4, R236 ;  /* 0x00000004110c7825 */ /* 0x002fc600078e02ec */
[----:B------:R-:W3:Y:S01]  /*42990*/  LDL.LU.64 R236, [R1+0x30] ;  /* 0x0000300001ec7983 */ /* 0x000ee20000300a00 */
[----:B----4-:R-:W-:-:S03]  /*429a0*/  IMAD.WIDE R10, R17, 0x4, R238 ;  /* 0x00000004110a7825 */ /* 0x010fc600078e02ee */
[----:B------:R1:W-:Y:S04]  /*429b0*/  STL.64 [R1+0x380], R12 ;  /* 0x0003800c01007387 */ /* 0x0003e80000100a00 */
[----:B------:R4:W-:Y:S04]  /*429c0*/  STL.64 [R1+0x378], R10 ;  /* 0x0003780a01007387 */ /* 0x0009e80000100a00 */
[----:B------:R-:W3:Y:S04]  /*429d0*/  LDL.LU.64 R238, [R1+0x18] ;  /* 0x0000180001ee7983 */ /* 0x000ee80000300a00 */
[----:B------:R1:W-:Y:S04]  /*429e0*/  LDGSTS.E [R18+-0x7a700], desc[UR22][R12.64], P6 ;  /* 0x859000000c127fae */ /* 0x0003e8000b1a1016 */
[----:B------:R4:W-:Y:S01]  /*429f0*/  LDGSTS.E [R16+-0x7a300], desc[UR22][R10.64], P6 ;  /* 0x85d000000a107fae */ /* 0x0009e2000b1a1016 */
[----:B-1----:R-:W-:-:S04]  /*42a00*/  IMAD.WIDE R12, R17, 0x4, R58 ;  /* 0x00000004110c7825 */ /* 0x002fc800078e023a */
[C---:B----4-:R-:W-:Y:S01]  /*42a10*/  IMAD.WIDE R10, R17.reuse, 0x4, R50 ;  /* 0x00000004110a7825 */ /* 0x050fe200078e0232 */
[----:B------:R2:W-:Y:S04]  /*42a20*/  STL.64 [R1+0x438], R12 ;  /* 0x0004380c01007387 */ /* 0x0005e80000100a00 */
[----:B------:R2:W-:Y:S04]  /*42a30*/  LDGSTS.E [R18+-0x79f00], desc[UR22][R12.64], P6 ;  /* 0x861000000c127fae */ /* 0x0005e8000b1a1016 */
[----:B------:R3:W-:Y:S04]  /*42a40*/  STL.64 [R1+0x440], R10 ;  /* 0x0004400a01007387 */ /* 0x0007e80000100a00 */
[----:B------:R3:W-:Y:S01]  /*42a50*/  LDGSTS.E [R16+-0x79b00], desc[UR22][R10.64], P6 ;  /* 0x865000000a107fae */ /* 0x0007e2000b1a1016 */
[----:B--2---:R-:W-:-:S04]  /*42a60*/  IMAD.WIDE R12, R17, 0x4, R42 ;  /* 0x00000004110c7825 */ /* 0x004fc800078e022a */
[C---:B---3--:R-:W-:Y:S01]  /*42a70*/  IMAD.WIDE R10, R17.reuse, 0x4, R34 ;  /* 0x00000004110a7825 */ /* 0x048fe200078e0222 */
[----:B------:R1:W-:Y:S04]  /*42a80*/  STL.64 [R1+0x450], R12 ;  /* 0x0004500c01007387 */ /* 0x0003e80000100a00 */
[----:B------:R1:W-:Y:S04]  /*42a90*/  LDGSTS.E [R18+-0x79700], desc[UR22][R12.64], P6 ;  /* 0x869000000c127fae */ /* 0x0003e8000b1a1016 */
[----:B------:R2:W-:Y:S04]  /*42aa0*/  STL.64 [R1+0x458], R10 ;  /* 0x0004580a01007387 */ /* 0x0005e80000100a00 */
[----:B------:R2:W-:Y:S01]  /*42ab0*/  LDGSTS.E [R16+-0x79300], desc[UR22][R10.64], P6 ;  /* 0x86d000000a107fae */ /* 0x0005e2000b1a1016 */
[----:B-1----:R-:W-:-:S04]  /*42ac0*/  IMAD.WIDE R12, R17, 0x4, R26 ;  /* 0x00000004110c7825 */ /* 0x002fc800078e021a */
[C---:B--2---:R-:W-:Y:S01]  /*42ad0*/  IMAD.WIDE R10, R17.reuse, 0x4, R232 ;  /* 0x00000004110a7825 */ /* 0x044fe200078e02e8 */
[----:B------:R-:W-:Y:S04]  /*42ae0*/  STL.64 [R1+0x468], R12 ;  /* 0x0004680c01007387 */ /* 0x000fe80000100a00 */
[----:B------:R-:W-:Y:S04]  /*42af0*/  LDGSTS.E [R18+-0x78f00], desc[UR22][R12.64], P6 ;  /* 0x871000000c127fae */ /* 0x000fe8000b1a1016 */
[----:B------:R1:W-:Y:S04]  /*42b00*/  STL.64 [R1+0x470], R10 ;  /* 0x0004700a01007387 */ /* 0x0003e80000100a00 */
[----:B------:R1:W-:Y:S01]  /*42b10*/  LDGSTS.E [R16+-0x78b00], desc[UR22][R10.64], P6 ;  /* 0x875000000a107fae */ /* 0x0003e2000b1a1016 */
[----:B------:R-:W-:-:S04]  /*42b20*/  IMAD.WIDE R2, R17, 0x4, R2 ;  /* 0x0000000411027825 */ /* 0x000fc800078e0202 */
[----:B-1----:R-:W-:-:S05]  /*42b30*/  IMAD.WIDE R10, R17, 0x4, R246 ;  /* 0x00000004110a7825 */ /* 0x002fca00078e02f6 */
[----:B------:R1:W-:Y:S04]  /*42b40*/  STL.64 [R1+0x598], R10 ;  /* 0x0005980a01007387 */ /* 0x0003e80000100a00 */
[----:B------:R1:W-:Y:S04]  /*42b50*/  LDGSTS.E [R18+-0x78700], desc[UR22][R10.64], P6 ;  /* 0x879000000a127fae */ /* 0x0003e8000b1a1016 */
[----:B------:R2:W-:Y:S04]  /*42b60*/  STL.64 [R1+0x680], R2 ;  /* 0x0006800201007387 */ /* 0x0005e80000100a00 */
[----:B------:R2:W-:Y:S01]  /*42b70*/  LDGSTS.E [R16+-0x78300], desc[UR22][R2.64], P6 ;  /* 0x87d0000002107fae */ /* 0x0005e2000b1a1016 */
[----:B-1----:R-:W-:-:S04]  /*42b80*/  IMAD.WIDE R10, R17, 0x4, R14 ;  /* 0x00000004110a7825 */ /* 0x002fc800078e020e */
[C---:B--2---:R-:W-:Y:S01]  /*42b90*/  IMAD.WIDE R2, R17.reuse, 0x4, R236 ;  /* 0x0000000411027825 */ /* 0x044fe200078e02ec */
        /* <DEDUP_REMOVED lines=69> */
[----:B------:R2:W-:Y:S04]  /*42ff0*/  LDGSTS.E [R16+-0x5a300], desc[UR22][R2.64], P6 ;  /* 0xa5d0000002107fae */ /* 0x0005e8000b1a1016 */
[----:B------:R-:W3:Y:S01]  /*43000*/  LDL.LU.64 R26, [R1+0x1418] ;  /* 0x00141800011a7983 */ /* 0x000ee20000300a00 */
[----:B-1----:R-:W-:-:S03]  /*43010*/  IMAD.WIDE R10, R17, 0x4, R166 ;  /* 0x00000004110a7825 */ /* 0x002fc600078e02a6 */
[----:B------:R-:W4:Y:S01]  /*43020*/  LDL.LU.64 R232, [R1+0x13e0] ;  /* 0x0013e00001e87983 */ /* 0x000f220000300a00 */
[----:B--2---:R-:W-:-:S03]  /*43030*/  IMAD.WIDE R2, R17, 0x4, R174 ;  /* 0x0000000411027825 */ /* 0x004fc600078e02ae */
[----:B------:R1:W-:Y:S04]  /*43040*/  STL.64 [R1+0x1280], R10 ;  /* 0x0012800a01007387 */ /* 0x0003e80000100a00 */
[----:B------:R2:W-:Y:S04]  /*43050*/  STL.64 [R1+0x1278], R2 ;  /* 0x0012780201007387 */ /* 0x0005e80000100a00 */
[----:B------:R-:W4:Y:S01]  /*43060*/  LDL.LU.64 R246, [R1+0x13a8] ;  /* 0x0013a80001f67983 */ /* 0x000f220000300a00 */
[----:B------:R-:W-:-:S03]  /*43070*/  IMAD.WIDE R12, R17, 0x4, R182 ;  /* 0x00000004110c7825 */ /* 0x000fc600078e02b6 */
[----:B------:R1:W-:Y:S04]  /*43080*/  LDGSTS.E [R18+-0x59f00], desc[UR22][R10.64], P6 ;  /* 0xa61000000a127fae */ /* 0x0003e8000b1a1016 */
[----:B------:R-:W-:Y:S04]  /*43090*/  LDGSTS.E [R16+-0x59b00], desc[UR22][R2.64], P6 ;  /* 0xa650000002107fae */ /* 0x000fe8000b1a1016 */
[----:B------:R2:W-:Y:S01]  /*430a0*/  LDGSTS.E [R18+-0x59700], desc[UR22][R12.64], P6 ;  /* 0xa69000000c127fae */ /* 0x0005e2000b1a1016 */
[----:B-1----:R-:W-:-:S03]  /*430b0*/  IMAD.WIDE R10, R17, 0x4, R190 ;  /* 0x00000004110a7825 */ /* 0x002fc600078e02be */
[----:B--2---:R-:W2:Y:S04]  /*430c0*/  LDL.LU.64 R2, [R1+0x1370] ;  /* 0x0013700001027983 */ /* 0x004ea80000300a00 */
[----:B------:R1:W-:Y:S04]  /*430d0*/  STL.64 [R1+0x1270], R12 ;  /* 0x0012700c01007387 */ /* 0x0003e80000100a00 */
[----:B------:R1:W-:Y:S04]  /*430e0*/  STL.64 [R1+0x1268], R10 ;  /* 0x0012680a01007387 */ /* 0x0003e80000100a00 */
[----:B------:R1:W-:Y:S04]  /*430f0*/  LDGSTS.E [R16+-0x59300], desc[UR22][R10.64], P6 ;  /* 0xa6d000000a107fae */ /* 0x0003e8000b1a1016 */
[----:B------:R-:W2:Y:S01]  /*43100*/  LDL.LU.64 R14, [R1+0x1330] ;  /* 0x00133000010e7983 */ /* 0x000ea20000300a00 */
[----:B-1----:R-:W-:-:S03]  /*43110*/  IMAD.WIDE R12, R17, 0x4, R198 ;  /* 0x00000004110c7825 */ /* 0x002fc600078e02c6 */
[----:B------:R-:W2:Y:S01]  /*43120*/  LDL.LU.64 R236, [R1+0x1310] ;  /* 0x0013100001ec7983 */ /* 0x000ea20000300a00 */
[----:B------:R-:W-:-:S03]  /*43130*/  IMAD.WIDE R10, R17, 0x4, R206 ;  /* 0x00000004110a7825 */ /* 0x000fc600078e02ce */
[----:B------:R1:W-:Y:S04]  /*43140*/  STL.64 [R1+0x1260], R12 ;  /* 0x0012600c01007387 */ /* 0x0003e80000100a00 */
[----:B------:R1:W-:Y:S04]  /*43150*/  STL.64 [R1+0x1258], R10 ;  /* 0x0012580a01007387 */ /* 0x0003e80000100a00 */
[----:B------:R-:W2:Y:S04]  /*43160*/  LDL.LU.64 R238, [R1+0x12f0] ;  /* 0x0012f00001ee7983 */ /* 0x000ea80000300a00 */
[----:B------:R1:W-:Y:S04]  /*43170*/  LDGSTS.E [R18+-0x58f00], desc[UR22][R12.64], P6 ;  /* 0xa71000000c127fae */ /* 0x0003e8000b1a1016 */
[----:B------:R1:W-:Y:S04]  /*43180*/  LDGSTS.E [R16+-0x58b00], desc[UR22][R10.64], P6 ;  /* 0xa75000000a107fae */ /* 0x0003e8000b1a1016 */
[----:B------:R-:W2:Y:S01]  /*43190*/  LDL.LU.64 R34, [R1+0x12c8] ;  /* 0x0012c80001227983 */ /* 0x000ea20000300a00 */
[----:B-1----:R-:W-:-:S04]  /*431a0*/  IMAD.WIDE R12, R17, 0x4, R214 ;  /* 0x00000004110c7825 */ /* 0x002fc800078e02d6 */
[----:B------:R-:W-:Y:S01]  /*431b0*/  IMAD.WIDE R10, R17, 0x4, R222 ;  /* 0x00000004110a7825 */ /* 0x000fe200078e02de */
[----:B------:R3:W-:Y:S04]  /*431c0*/  STL.64 [R1+0x1230], R12 ;  /* 0x0012300c01007387 */ /* 0x0007e80000100a00 */
[----:B------:R1:W-:Y:S04]  /*431d0*/  LDGSTS.E [R18+-0x58700], desc[UR22][R12.64], P6 ;  /* 0xa79000000c127fae */ /* 0x0003e8000b1a1016 */
[----:B------:R4:W-:Y:S04]  /*431e0*/  STL.64 [R1+0x1228], R10 ;  /* 0x0012280a01007387 */ /* 0x0009e80000100a00 */
[----:B------:R1:W-:Y:S02]  /*431f0*/  LDGSTS.E [R16+-0x58300], desc[UR22][R10.64], P6 ;  /* 0xa7d000000a107fae */ /* 0x0003e4000b1a1016 */
[----:B-1----:R-:W-:-:S02]  /*43200*/  VIADD R18, R8, 0x100000 ;  /* 0x0010000008127836 */ /* 0x002fc40000000000 */
[----:B------:R-:W-:Y:S02]  /*43210*/  VIADD R16, R8, 0x100000 ;  /* 0x0010000008107836 */ /* 0x000fe40000000000 */
[C---:B---3--:R-:W-:Y:S02]  /*43220*/  IMAD.WIDE R12, R17.reuse, 0x4, R26 ;  /* 0x00000004110c7825 */ /* 0x048fe400078e021a */
[----:B------:R-:W3:Y:S02]  /*43230*/  LDL.LU.64 R26, [R1+0x1250] ;  /* 0x00125000011a7983 */ /* 0x000ee40000300a00 */
[C---:B----4-:R-:W-:Y:S02]  /*43240*/  IMAD.WIDE R10, R17.reuse, 0x4, R232 ;  /* 0x00000004110a7825 */ /* 0x050fe400078e02e8 */
[----:B------:R-:W4:Y:S04]  /*43250*/  LDL.LU.64 R232, [R1+0x11f0] ;  /* 0x0011f00001e87983 */ /* 0x000f280000300a00 */
[----:B------:R-:W-:Y:S04]  /*43260*/  STL.64 [R1+0x2b8], R12 ;  /* 0x0002b80c01007387 */ /* 0x000fe80000100a00 */
[----:B------:R-:W-:Y:S04]  /*43270*/  LDGSTS.E [R18+-0x7fe80], desc[UR22][R12.64], P6 ;  /* 0x801800000c127fae */ /* 0x000fe8000b1a1016 */
[----:B------:R1:W-:Y:S04]  /*43280*/  STL.64 [R1+0x2b0], R10 ;  /* 0x0002b00a01007387 */ /* 0x0003e80000100a00 */
[----:B------:R1:W-:Y:S02]  /*43290*/  LDGSTS.E [R16+-0x7fa80], desc[UR22][R10.64], P6 ;  /* 0x805800000a107fae */ /* 0x0003e4000b1a1016 */
[----:B-1----:R-:W-:-:S02]  /*432a0*/  IMAD.WIDE R10, R17, 0x4, R246 ;  /* 0x00000004110a7825 */ /* 0x002fc400078e02f6 */
[----:B------:R-:W4:Y:S02]  /*432b0*/  LDL.LU.64 R246, [R1+0x1178] ;  /* 0x0011780001f67983 */ /* 0x000f240000300a00 */
[C---:B--2---:R-:W-:Y:S02]  /*432c0*/  IMAD.WIDE R2, R17.reuse, 0x4, R2 ;  /* 0x0000000411027825 */ /* 0x044fe400078e0202 */
[----:B------:R-:W2:Y:S04]  /*432d0*/  LDL.LU.64 R42, [R1+0x10f0] ;  /* 0x0010f000012a7983 */ /* 0x000ea80000300a00 */
        /* <DEDUP_REMOVED lines=8> */
[----:B------:R-:W2:Y:S04]  /*43360*/  LDL.LU.64 R2, [R1+0x1090] ;  /* 0x0010900001027983 */ /* 0x000ea80000300a00 */
[----:B------:R-:W2:Y:S04]  /*43370*/  LDL.LU.64 R14, [R1+0x1020] ;  /* 0x00102000010e7983 */ /* 0x000ea80000300a00 */
[----:B------:R1:W-:Y:S04]  /*43380*/  STL.64 [R1+0x298], R12 ;  /* 0x0002980c01007387 */ /* 0x0003e80000100a00 */
[----:B------:R1:W-:Y:S04]  /*43390*/  STL.64 [R1+0x290], R10 ;  /* 0x0002900a01007387 */ /* 0x0003e80000100a00 */
[----:B------:R-:W2:Y:S01]  /*433a0*/  LDL.LU.64 R236, [R1+0xfd8] ;  /* 0x000fd80001ec7983 */ /* 0x000ea20000300a00 */
[----:B-1----:R-:W-:-:S03]  /*433b0*/  IMAD.WIDE R12, R17, 0x4, R238 ;  /* 0x00000004110c7825 */ /* 0x002fc600078e02ee */
[----:B------:R-:W2:Y:S01]  /*433c0*/  LDL.LU.64 R238, [R1+0xfb8] ;  /* 0x000fb80001ee7983 */ /* 0x000ea20000300a00 */
[----:B------:R-:W-:-:S03]  /*433d0*/  IMAD.WIDE R10, R17, 0x4, R34 ;  /* 0x00000004110a7825 */ /* 0x000fc600078e0222 */
[----:B------:R3:W-:Y:S04]  /*433e0*/  STL.64 [R1+0x288], R12 ;  /* 0x0002880c01007387 */ /* 0x0007e80000100a00 */
[----:B------:R3:W-:Y:S04]  /*433f0*/  LDGSTS.E [R18+-0x7e680], desc[UR22][R12.64], P6 ;  /* 0x819800000c127fae */ /* 0x0007e8000b1a1016 */
[----:B------:R4:W-:Y:S04]  /*43400*/  STL.64 [R1+0x280], R10 ;  /* 0x0002800a01007387 */ /* 0x0009e80000100a00 */
[----:B------:R4:W-:Y:S04]  /*43410*/  LDGSTS.E [R16+-0x7e280], desc[UR22][R10.64], P6 ;  /* 0x81d800000a107fae */ /* 0x0009e8000b1a1016 */
[----:B------:R-:W2:Y:S01]  /*43420*/  LDL.LU.64 R34, [R1+0xf98] ;  /* 0x000f980001227983 */ /* 0x000ea20000300a00 */
[----:B---3--:R-:W-:-:S03]  /*43430*/  IMAD.WIDE R12, R17, 0x4, R26 ;  /* 0x00000004110c7825 */ /* 0x008fc600078e021a */
[----:B------:R-:W3:Y:S01]  /*43440*/  LDL.LU.64 R26, [R1+0xf78] ;  /* 0x000f7800011a7983 */ /* 0x000ee20000300a00 */
[----:B----4-:R-:W-:-:S03]  /*43450*/  IMAD.WIDE R10, R17, 0x4, R232 ;  /* 0x00000004110a7825 */ /* 0x010fc600078e02e8 */
[----:B------:R1:W-:Y:S04]  /*43460*/  STL.64 [R1+0x278], R12 ;  /* 0x0002780c01007387 */ /* 0x0003e80000100a00 */
[----:B------:R1:W-:Y:S04]  /*43470*/  LDGSTS.E [R18+-0x7de80], desc[UR22][R12.64], P6 ;  /* 0x821800000c127fae */ /* 0x0003e8000b1a1016 */
[----:B------:R2:W-:Y:S04]  /*43480*/  STL.64 [R1+0x270], R10 ;  /* 0x0002700a01007387 */ /* 0x0005e80000100a00 */
[----:B------:R-:W4:Y:S04]  /*43490*/  LDL.LU.64 R232, [R1+0xf60] ;  /* 0x000f600001e87983 */ /* 0x000f280000300a00 */
[----:B------:R2:W-:Y:S01]  /*434a0*/  LDGSTS.E [R16+-0x7da80], desc[UR22][R10.64], P6 ;  /* 0x825800000a107fae */ /* 0x0005e2000b1a1016 */
[----:B-1----:R-:W-:-:S03]  /*434b0*/  IMAD.WIDE R12, R17, 0x4, R246 ;  /* 0x00000004110c7825 */ /* 0x002fc600078e02f6 */
[----:B------:R-:W4:Y:S01]  /*434c0*/  LDL.LU.64 R246, [R1+0xf40] ;  /* 0x000f400001f67983 */ /* 0x000f220000300a00 */
[----:B--2---:R-:W-:-:S03]  /*434d0*/  IMAD.WIDE R10, R17, 0x4, R42 ;  /* 0x00000004110a7825 */ /* 0x004fc600078e022a */
[----:B------:R1:W-:Y:S04]  /*434e0*/  STL.64 [R1+0x268], R12 ;  /* 0x0002680c01007387 */ /* 0x0003e80000100a00 */
[----:B------:R1:W-:Y:S04]  /*434f0*/  LDGSTS.E [R18+-0x7d680], desc[UR22][R12.64], P6 ;  /* 0x829800000c127fae */ /* 0x0003e8000b1a1016 */
[----:B------:R2:W-:Y:S04]  /*43500*/  STL.64 [R1+0x260], R10 ;  /* 0x0002600a01007387 */ /* 0x0005e80000100a00 */
[----:B------:R2:W-:Y:S01]  /*43510*/  LDGSTS.E [R16+-0x7d280], desc[UR22][R10.64], P6 ;  /* 0x82d800000a107fae */ /* 0x0005e2000b1a1016 */
[----:B-1----:R-:W-:-:S03]  /*43520*/  IMAD.WIDE R12, R17, 0x4, R2 ;  /* 0x00000004110c7825 */ /* 0x002fc600078e0202 */
[----:B------:R-:W4:Y:S01]  /*43530*/  LDL.LU.64 R2, [R1+0xf28] ;  /* 0x000f280001027983 */ /* 0x000f220000300a00 */
[----:B--2---:R-:W-:-:S03]  /*43540*/  IMAD.WIDE R10, R17, 0x4, R14 ;  /* 0x00000004110a7825 */ /* 0x004fc600078e020e */
[----:B------:R-:W2:Y:S04]  /*43550*/  LDL.LU.64 R14, [R1+0xf10] ;  /* 0x000f1000010e7983 */ /* 0x000ea80000300a00 */
[----:B------:R1:W-:Y:S04]  /*43560*/  STL.64 [R1+0x258], R12 ;  /* 0x0002580c01007387 */ /* 0x0003e80000100a00 */
[----:B------:R1:W-:Y:S04]  /*43570*/  LDGSTS.E [R18+-0x7ce80], desc[UR22][R12.64], P6 ;  /* 0x831800000c127fae */ /* 0x0003e8000b1a1016 */
[----:B------:R1:W-:Y:S04]  /*43580*/  STL.64 [R1+0x250], R10 ;  /* 0x0002500a01007387 */ /* 0x0003e80000100a00 */
[----:B------:R1:W-:Y:S02]  /*43590*/  LDGSTS.E [R16+-0x7ca80], desc[UR22][R10.64], P6 ;  /* 0x835800000a107fae */ /* 0x0003e4000b1a1016 */
[----:B-1----:R-:W-:-:S02]  /*435a0*/  IMAD.WIDE R12, R17, 0x4, R236 ;  /* 0x00000004110c7825 */ /* 0x002fc400078e02ec */
[----:B------:R-:W2:Y:S04]  /*435b0*/  LDL.LU.64 R236, [R1+0xf00] ;  /* 0x000f000001ec7983 */ /* 0x000ea80000300a00 */
[----:B------:R1:W-:Y:S01]  /*435c0*/  LDGSTS.E [R18+-0x7c680], desc[UR22][R12.64], P6 ;  /* 0x839800000c127fae */ /* 0x0003e2000b1a1016 */
[----:B------:R-:W-:-:S03]  /*435d0*/  IMAD.WIDE R10, R17, 0x4, R238 ;  /* 0x00000004110a7825 */ /* 0x000fc600078e02ee */
[----:B------:R-:W2:Y:S04]  /*435e0*/  LDL.LU.64 R238, [R1+0xee8] ;  /* 0x000ee80001ee7983 */ /* 0x000ea80000300a00 */
[----:B------:R1:W-:Y:S04]  /*435f0*/  STL.64 [R1+0x248], R12 ;  /* 0x0002480c01007387 */ /* 0x0003e80000100a00 */
[----:B------:R3:W-:Y:S04]  /*43600*/  STL.64 [R1+0x240], R10 ;  /* 0x0002400a01007387 */ /* 0x0007e80000100a00 */
[----:B------:R3:W-:Y:S01]  /*43610*/  LDGSTS.E [R16+-0x7c280], desc[UR22][R10.64], P6 ;  /* 0x83d800000a107fae */ /* 0x0007e2000b1a1016 */
[----:B-1----:R-:W-:-:S03]  /*43620*/  IMAD.WIDE R12, R17, 0x4, R34 ;  /* 0x00000004110c7825 */ /* 0x002fc600078e0222 */
[----:B------:R-:W2:Y:S04]  /*43630*/  LDL.LU.64 R58, [R1+0xed0] ;  /* 0x000ed000013a7983 */ /* 0x000ea80000300a00 */
[----:B------:R-:W2:Y:S04]  /*43640*/  LDL.LU.64 R50, [R1+0xec0] ;  /* 0x000ec00001327983 */ /* 0x000ea80000300a00 */
[----:B------:R4:W-:Y:S04]  /*43650*/  STL.64 [R1+0x238], R12 ;  /* 0x0002380c01007387 */ /* 0x0009e80000100a00 */
[----:B------:R4:W-:Y:S01]  /*43660*/  LDGSTS.E [R18+-0x7be80], desc[UR22][R12.64], P6 ;  /* 0x841800000c127fae */ /* 0x0009e2000b1a1016 */
[----:B---3--:R-:W-:-:S05]  /*43670*/  IMAD.WIDE R10, R17, 0x4, R26 ;  /* 0x00000004110a7825 */ /* 0x008fca00078e021a */
[----:B------:R1:W-:Y:S04]  /*43680*/  STL.64 [R1+0x230], R10 ;  /* 0x0002300a01007387 */ /* 0x0003e80000100a00 */
[----:B------:R1:W-:Y:S04]  /*43690*/  LDGSTS.E [R16+-0x7ba80], desc[UR22][R10.64], P6 ;  /* 0x845800000a107fae */ /* 0x0003e8000b1a1016 */
[----:B------:R-:W3:Y:S01]  /*436a0*/  LDL.LU.64 R42, [R1+0xeb0] ;  /* 0x000eb000012a7983 */ /* 0x000ee20000300a00 */
[----:B----4-:R-:W-:-:S03]  /*436b0*/  IMAD.WIDE R12, R17, 0x4, R232 ;  /* 0x00000004110c7825 */ /* 0x010fc600078e02e8 */
[----:B------:R-:W4:Y:S04]  /*436c0*/  LDL.LU.64 R34, [R1+0xea0] ;  /* 0x000ea00001227983 */ /* 0x000f280000300a00 */
[----:B------:R1:W-:Y:S04]  /*436d0*/  STL.64 [R1+0x228], R12 ;  /* 0x0002280c01007387 */ /* 0x0003e80000100a00 */
[----:B------:R1:W-:Y:S02]  /*436e0*/  LDGSTS.E [R18+-0x7b680], desc[UR22][R12.64], P6 ;  /* 0x849800000c127fae */ /* 0x0003e4000b1a1016 */
[----:B-1----:R-:W-:-:S05]  /*436f0*/  IMAD.WIDE R10, R17, 0x4, R246 ;  /* 0x00000004110a7825 */ /* 0x002fca00078e02f6 */
[----:B------:R2:W-:Y:S04]  /*43700*/  STL.64 [R1+0x220], R10 ;  /* 0x0002200a01007387 */ /* 0x0005e80000100a00 */
[----:B------:R-:W4:Y:S04]  /*43710*/  LDL.LU.64 R26, [R1+0xe90] ;  /* 0x000e9000011a7983 */ /* 0x000f280000300a00 */
[----:B------:R-:W4:Y:S04]  /*43720*/  LDL.LU.64 R232, [R1+0x460] ;  /* 0x0004600001e87983 */ /* 0x000f280000300a00 */
[----:B------:R2:W-:Y:S04]  /*43730*/  LDGSTS.E [R16+-0x7b280], desc[UR22][R10.64], P6 ;  /* 0x84d800000a107fae */ /* 0x0005e8000b1a1016 */
[----:B------:R-:W4:Y:S01]  /*43740*/  LDL.LU.64 R246, [R1+0x448] ;  /* 0x0004480001f67983 */ /* 0x000f220000300a00 */
[----:B------:R-:W-:-:S03]  /*43750*/  IMAD.WIDE R12, R17, 0x4, R2 ;  /* 0x00000004110c7825 */ /* 0x000fc600078e0202 */
[----:B------:R-:W4:Y:S01]  /*43760*/  LDL.LU.64 R2, [R1+0x2c0] ;  /* 0x0002c00001027983 */ /* 0x000f220000300a00 */
[----:B--2---:R-:W-:-:S03]  /*43770*/  IMAD.WIDE R10, R17, 0x4, R14 ;  /* 0x00000004110a7825 */ /* 0x004fc600078e020e */
[----:B------:R1:W-:Y:S04]  /*43780*/  STL.64 [R1+0x218], R12 ;  /* 0x0002180c01007387 */ /* 0x0003e80000100a00 */
[----:B------:R2:W-:Y:S04]  /*43790*/  STL.64 [R1+0x210], R10 ;  /* 0x0002100a01007387 */ /* 0x0005e80000100a00 */
[----:B------:R1:W-:Y:S04]  /*437a0*/  LDGSTS.E [R18+-0x7ae80], desc[UR22][R12.64], P6 ;  /* 0x851800000c127fae */ /* 0x0003e8000b1a1016 */
[----:B------:R2:W-:Y:S04]  /*437b0*/  LDGSTS.E [R16+-0x7aa80], desc[UR22][R10.64], P6 ;  /* 0x855800000a107fae */ /* 0x0005e8000b1a1016 */
[----:B------:R-:W4:Y:S01]  /*437c0*/  LDL.LU.64 R14, [R1+0x2c8] ;  /* 0x0002c800010e7983 */ /* 0x000f220000300a00 */
[----:B-1----:R-:W-:-:S03]  /*437d0*/  IMAD.WIDE R12, R17, 0x4, R236 ;  /* 0x00000004110c7825 */ /* 0x002fc600078e02ec */
[----:B------:R-:W4:Y:S01]  /*437e0*/  LDL.LU.64 R236, [R1+0x2d0] ;  /* 0x0002d00001ec7983 */ /* 0x000f220000300a00 */
[----:B--2---:R-:W-:-:S03]  /*437f0*/  IMAD.WIDE R10, R17, 0x4, R238 ;  /* 0x00000004110a7825 */ /* 0x004fc600078e02ee */
[----:B------:R1:W-:Y:S04]  /*43800*/  STL.64 [R1+0x208], R12 ;  /* 0x0002080c01007387 */ /* 0x0003e80000100a00 */
[----:B------:R2:W-:Y:S04]  /*43810*/  STL.64 [R1+0x200], R10 ;  /* 0x0002000a01007387 */ /* 0x0005e80000100a00 */
[----:B------:R-:W4:Y:S04]  /*43820*/  LDL.LU.64 R238, [R1+0x10] ;  /* 0x0000100001ee7983 */ /* 0x000f280000300a00 */
[----:B------:R1:W-:Y:S04]  /*43830*/  LDGSTS.E [R18+-0x7a680], desc[UR22][R12.64], P6 ;  /* 0x859800000c127fae */ /* 0x0003e8000b1a1016 */
[----:B------:R2:W-:Y:S01]  /*43840*/  LDGSTS.E [R16+-0x7a280], desc[UR22][R10.64], P6 ;  /* 0x85d800000a107fae */ /* 0x0005e2000b1a1016 */
[----:B-1----:R-:W-:-:S04]  /*43850*/  IMAD.WIDE R12, R17, 0x4, R58 ;  /* 0x00000004110c7825 */ /* 0x002fc800078e023a */
[C---:B--2---:R-:W-:Y:S01]  /*43860*/  IMAD.WIDE R10, R17.reuse, 0x4, R50 ;  /* 0x00000004110a7825 */ /* 0x044fe200078e0232 */
[----:B------:R3:W-:Y:S04]  /*43870*/  STL.64 [R1+0x1f8], R12 ;  /* 0x0001f80c01007387 */ /* 0x0007e80000100a00 */
[----:B------:R3:W-:Y:S04]  /*43880*/  LDGSTS.E [R18+-0x79e80], desc[UR22][R12.64], P6 ;  /* 0x861800000c127fae */ /* 0x0007e8000b1a1016 */
[----:B------:R4:W-:Y:S04]  /*43890*/  STL.64 [R1+0x1f0], R10 ;  /* 0x0001f00a01007387 */ /* 0x0009e80000100a00 */
[----:B------:R4:W-:Y:S01]  /*438a0*/  LDGSTS.E [R16+-0x79a80], desc[UR22][R10.64], P6 ;  /* 0x865800000a107fae */ /* 0x0009e2000b1a1016 */
[----:B---3--:R-:W-:-:S04]  /*438b0*/  IMAD.WIDE R12, R17, 0x4, R42 ;  /* 0x00000004110c7825 */ /* 0x008fc800078e022a */
[C---:B----4-:R-:W-:Y:S01]  /*438c0*/  IMAD.WIDE R10, R17.reuse, 0x4, R34 ;  /* 0x00000004110a7825 */ /* 0x050fe200078e0222 */
        /* <DEDUP_REMOVED lines=22> */
[----:B------:R-:W-:-:S04]  /*43a30*/  IMAD.WIDE R12, R17, 0x4, R234 ;  /* 0x00000004110c7825 */ /* 0x000fc800078e02ea */
[----:B-1----:R-:W-:-:S04]  /*43a40*/  IMAD.WIDE R10, R17, 0x4, R248 ;  /* 0x00000004110a7825 */ /* 0x002fc800078e02f8 */
[----:B--2---:R-:W-:-:S05]  /*43a50*/  IMAD.WIDE R2, R17, 0x4, R238 ;  /* 0x0000000411027825 */ /* 0x004fca00078e02ee */
[----:B------:R1:W-:Y:S04]  /*43a60*/  STL.64 [R1+0x448], R2 ;  /* 0x0004480201007387 */ /* 0x0003e80000100a00 */
[----:B------:R1:W-:Y:S04]  /*43a70*/  LDGSTS.E [R18+-0x5f680], desc[UR22][R2.64], P6 ;  /* 0xa098000002127fae */ /* 0x0003e8000b1a1016 */
[----:B------:R2:W-:Y:S04]  /*43a80*/  LDGSTS.E [R16+-0x5f280], desc[UR22][R10.64], P6 ;  /* 0xa0d800000a107fae */ /* 0x0005e8000b1a1016 */
[----:B------:R2:W-:Y:S01]  /*43a90*/  STL.64 [R1+0x1c40], R10 ;  /* 0x001c400a01007387 */ /* 0x0005e20000100a00 */
[----:B-1----:R-:W-:-:S03]  /*43aa0*/  IMAD.WIDE R2, R17, 0x4, R226 ;  /* 0x0000000411027825 */ /* 0x002fc600078e02e2 */
[----:B------:R-:W-:Y:S04]  /*43ab0*/  STL.64 [R1+0x6a0], R12 ;  /* 0x0006a00c01007387 */ /* 0x000fe80000100a00 */
[----:B------:R-:W-:Y:S01]  /*43ac0*/  LDGSTS.E [R18+-0x5ee80], desc[UR22][R12.64], P6 ;  /* 0xa11800000c127fae */ /* 0x000fe2000b1a1016 */
[----:B--2---:R-:W-:-:S03]  /*43ad0*/  IMAD.WIDE R10, R17, 0x4, R24 ;  /* 0x00000004110a7825 */ /* 0x004fc600078e0218 */
        /* <DEDUP_REMOVED lines=53> */
[----:B------:R1:W-:Y:S04]  /*43e30*/  STL.64 [R1+0x1158], R2 ;  /* 0x0011580201007387 */ /* 0x0003e80000100a00 */
[----:B------:R-:W3:Y:S01]  /*43e40*/  LDL.LU.64 R236, [R1+0x1610] ;  /* 0x0016100001ec7983 */ /* 0x000ee20000300a00 */
[----:B--2---:R-:W-:-:S03]  /*43e50*/  IMAD.WIDE R10, R17, 0x4, R168 ;  /* 0x00000004110a7825 */ /* 0x004fc600078e02a8 */
[----:B------:R1:W-:Y:S04]  /*43e60*/  LDGSTS.E [R16+-0x5a280], desc[UR22][R2.64], P6 ;  /* 0xa5d8000002107fae */ /* 0x0003e8000b1a1016 */
[----:B------:R-:W2:Y:S04]  /*43e70*/  LDL.LU.64 R246, [R1+0x15e8] ;  /* 0x0015e80001f67983 */ /* 0x000ea80000300a00 */
[----:B------:R4:W-:Y:S01]  /*43e80*/  STL.64 [R1+0x1150], R10 ;  /* 0x0011500a01007387 */ /* 0x0009e20000100a00 */
[----:B-1----:R-:W-:-:S03]  /*43e90*/  IMAD.WIDE R2, R17, 0x4, R176 ;  /* 0x0000000411027825 */ /* 0x002fc600078e02b0 */
[----:B------:R4:W-:Y:S04]  /*43ea0*/  LDGSTS.E [R18+-0x59e80], desc[UR22][R10.64], P6 ;  /* 0xa61800000a127fae */ /* 0x0009e8000b1a1016 */
[----:B------:R1:W-:Y:S04]  /*43eb0*/  STL.64 [R1+0x1148], R2 ;  /* 0x0011480201007387 */ /* 0x0003e80000100a00 */
[----:B------:R-:W2:Y:S04]  /*43ec0*/  LDL.LU.64 R238, [R1+0x15c0] ;  /* 0x0015c00001ee7983 */ /* 0x000ea80000300a00 */
[----:B------:R1:W-:Y:S01]  /*43ed0*/  LDGSTS.E [R16+-0x59a80], desc[UR22][R2.64], P6 ;  /* 0xa658000002107fae */ /* 0x0003e2000b1a1016 */
[----:B----4-:R-:W-:-:S03]  /*43ee0*/  IMAD.WIDE R10, R17, 0x4, R184 ;  /* 0x00000004110a7825 */ /* 0x010fc600078e02b8 */
[----:B------:R-:W4:Y:S01]  /*43ef0*/  LDL.LU.64 R42, [R1+0x1598] ;  /* 0x00159800012a7983 */ /* 0x000f220000300a00 */
[----:B------:R-:W-:-:S03]  /*43f00*/  IMAD.WIDE R12, R17, 0x4, R200 ;  /* 0x00000004110c7825 */ /* 0x000fc600078e02c8 */
[----:B------:R1:W-:Y:S02]  /*43f10*/  STL.64 [R1+0x1140], R10 ;  /* 0x0011400a01007387 */ /* 0x0003e40000100a00 */
[C---:B-1----:R-:W-:Y:S02]  /*43f20*/  IMAD.WIDE R2, R17.reuse, 0x4, R192 ;  /* 0x0000000411027825 */ /* 0x042fe400078e02c0 */
[----:B------:R1:W-:Y:S04]  /*43f30*/  LDGSTS.E [R18+-0x59680], desc[UR22][R10.64], P6 ;  /* 0xa69800000a127fae */ /* 0x0003e8000b1a1016 */
[----:B------:R1:W-:Y:S04]  /*43f40*/  STL.64 [R1+0x1138], R2 ;  /* 0x0011380201007387 */ /* 0x0003e80000100a00 */
[----:B------:R-:W-:Y:S04]  /*43f50*/  LDGSTS.E [R16+-0x59280], desc[UR22][R2.64], P6 ;  /* 0xa6d8000002107fae */ /* 0x000fe8000b1a1016 */
[----:B------:R-:W4:Y:S01]  /*43f60*/  LDL.LU.64 R34, [R1+0x1570] ;  /* 0x0015700001227983 */ /* 0x000f220000300a00 */
[----:B-1----:R-:W-:-:S03]  /*43f70*/  IMAD.WIDE R10, R17, 0x4, R208 ;  /* 0x00000004110a7825 */ /* 0x002fc600078e02d0 */
[----:B------:R1:W-:Y:S04]  /*43f80*/  LDGSTS.E [R18+-0x58e80], desc[UR22][R12.64], P6 ;  /* 0xa71800000c127fae */ /* 0x0003e8000b1a1016 */
[----:B------:R-:W4:Y:S04]  /*43f90*/  LDL.LU.64 R2, [R1+0x14c8] ;  /* 0x0014c80001027983 */ /* 0x000f280000300a00 */
[----:B------:R1:W-:Y:S04]  /*43fa0*/  STL.64 [R1+0x1130], R12 ;  /* 0x0011300c01007387 */ /* 0x0003e80000100a00 */
[----:B------:R1:W-:Y:S04]  /*43fb0*/  STL.64 [R1+0x1128], R10 ;  /* 0x0011280a01007387 */ /* 0x0003e80000100a00 */
[----:B------:R1:W-:Y:S02]  /*43fc0*/  LDGSTS.E [R16+-0x58a80], desc[UR22][R10.64], P6 ;  /* 0xa75800000a107fae */ /* 0x0003e4000b1a1016 */
[----:B-1----:R-:W-:-:S02]  /*43fd0*/  IMAD.WIDE R12, R17, 0x4, R216 ;  /* 0x00000004110c7825 */ /* 0x002fc400078e02d8 */
[----:B------:R-:W4:Y:S04]  /*43fe0*/  LDL.LU.64 R26, [R1+0x14a0] ;  /* 0x0014a000011a7983 */ /* 0x000f280000300a00 */
[----:B------:R-:W4:Y:S01]  /*43ff0*/  LDL.LU.64 R14, [R1+0x1478] ;  /* 0x00147800010e7983 */ /* 0x000f220000300a00 */
[----:B------:R-:W-:-:S03]  /*44000*/  IMAD.WIDE R10, R17, 0x4, R224 ;  /* 0x00000004110a7825 */ /* 0x000fc600078e02e0 */
[----:B------:R-:W-:Y:S04]  /*44010*/  STL.64 [R1+0x1120], R12 ;  /* 0x0011200c01007387 */ /* 0x000fe80000100a00 */
[----:B------:R-:W-:Y:S04]  /*44020*/  STL.64 [R1+0x1c08], R8 ;  /* 0x001c080801007387 */ /* 0x000fe80000100a00 */
[----:B------:R1:W-:Y:S04]  /*44030*/  LDGSTS.E [R18+-0x58680], desc[UR22][R12.64], P6 ;  /* 0xa79800000c127fae */ /* 0x0003e8000b1a1016 */
[----:B------:R3:W-:Y:S04]  /*44040*/  STL.64 [R1+0x1118], R10 ;  /* 0x0011180a01007387 */ /* 0x0007e80000100a00 */
[----:B------:R3:W-:Y:S04]  /*44050*/  LDGSTS.E [R16+-0x58280], desc[UR22][R10.64], P6 ;  /* 0xa7d800000a107fae */ /* 0x0007e8000b1a1016 */
[----:B------:R-:W4:Y:S01]  /*44060*/  LDL.LU.64 R232, [R1+0x1448] ;  /* 0x0014480001e87983 */ /* 0x000f220000300a00 */
[----:B-1----:R-:W-:-:S02]  /*44070*/  VIADD R18, R7, 0x100000 ;  /* 0x0010000007127836 */ /* 0x002fc40000000000 */
[C---:B---3--:R-:W-:Y:S02]  /*44080*/  IMAD.WIDE R10, R17.reuse, 0x4, R236 ;  /* 0x00000004110a7825 */ /* 0x048fe400078e02ec */
[----:B------:R-:W3:Y:S02]  /*44090*/  LDL.LU.64 R236, [R1+0x1410] ;  /* 0x0014100001ec7983 */ /* 0x000ee40000300a00 */
[C---:B--2---:R-:W-:Y:S02]  /*440a0*/  IMAD.WIDE R8, R17.reuse, 0x4, R246 ;  /* 0x0000000411087825 */ /* 0x044fe400078e02f6 */
[----:B------:R1:W-:Y:S04]  /*440b0*/  STL.64 [R1+0x128], R10 ;  /* 0x0001280a01007387 */ /* 0x0003e80000100a00 */
[----:B------:R1:W-:Y:S04]  /*440c0*/  LDGSTS.E [R18+-0x7fe00], desc[UR22][R10.64], P6 ;  /* 0x802000000a127fae */ /* 0x0003e8000b1a1016 */
[----:B------:R4:W-:Y:S04]  /*440d0*/  STL.64 [R1+0x108], R8 ;  /* 0x0001080801007387 */ /* 0x0009e80000100a00 */
[----:B------:R-:W2:Y:S01]  /*440e0*/  LDL.LU.64 R246, [R1+0x13d8] ;  /* 0x0013d80001f67983 */ /* 0x000ea20000300a00 */
[----:B-1----:R-:W-:-:S03]  /*440f0*/  IMAD.WIDE R10, R17, 0x4, R238 ;  /* 0x00000004110a7825 */ /* 0x002fc600078e02ee */
[----:B------:R-:W2:Y:S01]  /*44100*/  LDL.LU.64 R238, [R1+0x13a0] ;  /* 0x0013a00001ee7983 */ /* 0x000ea20000300a00 */
[----:B------:R-:W-:-:S05]  /*44110*/  VIADD R16, R7, 0x100000 ;  /* 0x0010000007107836 */ /* 0x000fca0000000000 */
[----:B------:R4:W-:Y:S04]  /*44120*/  LDGSTS.E [R16+-0x7fa00], desc[UR22][R8.64], P6 ;  /* 0x8060000008107fae */ /* 0x0009e8000b1a1016 */
[----:B------:R1:W-:Y:S04]  /*44130*/  STL.64 [R1+0xe8], R10 ;  /* 0x0000e80a01007387 */ /* 0x0003e80000100a00 */
[----:B------:R1:W-:Y:S01]  /*44140*/  LDGSTS.E [R18+-0x7f600], desc[UR22][R10.64], P6 ;  /* 0x80a000000a127fae */ /* 0x0003e2000b1a1016 */
[----:B----4-:R-:W-:-:S05]  /*44150*/  IMAD.WIDE R8, R17, 0x4, R42 ;  /* 0x0000000411087825 */ /* 0x010fca00078e022a */
[----:B------:R4:W-:Y:S01]  /*44160*/  STL.64 [R1+0xc8], R8 ;  /* 0x0000c80801007387 */ /* 0x0009e20000100a00 */
[----:B-1----:R-:W-:-:S03]  /*44170*/  IMAD.WIDE R10, R17, 0x4, R34 ;  /* 0x00000004110a7825 */ /* 0x002fc600078e0222 */
[----:B------:R4:W-:Y:S04]  /*44180*/  LDGSTS.E [R16+-0x7f200], desc[UR22][R8.64], P6 ;  /* 0x80e0000008107fae */ /* 0x0009e8000b1a1016 */
[----:B------:R-:W2:Y:S04]  /*44190*/  LDL.LU.64 R42, [R1+0x1368] ;  /* 0x00136800012a7983 */ /* 0x000ea80000300a00 */
[----:B------:R1:W-:Y:S01]  /*441a0*/  LDGSTS.E [R18+-0x7ee00], desc[UR22][R10.64], P6 ;  /* 0x812000000a127fae */ /* 0x0003e2000b1a1016 */
[----:B----4-:R-:W-:-:S03]  /*441b0*/  IMAD.WIDE R8, R17, 0x4, R2 ;  /* 0x0000000411087825 */ /* 0x010fc600078e0202 */
[----:B------:R-:W4:Y:S04]  /*441c0*/  LDL.LU.64 R2, [R1+0x1328] ;  /* 0x0013280001027983 */ /* 0x000f280000300a00 */
[----:B------:R1:W-:Y:S04]  /*441d0*/  STL.64 [R1+0xa8], R10 ;  /* 0x0000a80a01007387 */ /* 0x0003e80000100a00 */
[----:B------:R1:W-:Y:S04]  /*441e0*/  STL.64 [R1+0x88], R8 ;  /* 0x0000880801007387 */ /* 0x0003e80000100a00 */
[----:B------:R1:W-:Y:S02]  /*441f0*/  LDGSTS.E [R16+-0x7ea00], desc[UR22][R8.64], P6 ;  /* 0x8160000008107fae */ /* 0x0003e4000b1a1016 */
[----:B-1----:R-:W-:-:S05]  /*44200*/  IMAD.WIDE R10, R17, 0x4, R26 ;  /* 0x00000004110a7825 */ /* 0x002fca00078e021a */
        /* <DEDUP_REMOVED lines=8> */
[----:B------:R1:W-:Y:S04]  /*44290*/  STL.64 [R1+0x28], R10 ;  /* 0x0000280a01007387 */ /* 0x0003e80000100a00 */
[----:B------:R-:W-:Y:S01]  /*442a0*/  LDGSTS.E [R18+-0x7de00], desc[UR22][R10.64], P6 ;  /* 0x822000000a127fae */ /* 0x000fe2000b1a1016 */
[----:B---3--:R-:W-:-:S05]  /*442b0*/  IMAD.WIDE R8, R17, 0x4, R236 ;  /* 0x0000000411087825 */ /* 0x008fca00078e02ec */
[----:B------:R3:W-:Y:S04]  /*442c0*/  STL.64 [R1+0x8], R8 ;  /* 0x0000080801007387 */ /* 0x0007e80000100a00 */
[----:B------:R-:W3:Y:S04]  /*442d0*/  LDL.LU.64 R236, [R1+0x12c0] ;  /* 0x0012c00001ec7983 */ /* 0x000ee80000300a00 */
[----:B------:R-:W3:Y:S04]  /*442e0*/  LDL.LU.64 R26, [R1+0x1248] ;  /* 0x00124800011a7983 */ /* 0x000ee80000300a00 */
[----:B------:R-:W-:Y:S01]  /*442f0*/  LDGSTS.E [R16+-0x7da00], desc[UR22][R8.64], P6 ;  /* 0x8260000008107fae */ /* 0x000fe2000b1a1016 */
[----:B--2---:R-:W-:-:S03]  /*44300*/  IMAD.WIDE R232, R17, 0x4, R238 ;  /* 0x0000000411e87825 */ /* 0x004fc600078e02ee */
[----:B------:R-:W2:Y:S01]  /*44310*/  LDL.LU.64 R238, [R1+0x10d0] ;  /* 0x0010d00001ee7983 */ /* 0x000ea20000300a00 */
[----:B------:R-:W-:-:S05]  /*44320*/  IMAD.WIDE R246, R17, 0x4, R246 ;  /* 0x0000000411f67825 */ /* 0x000fca00078e02f6 */
[----:B------:R1:W-:Y:S04]  /*44330*/  LDGSTS.E [R18+-0x7d600], desc[UR22][R246.64], P6 ;  /* 0x82a00000f6127fae */ /* 0x0003e8000b1a1016 */
[----:B------:R-:W-:Y:S04]  /*44340*/  STL.64 [R1+0x1c48], R246 ;  /* 0x001c48f601007387 */ /* 0x000fe80000100a00 */
[----:B------:R-:W-:Y:S04]  /*44350*/  STL.64 [R1+0x1c50], R232 ;  /* 0x001c50e801007387 */ /* 0x000fe80000100a00 */
[----:B------:R-:W2:Y:S01]  /*44360*/  LDL.LU.64 R50, [R1+0x1050] ;  /* 0x0010500001327983 */ /* 0x000ea20000300a00 */
[----:B------:R-:W-:-:S03]  /*44370*/  VIADD R20, R7, 0x100000 ;  /* 0x0010000007147836 */ /* 0x000fc60000000000 */
[----:B------:R-:W-:Y:S01]  /*44380*/  LDGSTS.E [R16+-0x7d200], desc[UR22][R232.64], P6 ;  /* 0x82e00000e8107fae */ /* 0x000fe2000b1a1016 */
[----:B-1----:R-:W-:-:S05]  /*44390*/  IMAD.WIDE R18, R17, 0x4, R42 ;  /* 0x0000000411127825 */ /* 0x002fca00078e022a */
[----:B------:R-:W-:Y:S01]  /*443a0*/  LDGSTS.E [R20+-0x7ce00], desc[UR22][R18.64], P6 ;  /* 0x8320000012147fae */ /* 0x000fe2000b1a1016 */
[----:B----4-:R-:W-:-:S03]  /*443b0*/  IMAD.WIDE R24, R17, 0x4, R2 ;  /* 0x0000000411187825 */ /* 0x010fc600078e0202 */
[----:B------:R-:W4:Y:S04]  /*443c0*/  LDL.LU.64 R2, [R1+0xff8] ;  /* 0x000ff80001027983 */ /* 0x000f280000300a00 */
[----:B------:R-:W-:Y:S04]  /*443d0*/  STL.64 [R1+0x1c58], R18 ;  /* 0x001c581201007387 */ /* 0x000fe80000100a00 */
[----:B------:R-:W-:Y:S04]  /*443e0*/  STL.64 [R1+0x1c60], R24 ;  /* 0x001c601801007387 */ /* 0x000fe80000100a00 */
[----:B------:R-:W-:Y:S01]  /*443f0*/  LDGSTS.E [R16+-0x7ca00], desc[UR22][R24.64], P6 ;  /* 0x8360000018107fae */ /* 0x000fe2000b1a1016 */
[----:B------:R-:W-:-:S03]  /*44400*/  IMAD.WIDE R30, R17, 0x4, R14 ;  /* 0x00000004111e7825 */ /* 0x000fc600078e020e */
[----:B------:R-:W4:Y:S04]  /*44410*/  LDL.LU.64 R14, [R1+0xfd0] ;  /* 0x000fd000010e7983 */ /* 0x000f280000300a00 */
[----:B------:R-:W-:Y:S01]  /*44420*/  LDGSTS.E [R20+-0x7c600], desc[UR22][R30.64], P6 ;  /* 0x83a000001e147fae */ /* 0x000fe2000b1a1016 */
[----:B------:R-:W-:-:S03]  /*44430*/  IMAD.WIDE R36, R17, 0x4, R34 ;  /* 0x0000000411247825 */ /* 0x000fc600078e0222 */
[----:B------:R-:W4:Y:S04]  /*44440*/  LDL.LU.64 R34, [R1+0xfb0] ;  /* 0x000fb00001227983 */ /* 0x000f280000300a00 */
[----:B------:R-:W-:Y:S04]  /*44450*/  STL.64 [R1+0x1c68], R30 ;  /* 0x001c681e01007387 */ /* 0x000fe80000100a00 */
[----:B------:R-:W-:Y:S04]  /*44460*/  STL.64 [R1+0x1c70], R36 ;  /* 0x001c702401007387 */ /* 0x000fe80000100a00 */
[----:B------:R-:W-:Y:S01]  /*44470*/  LDGSTS.E [R16+-0x7c200], desc[UR22][R36.64], P6 ;  /* 0x83e0000024107fae */ /* 0x000fe2000b1a1016 */
[----:B---3--:R-:W-:-:S03]  /*44480*/  IMAD.WIDE R42, R17, 0x4, R236 ;  /* 0x00000004112a7825 */ /* 0x008fc600078e02ec */
[----:B------:R-:W3:Y:S01]  /*44490*/  LDL.LU.64 R236, [R1+0xf88] ;  /* 0x000f880001ec7983 */ /* 0x000ee20000300a00 */
[----:B------:R-:W-:-:S03]  /*444a0*/  IMAD.WIDE R48, R17, 0x4, R26 ;  /* 0x0000000411307825 */ /* 0x000fc600078e021a */
[----:B------:R-:W3:Y:S04]  /*444b0*/  LDL.LU.64 R26, [R1+0xf68] ;  /* 0x000f6800011a7983 */ /* 0x000ee80000300a00 */
[----:B------:R-:W-:Y:S04]  /*444c0*/  STL.64 [R1+0x1c78], R42 ;  /* 0x001c782a01007387 */ /* 0x000fe80000100a00 */
[----:B------:R-:W-:Y:S01]  /*444d0*/  STL.64 [R1+0x1c80], R48 ;  /* 0x001c803001007387 */ /* 0x000fe20000100a00 */
[----:B--2---:R-:W-:-:S03]  /*444e0*/  IMAD.WIDE R54, R17, 0x4, R238 ;  /* 0x0000000411367825 */ /* 0x004fc600078e02ee */
[----:B------:R-:W-:Y:S04]  /*444f0*/  LDGSTS.E [R20+-0x7be00], desc[UR22][R42.64], P6 ;  /* 0x842000002a147fae */ /* 0x000fe8000b1a1016 */
[----:B------:R-:W2:Y:S04]  /*44500*/  LDL.LU.64 R238, [R1+0xf48] ;  /* 0x000f480001ee7983 */ /* 0x000ea80000300a00 */
[----:B------:R-:W-:Y:S04]  /*44510*/  STL.64 [R1+0x1c88], R54 ;  /* 0x001c883601007387 */ /* 0x000fe80000100a00 */
[----:B------:R-:W-:Y:S04]  /*44520*/  LDGSTS.E [R16+-0x7ba00], desc[UR22][R48.64], P6 ;  /* 0x8460000030107fae */ /* 0x000fe8000b1a1016 */
[----:B------:R-:W-:Y:S01]  /*44530*/  LDGSTS.E [R20+-0x7b600], desc[UR22][R54.64], P6 ;  /* 0x84a0000036147fae */ /* 0x000fe2000b1a1016 */
[----:B------:R-:W-:-:S05]  /*44540*/  IMAD.WIDE R60, R17, 0x4, R50 ;  /* 0x00000004113c7825 */ /* 0x000fca00078e0232 */
[----:B------:R-:W-:Y:S04]  /*44550*/  STL.64 [R1+0x1c90], R60 ;  /* 0x001c903c01007387 */ /* 0x000fe80000100a00 */
[----:B------:R-:W2:Y:S04]  /*44560*/  LDL.LU.64 R58, [R1+0xf30] ;  /* 0x000f3000013a7983 */ /* 0x000ea80000300a00 */
[----:B------:R-:W-:Y:S01]  /*44570*/  LDGSTS.E [R16+-0x7b200], desc[UR22][R60.64], P6 ;  /* 0x84e000003c107fae */ /* 0x000fe2000b1a1016 */
[----:B----4-:R-:W-:-:S03]  /*44580*/  IMAD.WIDE R66, R17, 0x4, R2 ;  /* 0x0000000411427825 */ /* 0x010fc600078e0202 */
[----:B------:R-:W4:Y:S04]  /*44590*/  LDL.LU.64 R2, [R1+0xf18] ;  /* 0x000f180001027983 */ /* 0x000f280000300a00 */
[----:B------:R-:W-:Y:S01]  /*445a0*/  LDGSTS.E [R20+-0x7ae00], desc[UR22][R66.64], P6 ;  /* 0x8520000042147fae */ /* 0x000fe2000b1a1016 */
[----:B------:R-:W-:-:S03]  /*445b0*/  IMAD.WIDE R72, R17, 0x4, R14 ;  /* 0x0000000411487825 */ /* 0x000fc600078e020e */
[----:B------:R-:W4:Y:S04]  /*445c0*/  LDL.LU.64 R14, [R1+0xef8] ;  /* 0x000ef800010e7983 */ /* 0x000f280000300a00 */
[----:B------:R-:W-:Y:S04]  /*445d0*/  STL.64 [R1+0x1c98], R66 ;  /* 0x001c984201007387 */ /* 0x000fe80000100a00 */
[----:B------:R-:W-:Y:S04]  /*445e0*/  STL.64 [R1+0x1ca0], R72 ;  /* 0x001ca04801007387 */ /* 0x000fe80000100a00 */
[----:B------:R-:W4:Y:S01]  /*445f0*/  LDL.LU.64 R50, [R1+0xee0] ;  /* 0x000ee00001327983 */ /* 0x000f220000300a00 */
[----:B------:R-:W-:-:S03]  /*44600*/  IMAD.WIDE R78, R17, 0x4, R34 ;  /* 0x00000004114e7825 */ /* 0x000fc600078e0222 */
[----:B------:R-:W-:Y:S04]  /*44610*/  LDGSTS.E [R16+-0x7aa00], desc[UR22][R72.64], P6 ;  /* 0x8560000048107fae */ /* 0x000fe8000b1a1016 */
[----:B------:R-:W-:Y:S01]  /*44620*/  LDGSTS.E [R20+-0x7a600], desc[UR22][R78.64], P6 ;  /* 0x85a000004e147fae */ /* 0x000fe2000b1a1016 */
[----:B---3--:R-:W-:-:S03]  /*44630*/  IMAD.WIDE R84, R17, 0x4, R236 ;  /* 0x0000000411547825 */ /* 0x008fc600078e02ec */
[----:B------:R-:W3:Y:S04]  /*44640*/  LDL.LU.64 R236, [R1+0xec8] ;  /* 0x000ec80001ec7983 */ /* 0x000ee80000300a00 */
[----:B------:R-:W-:Y:S04]  /*44650*/  STL.64 [R1+0x1ca8], R78 ;  /* 0x001ca84e01007387 */ /* 0x000fe80000100a00 */
[----:B------:R-:W-:Y:S04]  /*44660*/  STL.64 [R1+0x1cb0], R84 ;  /* 0x001cb05401007387 */ /* 0x000fe80000100a00 */
[----:B------:R-:W3:Y:S01]  /*44670*/  LDL.LU.64 R34, [R1+0xeb8] ;  /* 0x000eb80001227983 */ /* 0x000ee20000300a00 */
[----:B------:R-:W-:-:S03]  /*44680*/  IMAD.WIDE R90, R17, 0x4, R26 ;  /* 0x00000004115a7825 */ /* 0x000fc600078e021a */
[----:B------:R-:W-:Y:S01]  /*44690*/  LDGSTS.E [R16+-0x7a200], desc[UR22][R84.64], P6 ;  /* 0x85e0000054107fae */ /* 0x000fe2000b1a1016 */
[----:B--2---:R-:W-:-:S03]  /*446a0*/  IMAD.WIDE R96, R17, 0x4, R238 ;  /* 0x0000000411607825 */ /* 0x004fc600078e02ee */
[----:B------:R-:W-:Y:S04]  /*446b0*/  LDGSTS.E [R20+-0x79e00], desc[UR22][R90.64], P6 ;  /* 0x862000005a147fae */ /* 0x000fe8000b1a1016 */
[----:B------:R-:W2:Y:S04]  /*446c0*/  LDL.LU.64 R238, [R1+0xea8] ;  /* 0x000ea80001ee7983 */ /* 0x000ea80000300a00 */
[----:B------:R-:W2:Y:S04]  /*446d0*/  LDL.LU.64 R26, [R1+0xe98] ;  /* 0x000e9800011a7983 */ /* 0x000ea80000300a00 */
[----:B------:R-:W-:Y:S04]  /*446e0*/  STL.64 [R1+0x1cb8], R90 ;  /* 0x001cb85a01007387 */ /* 0x000fe80000100a00 */
[----:B------:R-:W-:Y:S04]  /*446f0*/  STL.64 [R1+0x1cc0], R96 ;  /* 0x001cc06001007387 */ /* 0x000fe80000100a00 */
[----:B------:R-:W-:Y:S01]  /*44700*/  LDGSTS.E [R16+-0x79a00], desc[UR22][R96.64], P6 ;  /* 0x8660000060107fae */ /* 0x000fe2000b1a1016 */
[----:B------:R-:W-:-:S05]  /*44710*/  IMAD.WIDE R102, R17, 0x4, R58 ;  /* 0x0000000411667825 */ /* 0x000fca00078e023a */
[----:B------:R-:W-:Y:S04]  /*44720*/  STL.64 [R1+0x1cc8], R102 ;  /* 0x001cc86601007387 */ /* 0x000fe80000100a00 */
[----:B------:R-:W-:Y:S01]  /*44730*/  LDGSTS.E [R20+-0x79600], desc[UR22][R102.64], P6 ;  /* 0x86a0000066147fae */ /* 0x000fe2000b1a1016 */
[----:B----4-:R-:W-:-:S05]  /*44740*/  IMAD.WIDE R108, R17, 0x4, R2 ;  /* 0x00000004116c7825 */ /* 0x010fca00078e0202 */
[----:B------:R-:W-:Y:S04]  /*44750*/  STL.64 [R1+0x1cd0], R108 ;  /* 0x001cd06c01007387 */ /* 0x000fe80000100a00 */
[----:B------:R-:W4:Y:S04]  /*44760*/  LDL.LU.64 R2, [R1+0xe88] ;  /* 0x000e880001027983 */ /* 0x000f280000300a00 */
[----:B------:R-:W-:Y:S01]  /*44770*/  LDGSTS.E [R16+-0x79200], desc[UR22][R108.64], P6 ;  /* 0x86e000006c107fae */ /* 0x000fe2000b1a1016 */
[----:B------:R-:W-:-:S03]  /*44780*/  IMAD.WIDE R114, R17, 0x4, R14 ;  /* 0x0000000411727825 */ /* 0x000fc600078e020e */
[----:B------:R-:W4:Y:S04]  /*44790*/  LDL.LU.64 R14, [R1+0x6f8] ;  /* 0x0006f800010e7983 */ /* 0x000f280000300a00 */
[----:B------:R-:W-:Y:S04]  /*447a0*/  STL.64 [R1+0x1cd8], R114 ;  /* 0x001cd87201007387 */ /* 0x000fe80000100a00 */
[----:B------:R-:W-:Y:S01]  /*447b0*/  LDGSTS.E [R20+-0x78e00], desc[UR22][R114.64], P6 ;  /* 0x8720000072147fae */ /* 0x000fe2000b1a1016 */
[----:B------:R-:W-:-:S05]  /*447c0*/  IMAD.WIDE R120, R17, 0x4, R50 ;  /* 0x0000000411787825 */ /* 0x000fca00078e0232 */
[----:B------:R-:W-:Y:S04]  /*447d0*/  STL.64 [R1+0x1ce0], R120 ;  /* 0x001ce07801007387 */ /* 0x000fe80000100a00 */
[----:B------:R-:W4:Y:S04]  /*447e0*/  LDL.LU.64 R58, [R1+0x6c8] ;  /* 0x0006c800013a7983 */ /* 0x000f280000300a00 */
[----:B------:R-:W-:Y:S01]  /*447f0*/  LDGSTS.E [R16+-0x78a00], desc[UR22][R120.64], P6 ;  /* 0x8760000078107fae */ /* 0x000fe2000b1a1016 */
[----:B---3--:R-:W-:-:S03]  /*44800*/  IMAD.WIDE R126, R17, 0x4, R236 ;  /* 0x00000004117e7825 */ /* 0x008fc600078e02ec */
[----:B------:R-:W3:Y:S04]  /*44810*/  LDL.LU.64 R236, [R1+0x688] ;  /* 0x0006880001ec7983 */ /* 0x000ee80000300a00 */
[----:B------:R-:W-:Y:S04]  /*44820*/  STL.64 [R1+0x1ce8], R126 ;  /* 0x001ce87e01007387 */ /* 0x000fe80000100a00 */
[----:B------:R-:W-:Y:S01]  /*44830*/  LDGSTS.E [R20+-0x78600], desc[UR22][R126.64], P6 ;  /* 0x87a000007e147fae */ /* 0x000fe2000b1a1016 */
[----:B------:R-:W-:-:S05]  /*44840*/  IMAD.WIDE R132, R17, 0x4, R34 ;  /* 0x0000000411847825 */ /* 0x000fca00078e0222 */
[----:B------:R-:W-:Y:S04]  /*44850*/  STL.64 [R1+0x1cf0], R132 ;  /* 0x001cf08401007387 */ /* 0x000fe80000100a00 */
[----:B------:R-:W-:Y:S01]  /*44860*/  LDGSTS.E [R16+-0x78200], desc[UR22][R132.64], P6 ;  /* 0x87e0000084107fae */ /* 0x000fe2000b1a1016 */
[----:B--2---:R-:W-:-:S03]  /*44870*/  IMAD.WIDE R138, R17, 0x4, R238 ;  /* 0x00000004118a7825 */ /* 0x004fc600078e02ee */
[----:B------:R-:W2:Y:S04]  /*44880*/  LDL.LU.64 R238, [R1+0x678] ;  /* 0x0006780001ee7983 */ /* 0x000ea80000300a00 */
[----:B------:R-:W2:Y:S01]  /*44890*/  LDL.LU.64 R50, [R1+0x1c0] ;  /* 0x0001c00001327983 */ /* 0x000ea20000300a00 */
[----:B------:R-:W-:-:S03]  /*448a0*/  IMAD.WIDE R144, R17, 0x4, R26 ;  /* 0x0000000411907825 */ /* 0x000fc600078e021a */
[----:B------:R-:W2:Y:S04]  /*448b0*/  LDL.LU.64 R34, [R1+0x1b8] ;  /* 0x0001b80001227983 */ /* 0x000ea80000300a00 */
[----:B------:R-:W2:Y:S04]  /*448c0*/  LDL.LU.64 R26, [R1+0x1b0] ;  /* 0x0001b000011a7983 */ /* 0x000ea80000300a00 */
[----:B------:R-:W-:Y:S04]  /*448d0*/  STL.64 [R1+0x1cf8], R138 ;  /* 0x001cf88a01007387 */ /* 0x000fe80000100a00 */
[----:B------:R-:W-:Y:S04]  /*448e0*/  STL.64 [R1+0x1d00], R144 ;  /* 0x001d009001007387 */ /* 0x000fe80000100a00 */
[----:B------:R-:W-:Y:S04]  /*448f0*/  LDGSTS.E [R20+-0x5fe00], desc[UR22][R138.64], P6 ;  /* 0xa02000008a147fae */ /* 0x000fe8000b1a1016 */
        /* <DEDUP_REMOVED lines=8> */
[----:B------:R-:W-:Y:S01]  /*44980*/  LDGSTS.E [R16+-0x5f200], desc[UR22][R156.64], P6 ;  /* 0xa0e000009c107fae */ /* 0x000fe2000b1a1016 */
[----:B------:R-:W-:-:S05]  /*44990*/  IMAD.WIDE R162, R17, 0x4, R58 ;  /* 0x0000000411a27825 */ /* 0x000fca00078e023a */
[----:B------:R-:W-:Y:S01]  /*449a0*/  LDGSTS.E [R20+-0x5ee00], desc[UR22][R162.64], P6 ;  /* 0xa1200000a2147fae */ /* 0x000fe2000b1a1016 */
[----:B---3--:R-:W-:-:S03]  /*449b0*/  IMAD.WIDE R168, R17, 0x4, R236 ;  /* 0x0000000411a87825 */ /* 0x008fc600078e02ec */
[----:B------:R-:W3:Y:S04]  /*449c0*/  LDL.LU.64 R236, [R1+0x198] ;  /* 0x0001980001ec7983 */ /* 0x000ee80000300a00 */
[----:B------:R-:W3:Y:S04]  /*449d0*/  LDL.LU.64 R58, [R1+0x190] ;  /* 0x00019000013a7983 */ /* 0x000ee80000300a00 */
[----:B------:R-:W-:Y:S04]  /*449e0*/  STL.64 [R1+0x1d18], R162 ;  /* 0x001d18a201007387 */ /* 0x000fe80000100a00 */
[----:B------:R-:W-:Y:S04]  /*449f0*/  STL.64 [R1+0x1d20], R168 ;  /* 0x001d20a801007387 */ /* 0x000fe80000100a00 */
[----:B------:R-:W-:Y:S01]  /*44a00*/  LDGSTS.E [R16+-0x5ea00], desc[UR22][R168.64], P6 ;  /* 0xa1600000a8107fae */ /* 0x000fe2000b1a1016 */
[----:B--2---:R-:W-:-:S03]  /*44a10*/  IMAD.WIDE R10, R17, 0x4, R238 ;  /* 0x00000004110a7825 */ /* 0x004fc600078e02ee */
[----:B------:R-:W2:Y:S01]  /*44a20*/  LDL.LU.64 R238, [R1+0x188] ;  /* 0x0001880001ee7983 */ /* 0x000ea20000300a00 */
[----:B------:R-:W-:-:S03]  /*44a30*/  IMAD.WIDE R8, R17, 0x4, R50 ;  /* 0x0000000411087825 */ /* 0x000fc600078e0232 */
        /* <DEDUP_REMOVED lines=13> */
[----:B----4-:R-:W-:-:S03]  /*44b10*/  IMAD.WIDE R10, R17, 0x4, R2 ;  /* 0x00000004110a7825 */ /* 0x010fc600078e0202 */
[----:B------:R-:W4:Y:S04]  /*44b20*/  LDL.LU.64 R2, [R1+0x168] ;  /* 0x0001680001027983 */ /* 0x000f280000300a00 */
[----:B------:R3:W-:Y:S01]  /*44b30*/  LDGSTS.E [R20+-0x5d600], desc[UR22][R10.64], P6 ;  /* 0xa2a000000a147fae */ /* 0x0007e2000b1a1016 */
[----:B-1----:R-:W-:-:S03]  /*44b40*/  IMAD.WIDE R8, R17, 0x4, R14 ;  /* 0x0000000411087825 */ /* 0x002fc600078e020e */
[----:B------:R-:W4:Y:S04]  /*44b50*/  LDL.LU.64 R14, [R1+0x160] ;  /* 0x00016000010e7983 */ /* 0x000f280000300a00 */
[----:B------:R3:W-:Y:S04]  /*44b60*/  STL.64 [R1+0x760], R10 ;  /* 0x0007600a01007387 */ /* 0x0007e80000100a00 */
[----:B------:R1:W-:Y:S04]  /*44b70*/  STL.64 [R1+0xbd0], R8 ;  /* 0x000bd00801007387 */ /* 0x0003e80000100a00 */
[----:B------:R1:W-:Y:S01]  /*44b80*/  LDGSTS.E [R16+-0x5d200], desc[UR22][R8.64], P6 ;  /* 0xa2e0000008107fae */ /* 0x0003e2000b1a1016 */
[----:B---3--:R-:W-:-:S03]  /*44b90*/  IMAD.WIDE R10, R17, 0x4, R236 ;  /* 0x00000004110a7825 */ /* 0x008fc600078e02ec */
[----:B------:R-:W3:Y:S01]  /*44ba0*/  LDL.LU.64 R236, [R1+0x158] ;  /* 0x0001580001ec7983 */ /* 0x000ee20000300a00 */
[----:B-1----:R-:W-:-:S03]  /*44bb0*/  IMAD.WIDE R8, R17, 0x4, R58 ;  /* 0x0000000411087825 */ /* 0x002fc600078e023a */
[----:B------:R-:W3:Y:S04]  /*44bc0*/  LDL.LU.64 R58, [R1+0x150] ;  /* 0x00015000013a7983 */ /* 0x000ee80000300a00 */
[----:B------:R2:W-:Y:S04]  /*44bd0*/  STL.64 [R1+0xc70], R10 ;  /* 0x000c700a01007387 */ /* 0x0005e80000100a00 */
[----:B------:R2:W-:Y:S04]  /*44be0*/  LDGSTS.E [R20+-0x5ce00], desc[UR22][R10.64], P6 ;  /* 0xa32000000a147fae */ /* 0x0005e8000b1a1016 */
[----:B------:R1:W-:Y:S04]  /*44bf0*/  STL.64 [R1+0xcc0], R8 ;  /* 0x000cc00801007387 */ /* 0x0003e80000100a00 */
[----:B------:R1:W-:Y:S01]  /*44c00*/  LDGSTS.E [R16+-0x5ca00], desc[UR22][R8.64], P6 ;  /* 0xa360000008107fae */ /* 0x0003e2000b1a1016 */
[----:B--2---:R-:W-:-:S03]  /*44c10*/  IMAD.WIDE R10, R17, 0x4, R238 ;  /* 0x00000004110a7825 */ /* 0x004fc600078e02ee */
[----:B------:R-:W2:Y:S04]  /*44c20*/  LDL.LU.64 R238, [R1+0x140] ;  /* 0x0001400001ee7983 */ /* 0x000ea80000300a00 */
[----:B------:R1:W-:Y:S02]  /*44c30*/  LDGSTS.E [R20+-0x5c600], desc[UR22][R10.64], P6 ;  /* 0xa3a000000a147fae */ /* 0x0003e4000b1a1016 */
[C---:B-1----:R-:W-:Y:S02]  /*44c40*/  IMAD.WIDE R8, R17.reuse, 0x4, R50 ;  /* 0x0000000411087825 */ /* 0x042fe400078e0232 */
[----:B------:R-:W2:Y:S04]  /*44c50*/  LDL.LU.64 R50, [R1+0x138] ;  /* 0x0001380001327983 */ /* 0x000ea80000300a00 */
[----:B------:R1:W-:Y:S04]  /*44c60*/  STL.64 [R1+0xd10], R10 ;  /* 0x000d100a01007387 */ /* 0x0003e80000100a00 */
[----:B------:R1:W-:Y:S04]  /*44c70*/  STL.64 [R1+0x10b8], R8 ;  /* 0x0010b80801007387 */ /* 0x0003e80000100a00 */
[----:B------:R1:W-:Y:S02]  /*44c80*/  LDGSTS.E [R16+-0x5c200], desc[UR22][R8.64], P6 ;  /* 0xa3e0000008107fae */ /* 0x0003e4000b1a1016 */
[----:B-1----:R-:W-:-:S02]  /*44c90*/  IMAD.WIDE R10, R17, 0x4, R34 ;  /* 0x00000004110a7825 */ /* 0x002fc400078e0222 */
[----:B------:R-:W2:Y:S04]  /*44ca0*/  LDL.LU.64 R34, [R1+0x130] ;  /* 0x0001300001227983 */ /* 0x000ea80000300a00 */
[----:B------:R-:W2:Y:S01]  /*44cb0*/  LDL.LU.64 R74, [R1+0x120] ;  /* 0x00012000014a7983 */ /* 0x000ea20000300a00 */
[----:B------:R-:W-:-:S03]  /*44cc0*/  IMAD.WIDE R8, R17, 0x4, R26 ;  /* 0x0000000411087825 */ /* 0x000fc600078e021a */
[----:B------:R4:W-:Y:S04]  /*44cd0*/  STL.64 [R1+0x10b0], R10 ;  /* 0x0010b00a01007387 */ /* 0x0009e80000100a00 */
[----:B------:R1:W-:Y:S04]  /*44ce0*/  STL.64 [R1+0x10a8], R8 ;  /* 0x0010a80801007387 */ /* 0x0003e80000100a00 */
[----:B------:R4:W-:Y:S04]  /*44cf0*/  LDGSTS.E [R20+-0x5be00], desc[UR22][R10.64], P6 ;  /* 0xa42000000a147fae */ /* 0x0009e8000b1a1016 */
[----:B------:R1:W-:Y:S04]  /*44d00*/  LDGSTS.E [R16+-0x5ba00], desc[UR22][R8.64], P6 ;  /* 0xa460000008107fae */ /* 0x0003e8000b1a1016 */
[----:B------:R-:W2:Y:S01]  /*44d10*/  LDL.LU.64 R26, [R1+0x118] ;  /* 0x00011800011a7983 */ /* 0x000ea20000300a00 */
[----:B----4-:R-:W-:-:S03]  /*44d20*/  IMAD.WIDE R10, R17, 0x4, R2 ;  /* 0x00000004110a7825 */ /* 0x010fc600078e0202 */
[----:B------:R-:W4:Y:S01]  /*44d30*/  LDL.LU.64 R2, [R1+0x110] ;  /* 0x0001100001027983 */ /* 0x000f220000300a00 */
[----:B-1----:R-:W-:-:S03]  /*44d40*/  IMAD.WIDE R8, R17, 0x4, R14 ;  /* 0x0000000411087825 */ /* 0x002fc600078e020e */
[----:B------:R3:W-:Y:S04]  /*44d50*/  STL.64 [R1+0x10a0], R10 ;  /* 0x0010a00a01007387 */ /* 0x0007e80000100a00 */
[----:B------:R3:W-:Y:S04]  /*44d60*/  LDGSTS.E [R20+-0x5b600], desc[UR22][R10.64], P6 ;  /* 0xa4a000000a147fae */ /* 0x0007e8000b1a1016 */
[----:B------:R1:W-:Y:S04]  /*44d70*/  STL.64 [R1+0x1098], R8 ;  /* 0x0010980801007387 */ /* 0x0003e80000100a00 */
[----:B------:R1:W-:Y:S04]  /*44d80*/  LDGSTS.E [R16+-0x5b200], desc[UR22][R8.64], P6 ;  /* 0xa4e0000008107fae */ /* 0x0003e8000b1a1016 */
[----:B------:R-:W4:Y:S01]  /*44d90*/  LDL.LU.64 R14, [R1+0x100] ;  /* 0x00010000010e7983 */ /* 0x000f220000300a00 */
[----:B---3--:R-:W-:-:S03]  /*44da0*/  IMAD.WIDE R10, R17, 0x4, R236 ;  /* 0x00000004110a7825 */ /* 0x008fc600078e02ec */
[----:B------:R-:W3:Y:S01]  /*44db0*/  LDL.LU.64 R236, [R1+0xf8] ;  /* 0x0000f80001ec7983 */ /* 0x000ee20000300a00 */
[----:B-1----:R-:W-:-:S03]  /*44dc0*/  IMAD.WIDE R8, R17, 0x4, R58 ;  /* 0x0000000411087825 */ /* 0x002fc600078e023a */
[----:B------:R2:W-:Y:S04]  /*44dd0*/  STL.64 [R1+0x1090], R10 ;  /* 0x0010900a01007387 */ /* 0x0005e80000100a00 */
[----:B------:R2:W-:Y:S04]  /*44de0*/  LDGSTS.E [R20+-0x5ae00], desc[UR22][R10.64], P6 ;  /* 0xa52000000a147fae */ /* 0x0005e8000b1a1016 */
[----:B------:R1:W-:Y:S04]  /*44df0*/  STL.64 [R1+0x1088], R8 ;  /* 0x0010880801007387 */ /* 0x0003e80000100a00 */
[----:B------:R-:W3:Y:S04]  /*44e00*/  LDL.LU.64 R58, [R1+0xf0] ;  /* 0x0000f000013a7983 */ /* 0x000ee80000300a00 */
[----:B------:R1:W-:Y:S01]  /*44e10*/  LDGSTS.E [R16+-0x5aa00], desc[UR22][R8.64], P6 ;  /* 0xa560000008107fae */ /* 0x0003e2000b1a1016 */
[----:B--2---:R-:W-:-:S03]  /*44e20*/  IMAD.WIDE R10, R17, 0x4, R238 ;  /* 0x00000004110a7825 */ /* 0x004fc600078e02ee */
[----:B------:R-:W2:Y:S01]  /*44e30*/  LDL.LU.64 R238, [R1+0xe0] ;  /* 0x0000e00001ee7983 */ /* 0x000ea20000300a00 */
[----:B-1----:R-:W-:-:S03]  /*44e40*/  IMAD.WIDE R8, R17, 0x4, R50 ;  /* 0x0000000411087825 */ /* 0x002fc600078e0232 */
[----:B------:R1:W-:Y:S04]  /*44e50*/  STL.64 [R1+0x1080], R10 ;  /* 0x0010800a01007387 */ /* 0x0003e80000100a00 */
[----:B------:R1:W-:Y:S04]  /*44e60*/  LDGSTS.E [R20+-0x5a600], desc[UR22][R10.64], P6 ;  /* 0xa5a000000a147fae */ /* 0x0003e8000b1a1016 */
[----:B------:R1:W-:Y:S04]  /*44e70*/  STL.64 [R1+0x1078], R8 ;  /* 0x0010780801007387 */ /* 0x0003e80000100a00 */
[----:B------:R1:W-:Y:S04]  /*44e80*/  LDGSTS.E [R16+-0x5a200], desc[UR22][R8.64], P6 ;  /* 0xa5e0000008107fae */ /* 0x0003e8000b1a1016 */
[----:B------:R-:W2:Y:S01]  /*44e90*/  LDL.LU.64 R50, [R1+0x1778] ;  /* 0x0017780001327983 */ /* 0x000ea20000300a00 */
[----:B-1----:R-:W-:-:S03]  /*44ea0*/  IMAD.WIDE R10, R17, 0x4, R34 ;  /* 0x00000004110a7825 */ /* 0x002fc600078e0222 */
[----:B------:R-:W2:Y:S01]  /*44eb0*/  LDL.LU.64 R34, [R1+0x1760] ;  /* 0x0017600001227983 */ /* 0x000ea20000300a00 */
[----:B------:R-:W-:-:S03]  /*44ec0*/  IMAD.WIDE R8, R17, 0x4, R74 ;  /* 0x0000000411087825 */ /* 0x000fc600078e024a */
[----:B------:R1:W-:Y:S04]  /*44ed0*/  STL.64 [R1+0x1070], R10 ;  /* 0x0010700a01007387 */ /* 0x0003e80000100a00 */
[----:B------:R1:W-:Y:S04]  /*44ee0*/  LDGSTS.E [R20+-0x59e00], desc[UR22][R10.64], P6 ;  /* 0xa62000000a147fae */ /* 0x0003e8000b1a1016 */
[----:B------:R4:W-:Y:S04]  /*44ef0*/  STL.64 [R1+0x1068], R8 ;  /* 0x0010680801007387 */ /* 0x0009e80000100a00 */
[----:B------:R4:W-:Y:S01]  /*44f00*/  LDGSTS.E [R16+-0x59a00], desc[UR22][R8.64], P6 ;  /* 0xa660000008107fae */ /* 0x0009e2000b1a1016 */
[----:B-1----:R-:W-:-:S05]  /*44f10*/  IMAD.WIDE R10, R17, 0x4, R26 ;  /* 0x00000004110a7825 */ /* 0x002fca00078e021a */
[----:B------:R1:W-:Y:S01]  /*44f20*/  LDGSTS.E [R20+-0x59600], desc[UR22][R10.64], P6 ;  /* 0xa6a000000a147fae */ /* 0x0003e2000b1a1016 */
[----:B----4-:R-:W-:-:S03]  /*44f30*/  IMAD.WIDE R8, R17, 0x4, R2 ;  /* 0x0000000411087825 */ /* 0x010fc600078e0202 */
[----:B------:R-:W4:Y:S04]  /*44f40*/  LDL.LU.64 R2, [R1+0x1748] ;  /* 0x0017480001027983 */ /* 0x000f280000300a00 */
[----:B------:R-:W4:Y:S04]  /*44f50*/  LDL.LU.64 R26, [R1+0x1730] ;  /* 0x00173000011a7983 */ /* 0x000f280000300a00 */
[----:B------:R1:W-:Y:S04]  /*44f60*/  STL.64 [R1+0x1060], R10 ;  /* 0x0010600a01007387 */ /* 0x0003e80000100a00 */
[----:B------:R3:W-:Y:S04]  /*44f70*/  STL.64 [R1+0x1058], R8 ;  /* 0x0010580801007387 */ /* 0x0007e80000100a00 */
[----:B------:R3:W-:Y:S01]  /*44f80*/  LDGSTS.E [R16+-0x59200], desc[UR22][R8.64], P6 ;  /* 0xa6e0000008107fae */ /* 0x0007e2000b1a1016 */
[----:B-1----:R-:W-:-:S03]  /*44f90*/  IMAD.WIDE R10, R17, 0x4, R14 ;  /* 0x00000004110a7825 */ /* 0x002fc600078e020e */
[----:B------:R-:W4:Y:S04]  /*44fa0*/  LDL.LU.64 R14, [R1+0x1718] ;  /* 0x00171800010e7983 */ /* 0x000f280000300a00 */
[----:B------:R1:W-:Y:S01]  /*44fb0*/  LDGSTS.E [R20+-0x58e00], desc[UR22][R10.64], P6 ;  /* 0xa72000000a147fae */ /* 0x0003e2000b1a1016 */
[----:B---3--:R-:W-:-:S03]  /*44fc0*/  IMAD.WIDE R8, R17, 0x4, R236 ;  /* 0x0000000411087825 */ /* 0x008fc600078e02ec */
[----:B------:R-:W3:Y:S04]  /*44fd0*/  LDL.LU.64 R236, [R1+0x1700] ;  /* 0x0017000001ec7983 */ /* 0x000ee80000300a00 */
[----:B------:R1:W-:Y:S04]  /*44fe0*/  STL.64 [R1+0x1050], R10 ;  /* 0x0010500a01007387 */ /* 0x0003e80000100a00 */
[----:B------:R2:W-:Y:S04]  /*44ff0*/  STL.64 [R1+0x1048], R8 ;  /* 0x0010480801007387 */ /* 0x0005e80000100a00 */
[----:B------:R2:W-:Y:S01]  /*45000*/  LDGSTS.E [R16+-0x58a00], desc[UR22][R8.64], P6 ;  /* 0xa760000008107fae */ /* 0x0005e2000b1a1016 */
[----:B-1----:R-:W-:-:S04]  /*45010*/  IMAD.WIDE R10, R17, 0x4, R58 ;  /* 0x00000004110a7825 */ /* 0x002fc800078e023a */
[C---:B--2---:R-:W-:Y:S01]  /*45020*/  IMAD.WIDE R8, R17.reuse, 0x4, R238 ;  /* 0x0000000411087825 */ /* 0x044fe200078e02ee */
[----:B------:R-:W-:Y:S04]  /*45030*/  STL.64 [R1+0x1040], R10 ;  /* 0x0010400a01007387 */ /* 0x000fe80000100a00 */
[----:B------:R-:W-:Y:S04]  /*45040*/  STL.64 [R1+0x1038], R8 ;  /* 0x0010380801007387 */ /* 0x000fe80000100a00 */
[----:B------:R-:W2:Y:S04]  /*45050*/  LDL.LU.64 R58, [R1+0x16e8] ;  /* 0x0016e800013a7983 */ /* 0x000ea80000300a00 */
[----:B------:R-:W2:Y:S04]  /*45060*/  LDL.LU.64 R238, [R1+0x16d0] ;  /* 0x0016d00001ee7983 */ /* 0x000ea80000300a00 */
[----:B------:R1:W-:Y:S04]  /*45070*/  LDGSTS.E [R20+-0x58600], desc[UR22][R10.64], P6 ;  /* 0xa7a000000a147fae */ /* 0x0003e8000b1a1016 */
[----:B------:R1:W-:Y:S01]  /*45080*/  LDGSTS.E [R16+-0x58200], desc[UR22][R8.64], P6 ;  /* 0xa7e0000008107fae */ /* 0x0003e2000b1a1016 */
[----:B------:R-:W-:-:S03]  /*45090*/  IMAD.WIDE R162, R17, 0x4, R50 ;  /* 0x0000000411a27825 */ /* 0x000fc600078e0232 */
[----:B------:R-:W2:Y:S01]  /*450a0*/  LDL.LU.64 R50, [R1+0x1630] ;  /* 0x0016300001327983 */ /* 0x000ea20000300a00 */
[----:B------:R-:W-:-:S03]  /*450b0*/  IMAD.WIDE R144, R17, 0x4, R34 ;  /* 0x0000000411907825 */ /* 0x000fc600078e0222 */
[----:B------:R-:W2:Y:S01]  /*450c0*/  LDL.LU.64 R34, [R1+0x1608] ;  /* 0x0016080001227983 */ /* 0x000ea20000300a00 */
[C---:B-1----:R-:W-:Y:S02]  /*450d0*/  VIADD R20, R6.reuse, 0x100000 ;  /* 0x0010000006147836 */ /* 0x042fe40000000000 */
[----:B------:R-:W-:Y:S01]  /*450e0*/  VIADD R16, R6, 0x100000 ;  /* 0x0010000006107836 */ /* 0x000fe20000000000 */
[----:B------:R-:W-:Y:S04]  /*450f0*/  STL.64 [R1+0x1d68], R162 ;  /* 0x001d68a201007387 */ /* 0x000fe80000100a00 */
[----:B------:R-:W-:Y:S04]  /*45100*/  LDGSTS.E [R20+-0x7fd80], desc[UR22][R162.64], P6 ;  /* 0x80280000a2147fae */ /* 0x000fe8000b1a1016 */
[----:B------:R-:W-:Y:S04]  /*45110*/  STL.64 [R1+0x1d58], R144 ;  /* 0x001d589001007387 */ /* 0x000fe80000100a00 */
[----:B------:R-:W-:Y:S01]  /*45120*/  LDGSTS.E [R16+-0x7f980], desc[UR22][R144.64], P6 ;  /* 0x8068000090107fae */ /* 0x000fe2000b1a1016 */
[----:B----4-:R-:W-:-:S04]  /*45130*/  IMAD.WIDE R2, R17, 0x4, R2 ;  /* 0x0000000411027825 */ /* 0x010fc800078e0202 */
[C---:B------:R-:W-:Y:S01]  /*45140*/  IMAD.WIDE R42, R17.reuse, 0x4, R26 ;  /* 0x00000004112a7825 */ /* 0x040fe200078e021a */
[----:B------:R1:W-:Y:S04]  /*45150*/  STL.64 [R1+0xe0], R2 ;  /* 0x0000e00201007387 */ /* 0x0003e80000100a00 */
[----:B------:R-:W-:Y:S04]  /*45160*/  LDGSTS.E [R20+-0x7f580], desc[UR22][R2.64], P6 ;  /* 0x80a8000002147fae */ /* 0x000fe8000b1a1016 */
[----:B------:R-:W-:Y:S04]  /*45170*/  STL.64 [R1+0x1d28], R42 ;  /* 0x001d282a01007387 */ /* 0x000fe80000100a00 */
[----:B------:R-:W-:Y:S04]  /*45180*/  LDGSTS.E [R16+-0x7f180], desc[UR22][R42.64], P6 ;  /* 0x80e800002a107fae */ /* 0x000fe8000b1a1016 */
[----:B-1----:R-:W4:Y:S01]  /*45190*/  LDL.LU.64 R2, [R1+0x15e0] ;  /* 0x0015e00001027983 */ /* 0x002f220000300a00 */
[----:B------:R-:W-:-:S03]  /*451a0*/  IMAD.WIDE R138, R17, 0x4, R14 ;  /* 0x00000004118a7825 */ /* 0x000fc600078e020e */
[----:B------:R-:W4:Y:S04]  /*451b0*/  LDL.LU.64 R14, [R1+0x15b8] ;  /* 0x0015b800010e7983 */ /* 0x000f280000300a00 */
        /* <DEDUP_REMOVED lines=11> */
[----:B------:R-:W-:Y:S01]  /*45270*/  STL.64 [R1+0x1d40], R126 ;  /* 0x001d407e01007387 */ /* 0x000fe20000100a00 */
[----:B------:R-:W-:-:S03]  /*45280*/  IMAD.WIDE R66, R17, 0x4, R50 ;  /* 0x0000000411427825 */ /* 0x000fc600078e0232 */
[----:B------:R-:W-:Y:S01]  /*45290*/  STL.64 [R1+0x1d48], R102 ;  /* 0x001d486601007387 */ /* 0x000fe20000100a00 */
[----:B------:R-:W-:-:S03]  /*452a0*/  IMAD.WIDE R24, R17, 0x4, R34 ;  /* 0x0000000411187825 */ /* 0x000fc600078e0222 */
[----:B------:R-:W2:Y:S04]  /*452b0*/  LDL.LU.64 R50, [R1+0x1470] ;  /* 0x0014700001327983 */ /* 0x000ea80000300a00 */
[----:B------:R-:W2:Y:S04]  /*452c0*/  LDL.LU.64 R34, [R1+0x1440] ;  /* 0x0014400001227983 */ /* 0x000ea80000300a00 */
[----:B------:R-:W-:Y:S04]  /*452d0*/  STL.64 [R1+0x1d50], R66 ;  /* 0x001d504201007387 */ /* 0x000fe80000100a00 */
[----:B------:R-:W-:Y:S04]  /*452e0*/  STL.64 [R1+0x1d60], R24 ;  /* 0x001d601801007387 */ /* 0x000fe80000100a00 */
[----:B------:R-:W-:Y:S04]  /*452f0*/  LDGSTS.E [R20+-0x7e580], desc[UR22][R126.64], P6 ;  /* 0x81a800007e147fae */ /* 0x000fe8000b1a1016 */
[----:B------:R-:W-:Y:S04]  /*45300*/  LDGSTS.E [R16+-0x7e180], desc[UR22][R102.64], P6 ;  /* 0x81e8000066107fae */ /* 0x000fe8000b1a1016 */
[----:B------:R-:W-:Y:S04]  /*45310*/  LDGSTS.E [R20+-0x7dd80], desc[UR22][R66.64], P6 ;  /* 0x8228000042147fae */ /* 0x000fe8000b1a1016 */
[----:B------:R-:W-:Y:S01]  /*45320*/  LDGSTS.E [R16+-0x7d980], desc[UR22][R24.64], P6 ;  /* 0x8268000018107fae */ /* 0x000fe2000b1a1016 */
[----:B----4-:R-:W-:-:S03]  /*45330*/  IMAD.WIDE R244, R17, 0x4, R2 ;  /* 0x0000000411f47825 */ /* 0x010fc600078e0202 */
[----:B------:R-:W4:Y:S01]  /*45340*/  LDL.LU.64 R2, [R1+0x1408] ;  /* 0x0014080001027983 */ /* 0x000f220000300a00 */
[----:B------:R-:W-:-:S03]  /*45350*/  IMAD.WIDE R230, R17, 0x4, R14 ;  /* 0x0000000411e67825 */ /* 0x000fc600078e020e */
[----:B------:R-:W4:Y:S04]  /*45360*/  LDL.LU.64 R14, [R1+0x13d0] ;  /* 0x0013d000010e7983 */ /* 0x000f280000300a00 */
[----:B------:R3:W-:Y:S01]  /*45370*/  LDGSTS.E [R20+-0x7d580], desc[UR22][R244.64], P6 ;  /* 0x82a80000f4147fae */ /* 0x0007e2000b1a1016 */
[----:B------:R-:W-:-:S03]  /*45380*/  VIADD R22, R6, 0x100000 ;  /* 0x0010000006167836 */ /* 0x000fc60000000000 */
[----:B------:R-:W-:Y:S01]  /*45390*/  LDGSTS.E [R16+-0x7d180], desc[UR22][R230.64], P6 ;  /* 0x82e80000e6107fae */ /* 0x000fe2000b1a1016 */
[----:B---3--:R-:W-:-:S03]  /*453a0*/  IMAD.WIDE R20, R17, 0x4, R236 ;  /* 0x0000000411147825 */ /* 0x008fc600078e02ec */
[----:B------:R-:W3:Y:S04]  /*453b0*/  LDL.LU.64 R236, [R1+0x1398] ;  /* 0x0013980001ec7983 */ /* 0x000ee80000300a00 */
[----:B------:R-:W3:Y:S01]  /*453c0*/  LDL.LU.64 R74, [R1+0x1360] ;  /* 0x00136000014a7983 */ /* 0x000ee20000300a00 */
[----:B------:R-:W-:-:S03]  /*453d0*/  IMAD.WIDE R26, R17, 0x4, R26 ;  /* 0x00000004111a7825 */ /* 0x000fc600078e021a */
[----:B------:R-:W-:Y:S04]  /*453e0*/  LDGSTS.E [R22+-0x7cd80], desc[UR22][R20.64], P6 ;  /* 0x8328000014167fae */ /* 0x000fe8000b1a1016 */
[----:B------:R-:W-:Y:S01]  /*453f0*/  LDGSTS.E [R16+-0x7c980], desc[UR22][R26.64], P6 ;  /* 0x836800001a107fae */ /* 0x000fe2000b1a1016 */
[----:B--2---:R-:W-:-:S03]  /*45400*/  IMAD.WIDE R32, R17, 0x4, R238 ;  /* 0x0000000411207825 */ /* 0x004fc600078e02ee */
[----:B------:R-:W2:Y:S04]  /*45410*/  LDL.LU.64 R238, [R1+0x1320] ;  /* 0x0013200001ee7983 */ /* 0x000ea80000300a00 */
[----:B------:R-:W2:Y:S01]  /*45420*/  LDL.LU.64 R82, [R1+0x1300] ;  /* 0x0013000001527983 */ /* 0x000ea20000300a00 */
[----:B------:R-:W-:-:S03]  /*45430*/  IMAD.WIDE R38, R17, 0x4, R58 ;  /* 0x0000000411267825 */ /* 0x000fc600078e023a */
[----:B------:R-:W2:Y:S04]  /*45440*/  LDL.LU.64 R58, [R1+0x12e0] ;  /* 0x0012e000013a7983 */ /* 0x000ea80000300a00 */
[----:B------:R-:W-:Y:S01]  /*45450*/  LDGSTS.E [R22+-0x7c580], desc[UR22][R32.64], P6 ;  /* 0x83a8000020167fae */ /* 0x000fe2000b1a1016 */
[----:B------:R-:W-:-:S03]  /*45460*/  IMAD.WIDE R44, R17, 0x4, R50 ;  /* 0x00000004112c7825 */ /* 0x000fc600078e0232 */
[----:B------:R-:W-:Y:S01]  /*45470*/  LDGSTS.E [R16+-0x7c180], desc[UR22][R38.64], P6 ;  /* 0x83e8000026107fae */ /* 0x000fe2000b1a1016 */
[----:B------:R-:W-:-:S03]  /*45480*/  IMAD.WIDE R50, R17, 0x4, R34 ;  /* 0x0000000411327825 */ /* 0x000fc600078e0222 */
[----:B------:R-:W2:Y:S04]  /*45490*/  LDL.LU.64 R34, [R1+0x12b8] ;  /* 0x0012b80001227983 */ /* 0x000ea80000300a00 */
[----:B------:R-:W-:Y:S04]  /*454a0*/  LDGSTS.E [R22+-0x7bd80], desc[UR22][R44.64], P6 ;  /* 0x842800002c167fae */ /* 0x000fe8000b1a1016 */
[----:B------:R-:W-:Y:S01]  /*454b0*/  LDGSTS.E [R16+-0x7b980], desc[UR22][R50.64], P6 ;  /* 0x8468000032107fae */ /* 0x000fe2000b1a1016 */
[----:B----4-:R-:W-:-:S03]  /*454c0*/  IMAD.WIDE R56, R17, 0x4, R2 ;  /* 0x0000000411387825 */ /* 0x010fc600078e0202 */
[----:B------:R-:W4:Y:S01]  /*454d0*/  LDL.LU.64 R2, [R1+0x1240] ;  /* 0x0012400001027983 */ /* 0x000f220000300a00 */
[----:B------:R-:W-:-:S03]  /*454e0*/  IMAD.WIDE R62, R17, 0x4, R14 ;  /* 0x00000004113e7825 */ /* 0x000fc600078e020e */
[----:B------:R-:W4:Y:S04]  /*454f0*/  LDL.LU.64 R14, [R1+0xfe0] ;  /* 0x000fe000010e7983 */ /* 0x000f280000300a00 */
[----:B------:R-:W-:Y:S04]  /*45500*/  LDGSTS.E [R22+-0x7b580], desc[UR22][R56.64], P6 ;  /* 0x84a8000038167fae */ /* 0x000fe8000b1a1016 */
        /* <DEDUP_REMOVED lines=8> */
[----:B------:R-:W2:Y:S01]  /*45590*/  LDL.LU.64 R238, [R1+0xf80] ;  /* 0x000f800001ee7983 */ /* 0x000ea20000300a00 */
[----:B------:R-:W-:-:S03]  /*455a0*/  IMAD.WIDE R86, R17, 0x4, R82 ;  /* 0x0000000411567825 */ /* 0x000fc600078e0252 */
[----:B------:R-:W2:Y:S01]  /*455b0*/  LDL.LU.64 R82, [R1+0xf58] ;  /* 0x000f580001527983 */ /* 0x000ea20000300a00 */
[----:B------:R-:W-:-:S03]  /*455c0*/  IMAD.WIDE R92, R17, 0x4, R58 ;  /* 0x00000004115c7825 */ /* 0x000fc600078e023a */
[----:B------:R-:W2:Y:S04]  /*455d0*/  LDL.LU.64 R58, [R1+0xf38] ;  /* 0x000f3800013a7983 */ /* 0x000ea80000300a00 */
[----:B------:R-:W-:Y:S04]  /*455e0*/  LDGSTS.E [R22+-0x7a580], desc[UR22][R80.64], P6 ;  /* 0x85a8000050167fae */ /* 0x000fe8000b1a1016 */
        /* <DEDUP_REMOVED lines=12> */
[----:B------:R-:W3:Y:S01]  /*456b0*/  LDL.LU.64 R236, [R1+0xed8] ;  /* 0x000ed80001ec7983 */ /* 0x000ee20000300a00 */
[----:B------:R-:W-:-:S03]  /*456c0*/  IMAD.WIDE R122, R17, 0x4, R106 ;  /* 0x00000004117a7825 */ /* 0x000fc600078e026a */
[----:B------:R-:W3:Y:S04]  /*456d0*/  LDL.LU.64 R106, [R1+0x7e0] ;  /* 0x0007e000016a7983 */ /* 0x000ee80000300a00 */
        /* <DEDUP_REMOVED lines=43> */
[----:B------:R-:W4:Y:S01]  /*45990*/  LDL.LU.64 R2, [R1+0x340] ;  /* 0x0003400001027983 */ /* 0x000f220000300a00 */
[----:B-1----:R-:W-:-:S03]  /*459a0*/  IMAD.WIDE R8, R17, 0x4, R14 ;  /* 0x0000000411087825 */ /* 0x002fc600078e020e */
[----:B------:R-:W4:Y:S04]  /*459b0*/  LDL.LU.64 R14, [R1+0x338] ;  /* 0x00033800010e7983 */ /* 0x000f280000300a00 */
[----:B------:R3:W-:Y:S04]  /*459c0*/  STL.64 [R1+0x688], R10 ;  /* 0x0006880a01007387 */ /* 0x0007e80000100a00 */
[----:B------:R3:W-:Y:S04]  /*459d0*/  LDGSTS.E [R22+-0x5d580], desc[UR22][R10.64], P6 ;  /* 0xa2a800000a167fae */ /* 0x0007e8000b1a1016 */
        /* <DEDUP_REMOVED lines=11> */
[----:B------:R-:W2:Y:S01]  /*45a90*/  LDL.LU.64 R238, [R1+0x320] ;  /* 0x0003200001ee7983 */ /* 0x000ea20000300a00 */
[----:B-1----:R-:W-:-:S03]  /*45aa0*/  IMAD.WIDE R8, R17, 0x4, R82 ;  /* 0x0000000411087825 */ /* 0x002fc600078e0252 */
[----:B------:R-:W2:Y:S04]  /*45ab0*/  LDL.LU.64 R130, [R1+0x318] ;  /* 0x0003180001827983 */ /* 0x000ea80000300a00 */
[----:B------:R1:W-:Y:S04]  /*45ac0*/  STL.64 [R1+0xbc8], R10 ;  /* 0x000bc80a01007387 */ /* 0x0003e80000100a00 */
[----:B------:R1:W-:Y:S04]  /*45ad0*/  STL.64 [R1+0xf78], R8 ;  /* 0x000f780801007387 */ /* 0x0003e80000100a00 */
[----:B------:R1:W-:Y:S04]  /*45ae0*/  LDGSTS.E [R22+-0x5c580], desc[UR22][R10.64], P6 ;  /* 0xa3a800000a167fae */ /* 0x0003e8000b1a1016 */
        /* <DEDUP_REMOVED lines=32> */
[----:B------:R1:W-:Y:S02]  /*45cf0*/  LDGSTS.E [R16+-0x5a180], desc[UR22][R8.64], P6 ;  /* 0xa5e8000008107fae */ /* 0x0003e4000b1a1016 */
[----:B-1----:R-:W-:-:S02]  /*45d00*/  IMAD.WIDE R10, R17, 0x4, R82 ;  /* 0x00000004110a7825 */ /* 0x002fc400078e0252 */
[----:B------:R-:W2:Y:S02]  /*45d10*/  LDL.LU.64 R82, [R1+0x1808] ;  /* 0x0018080001527983 */ /* 0x000ea40000300a00 */
[C---:B------:R-:W-:Y:S02]  /*45d20*/  IMAD.WIDE R8, R17.reuse, 0x4, R58 ;  /* 0x0000000411087825 */ /* 0x040fe400078e023a */
[----:B------:R1:W-:Y:S04]  /*45d30*/  LDGSTS.E [R22+-0x59d80], desc[UR22][R10.64], P6 ;  /* 0xa62800000a167fae */ /* 0x0003e8000b1a1016 */
[----:B------:R-:W2:Y:S04]  /*45d40*/  LDL.LU.64 R58, [R1+0x17f8] ;  /* 0x0017f800013a7983 */ /* 0x000ea80000300a00 */
[----:B------:R1:W-:Y:S04]  /*45d50*/  STL.64 [R1+0xfd0], R10 ;  /* 0x000fd00a01007387 */ /* 0x0003e80000100a00 */
        /* <DEDUP_REMOVED lines=12> */
[----:B------:R-:W-:Y:S01]  /*45e20*/  LDGSTS.E [R22+-0x58d80], desc[UR22][R10.64], P6 ;  /* 0xa72800000a167fae */ /* 0x000fe2000b1a1016 */
[----:B---3--:R-:W-:-:S03]  /*45e30*/  IMAD.WIDE R8, R17, 0x4, R236 ;  /* 0x0000000411087825 */ /* 0x008fc600078e02ec */
[----:B------:R-:W3:Y:S04]  /*45e40*/  LDL.LU.64 R236, [R1+0x17b8] ;  /* 0x0017b80001ec7983 */ /* 0x000ee80000300a00 */
[----:B------:R-:W-:Y:S04]  /*45e50*/  STL.64 [R1+0xfb0], R10 ;  /* 0x000fb00a01007387 */ /* 0x000fe80000100a00 */
[----:B------:R2:W-:Y:S04]  /*45e60*/  STL.64 [R1+0xfa0], R8 ;  /* 0x000fa00801007387 */ /* 0x0005e80000100a00 */
[----:B------:R2:W-:Y:S02]  /*45e70*/  LDGSTS.E [R16+-0x58980], desc[UR22][R8.64], P6 ;  /* 0xa768000008107fae */ /* 0x0005e4000b1a1016 */
[----:B--2---:R-:W-:-:S02]  /*45e80*/  IMAD.WIDE R8, R17, 0x4, R238 ;  /* 0x0000000411087825 */ /* 0x004fc400078e02ee */
[----:B------:R-:W2:Y:S02]  /*45e90*/  LDL.LU.64 R238, [R1+0x17a8] ;  /* 0x0017a80001ee7983 */ /* 0x000ea40000300a00 */
[C---:B------:R-:W-:Y:S02]  /*45ea0*/  IMAD.WIDE R10, R17.reuse, 0x4, R106 ;  /* 0x00000004110a7825 */ /* 0x040fe400078e026a */
[----:B------:R-:W2:Y:S04]  /*45eb0*/  LDL.LU.64 R106, [R1+0x1798] ;  /* 0x00179800016a7983 */ /* 0x000ea80000300a00 */
[----:B------:R3:W-:Y:S04]  /*45ec0*/  STL.64 [R1+0xf98], R10 ;  /* 0x000f980a01007387 */ /* 0x0007e80000100a00 */
[----:B------:R1:W-:Y:S04]  /*45ed0*/  STL.64 [R1+0xf88], R8 ;  /* 0x000f880801007387 */ /* 0x0003e80000100a00 */
[----:B------:R1:W-:Y:S04]  /*45ee0*/  STL.64 [R1+0x1c00], R6 ;  /* 0x001c000601007387 */ /* 0x0003e80000100a00 */
[----:B------:R3:W-:Y:S01]  /*45ef0*/  LDGSTS.E [R22+-0x58580], desc[UR22][R10.64], P6 ;  /* 0xa7a800000a167fae */ /* 0x0007e2000b1a1016 */
[----:B------:R-:W-:-:S03]  /*45f00*/  IMAD.WIDE R48, R17, 0x4, R82 ;  /* 0x0000000411307825 */ /* 0x000fc600078e0252 */
[----:B------:R-:W2:Y:S04]  /*45f10*/  LDL.LU.64 R82, [R1+0x1788] ;  /* 0x0017880001527983 */ /* 0x000ea80000300a00 */
[----:B------:R1:W-:Y:S01]  /*45f20*/  LDGSTS.E [R16+-0x58180], desc[UR22][R8.64], P6 ;  /* 0xa7e8000008107fae */ /* 0x0003e2000b1a1016 */
[----:B------:R-:W-:-:S03]  /*45f30*/  IMAD.WIDE R132, R17, 0x4, R58 ;  /* 0x0000000411847825 */ /* 0x000fc600078e023a */
[----:B------:R-:W2:Y:S01]  /*45f40*/  LDL.LU.64 R58, [R1+0x1770] ;  /* 0x00177000013a7983 */ /* 0x000ea20000300a00 */
[----:B----4-:R-:W-:-:S03]  /*45f50*/  IMAD.WIDE R72, R17, 0x4, R2 ;  /* 0x0000000411487825 */ /* 0x010fc600078e0202 */
[----:B------:R-:W4:Y:S01]  /*45f60*/  LDL.LU.64 R2, [R1+0x1758] ;  /* 0x0017580001027983 */ /* 0x000f220000300a00 */
[----:B------:R-:W-:-:S03]  /*45f70*/  IMAD.WIDE R36, R17, 0x4, R34 ;  /* 0x0000000411247825 */ /* 0x000fc600078e0222 */
[----:B------:R-:W4:Y:S01]  /*45f80*/  LDL.LU.64 R34, [R1+0x1740] ;  /* 0x0017400001227983 */ /* 0x000f220000300a00 */
[----:B------:R-:W-:-:S03]  /*45f90*/  IMAD.WIDE R246, R17, 0x4, R14 ;  /* 0x0000000411f67825 */ /* 0x000fc600078e020e */
[----:B------:R-:W4:Y:S01]  /*45fa0*/  LDL.LU.64 R14, [R1+0x1728] ;  /* 0x00172800010e7983 */ /* 0x000f220000300a00 */
[----:B---3--:R-:W-:-:S03]  /*45fb0*/  IMAD.WIDE R10, R17, 0x4, R236 ;  /* 0x00000004110a7825 */ /* 0x008fc600078e02ec */
[----:B------:R-:W3:Y:S01]  /*45fc0*/  LDL.LU.64 R236, [R1+0x1710] ;  /* 0x0017100001ec7983 */ /* 0x000ee20000300a00 */
[----:B--2---:R-:W-:-:S03]  /*45fd0*/  IMAD.WIDE R232, R17, 0x4, R238 ;  /* 0x0000000411e87825 */ /* 0x004fc600078e02ee */
[----:B------:R-:W2:Y:S01]  /*45fe0*/  LDL.LU.64 R238, [R1+0x16f8] ;  /* 0x0016f80001ee7983 */ /* 0x000ea20000300a00 */
[C---:B------:R-:W-:Y:S02]  /*45ff0*/  VIADD R22, R5.reuse, 0x100000 ;  /* 0x0010000005167836 */ /* 0x040fe40000000000 */
[----:B-1----:R-:W-:Y:S01]  /*46000*/  VIADD R16, R5, 0x100000 ;  /* 0x0010000005107836 */ /* 0x002fe20000000000 */
[----:B------:R-:W2:Y:S01]  /*46010*/  LDL.LU.64 R130, [R1+0x16e0] ;  /* 0x0016e00001827983 */ /* 0x000ea20000300a00 */
[----:B------:R-:W-:-:S03]  /*46020*/  IMAD.WIDE R96, R17, 0x4, R106 ;  /* 0x0000000411607825 */ /* 0x000fc600078e026a */
[----:B------:R-:W2:Y:S04]  /*46030*/  LDL.LU.64 R106, [R1+0x16c8] ;  /* 0x0016c800016a7983 */ /* 0x000ea80000300a00 */
[----:B------:R-:W-:Y:S04]  /*46040*/  LDGSTS.E [R22+-0x7fd00], desc[UR22][R48.64], P6 ;  /* 0x8030000030167fae */ /* 0x000fe8000b1a1016 */
[----:B------:R-:W-:Y:S04]  /*46050*/  LDGSTS.E [R16+-0x7f900], desc[UR22][R132.64], P6 ;  /* 0x8070000084107fae */ /* 0x000fe8000b1a1016 */
[----:B------:R-:W-:Y:S01]  /*46060*/  LDGSTS.E [R22+-0x7f500], desc[UR22][R72.64], P6 ;  /* 0x80b0000048167fae */ /* 0x000fe2000b1a1016 */
[----:B------:R-:W-:-:S03]  /*46070*/  IMAD.WIDE R60, R17, 0x4, R82 ;  /* 0x00000004113c7825 */ /* 0x000fc600078e0252 */
[----:B------:R-:W-:Y:S04]  /*46080*/  LDGSTS.E [R16+-0x7f100], desc[UR22][R36.64], P6 ;  /* 0x80f0000024107fae */ /* 0x000fe8000b1a1016 */
[----:B------:R-:W-:Y:S01]  /*46090*/  LDGSTS.E [R22+-0x7ed00], desc[UR22][R246.64], P6 ;  /* 0x81300000f6167fae */ /* 0x000fe2000b1a1016 */
[----:B------:R-:W-:-:S03]  /*460a0*/  IMAD.WIDE R250, R17, 0x4, R58 ;  /* 0x0000000411fa7825 */ /* 0x000fc600078e023a */
[----:B------:R-:W2:Y:S04]  /*460b0*/  LDL.LU.64 R58, [R1+0x1628] ;  /* 0x00162800013a7983 */ /* 0x000ea80000300a00 */
[----:B------:R-:W-:Y:S04]  /*460c0*/  LDGSTS.E [R16+-0x7e900], desc[UR22][R10.64], P6 ;  /* 0x817000000a107fae */ /* 0x000fe8000b1a1016 */
[----:B------:R-:W-:Y:S04]  /*460d0*/  LDGSTS.E [R22+-0x7e500], desc[UR22][R232.64], P6 ;  /* 0x81b00000e8167fae */ /* 0x000fe8000b1a1016 */
[----:B------:R-:W-:Y:S04]  /*460e0*/  LDGSTS.E [R16+-0x7e100], desc[UR22][R96.64], P6 ;  /* 0x81f0000060107fae */ /* 0x000fe8000b1a1016 */
[----:B------:R-:W-:Y:S04]  /*460f0*/  LDGSTS.E [R22+-0x7dd00], desc[UR22][R60.64], P6 ;  /* 0x823000003c167fae */ /* 0x000fe8000b1a1016 */
[----:B------:R-:W-:Y:S01]  /*46100*/  LDGSTS.E [R16+-0x7d900], desc[UR22][R250.64], P6 ;  /* 0x82700000fa107fae */ /* 0x000fe2000b1a1016 */
[----:B----4-:R-:W-:-:S03]  /*46110*/  IMAD.WIDE R242, R17, 0x4, R2 ;  /* 0x0000000411f27825 */ /* 0x010fc600078e0202 */
[----:B------:R-:W4:Y:S01]  /*46120*/  LDL.LU.64 R2, [R1+0x1600] ;  /* 0x0016000001027983 */ /* 0x000f220000300a00 */
[----:B------:R-:W-:-:S03]  /*46130*/  IMAD.WIDE R228, R17, 0x4, R34 ;  /* 0x0000000411e47825 */ /* 0x000fc600078e0222 */
[----:B------:R1:W-:Y:S01]  /*46140*/  LDGSTS.E [R22+-0x7d500], desc[UR22][R242.64], P6 ;  /* 0x82b00000f2167fae */ /* 0x0003e2000b1a1016 */
[----:B------:R-:W-:-:S03]  /*46150*/  VIADD R34, R5, 0x100000 ;  /* 0x0010000005227836 */ /* 0x000fc60000000000 */
[----:B------:R-:W4:Y:S04]  /*46160*/  LDL.LU.64 R82, [R1+0x15d8] ;  /* 0x0015d80001527983 */ /* 0x000f280000300a00 */
[----:B------:R-:W-:Y:S01]  /*46170*/  LDGSTS.E [R16+-0x7d100], desc[UR22][R228.64], P6 ;  /* 0x82f00000e4107fae */ /* 0x000fe2000b1a1016 */
[----:B-1----:R-:W-:-:S03]  /*46180*/  IMAD.WIDE R22, R17, 0x4, R14 ;  /* 0x0000000411167825 */ /* 0x002fc600078e020e */
[----:B------:R-:W4:Y:S04]  /*46190*/  LDL.LU.64 R14, [R1+0x15b0] ;  /* 0x0015b000010e7983 */ /* 0x000f280000300a00 */
[----:B------:R2:W-:Y:S01]  /*461a0*/  LDGSTS.E [R34+-0x7cd00], desc[UR22][R22.64], P6 ;  /* 0x8330000016227fae */ /* 0x0005e2000b1a1016 */
[----:B---3--:R-:W-:-:S03]  /*461b0*/  IMAD.WIDE R28, R17, 0x4, R236 ;  /* 0x00000004111c7825 */ /* 0x008fc600078e02ec */
[----:B------:R-:W3:Y:S01]  /*461c0*/  LDL.LU.64 R236, [R1+0x1588] ;  /* 0x0015880001ec7983 */ /* 0x000ee20000300a00 */
[----:B------:R-:W-:-:S03]  /*461d0*/  VIADD R46, R5, 0x100000 ;  /* 0x00100000052e7836 */ /* 0x000fc60000000000 */
[----:B------:R-:W-:Y:S01]  /*461e0*/  LDGSTS.E [R16+-0x7c900], desc[UR22][R28.64], P6 ;  /* 0x837000001c107fae */ /* 0x000fe2000b1a1016 */
[----:B--2---:R-:W-:-:S03]  /*461f0*/  IMAD.WIDE R34, R17, 0x4, R238 ;  /* 0x0000000411227825 */ /* 0x004fc600078e02ee */
[----:B------:R-:W2:Y:S01]  /*46200*/  LDL.LU.64 R238, [R1+0x1560] ;  /* 0x0015600001ee7983 */ /* 0x000ea20000300a00 */
[----:B------:R-:W-:-:S03]  /*46210*/  IMAD.WIDE R40, R17, 0x4, R130 ;  /* 0x0000000411287825 */ /* 0x000fc600078e0282 */
[----:B------:R-:W2:Y:S04]  /*46220*/  LDL.LU.64 R178, [R1+0x14b8] ;  /* 0x0014b80001b27983 */ /* 0x000ea80000300a00 */
[----:B------:R1:W-:Y:S04]  /*46230*/  LDGSTS.E [R46+-0x7c500], desc[UR22][R34.64], P6 ;  /* 0x83b00000222e7fae */ /* 0x0003e8000b1a1016 */
[----:B------:R-:W2:Y:S01]  /*46240*/  LDL.LU.64 R154, [R1+0x1490] ;  /* 0x00149000019a7983 */ /* 0x000ea20000300a00 */
[----:B------:R-:W-:-:S03]  /*46250*/  VIADD R70, R5, 0x100000 ;  /* 0x0010000005467836 */ /* 0x000fc60000000000 */
[----:B------:R-:W-:Y:S01]  /*46260*/  LDGSTS.E [R16+-0x7c100], desc[UR22][R40.64], P6 ;  /* 0x83f0000028107fae */ /* 0x000fe2000b1a1016 */
[----:B-1----:R-:W-:-:S03]  /*46270*/  IMAD.WIDE R46, R17, 0x4, R106 ;  /* 0x00000004112e7825 */ /* 0x002fc600078e026a */
[----:B------:R-:W2:Y:S01]  /*46280*/  LDL.LU.64 R106, [R1+0x1468] ;  /* 0x00146800016a7983 */ /* 0x000ea20000300a00 */
[----:B------:R-:W-:-:S04]  /*46290*/  IMAD.WIDE R52, R17, 0x4, R58 ;  /* 0x0000000411347825 */ /* 0x000fc800078e023a */
[----:B------:R-:W-:-:S05]  /*462a0*/  VIADD R58, R5, 0x100000 ;  /* 0x00100000053a7836 */ /* 0x000fca0000000000 */
[----:B------:R4:W-:Y:S04]  /*462b0*/  LDGSTS.E [R58+-0x7bd00], desc[UR22][R46.64], P6 ;  /* 0x843000002e3a7fae */ /* 0x0009e8000b1a1016 */
[----:B------:R-:W-:Y:S01]  /*462c0*/  LDGSTS.E [R16+-0x7b900], desc[UR22][R52.64], P6 ;  /* 0x8470000034107fae */ /* 0x000fe2000b1a1016 */
[----:B----4-:R-:W-:-:S03]  /*462d0*/  IMAD.WIDE R58, R17, 0x4, R2 ;  /* 0x00000004113a7825 */ /* 0x010fc600078e0202 */
[----:B------:R-:W4:Y:S04]  /*462e0*/  LDL.LU.64 R2, [R1+0x1438] ;  /* 0x0014380001027983 */ /* 0x000f280000300a00 */
[----:B------:R1:W-:Y:S01]  /*462f0*/  LDGSTS.E [R70+-0x7b500], desc[UR22][R58.64], P6 ;  /* 0x84b000003a467fae */ /* 0x0003e2000b1a1016 */
[----:B------:R-:W-:-:S03]  /*46300*/  IMAD.WIDE R64, R17, 0x4, R82 ;  /* 0x0000000411407825 */ /* 0x000fc600078e0252 */
[----:B------:R-:W4:Y:S01]  /*46310*/  LDL.LU.64 R130, [R1+0x1400] ;  /* 0x0014000001827983 */ /* 0x000f220000300a00 */
[----:B------:R-:W-:-:S03]  /*46320*/  VIADD R82, R5, 0x100000 ;  /* 0x0010000005527836 */ /* 0x000fc60000000000 */
        /* <DEDUP_REMOVED lines=24> */
[----:B------:R-:W4:Y:S01]  /*464b0*/  LDL.LU.64 R178, [R1+0x1238] ;  /* 0x0012380001b27983 */ /* 0x000f220000300a00 */
[----:B------:R-:W-:-:S03]  /*464c0*/  IMAD.WIDE R112, R17, 0x4, R130 ;  /* 0x0000000411707825 */ /* 0x000fc600078e0282 */
[----:B------:R1:W-:Y:S01]  /*464d0*/  LDGSTS.E [R118+-0x79500], desc[UR22][R106.64], P6 ;  /* 0x86b000006a767fae */ /* 0x0003e2000b1a1016 */
        /* <DEDUP_REMOVED lines=10> */
[----:B------:R-:W2:Y:S04]  /*46580*/  LDL.LU.64 R238, [R1+0xf50] ;  /* 0x000f500001ee7983 */ /* 0x000ea80000300a00 */
[----:B------:R-:W2:Y:S01]  /*46590*/  LDL.LU.64 R202, [R1+0x840] ;  /* 0x0008400001ca7983 */ /* 0x000ea20000300a00 */
[----:B------:R-:W-:-:S03]  /*465a0*/  IMAD.WIDE R136, R17, 0x4, R194 ;  /* 0x0000000411887825 */ /* 0x000fc600078e02c2 */
        /* <DEDUP_REMOVED lines=17> */
[----:B-1----:R-:W-:-:S03]  /*466c0*/  IMAD.WIDE R166, R17, 0x4, R14 ;  /* 0x0000000411a67825 */ /* 0x002fc600078e020e */
[----:B------:R-:W4:Y:S04]  /*466d0*/  LDL.LU.64 R14, [R1+0x7b8] ;  /* 0x0007b800010e7983 */ /* 0x000f280000300a00 */
[----:B------:R-:W-:Y:S01]  /*466e0*/  LDGSTS.E [R174+-0x5ed00], desc[UR22][R166.64], P6 ;  /* 0xa1300000a6ae7fae */ /* 0x000fe2000b1a1016 */
[----:B---3--:R-:W-:-:S03]  /*466f0*/  IMAD.WIDE R172, R17, 0x4, R236 ;  /* 0x0000000411ac7825 */ /* 0x008fc600078e02ec */
[----:B------:R-:W3:Y:S04]  /*46700*/  LDL.LU.64 R236, [R1+0x7a8] ;  /* 0x0007a80001ec7983 */ /* 0x000ee80000300a00 */
        /* <DEDUP_REMOVED lines=33> */
[----:B--2---:R-:W-:-:S03]  /*46920*/  IMAD.WIDE R8, R17, 0x4, R238 ;  /* 0x0000000411087825 */ /* 0x004fc600078e02ee */
[----:B------:R-:W2:Y:S01]  /*46930*/  LDL.LU.64 R238, [R1+0x4c0] ;  /* 0x0004c00001ee7983 */ /* 0x000ea20000300a00 */
[----:B-1----:R-:W-:-:S03]  /*46940*/  IMAD.WIDE R6, R17, 0x4, R202 ;  /* 0x0000000411067825 */ /* 0x002fc600078e02ca */
        /* <DEDUP_REMOVED lines=68> */
[----:B------:R3:W-:Y:S01]  /*46d90*/  LDGSTS.E [R16+-0x58100], desc[UR22][R6.64], P6 ;  /* 0xa7f0000006107fae */ /* 0x0007e2000b1a1016 */
[----:B------:R-:W-:-:S03]  /*46da0*/  IMAD.WIDE R42, R17, 0x4, R194 ;  /* 0x00000004112a7825 */ /* 0x000fc600078e02c2 */
[----:B------:R-:W2:Y:S01]  /*46db0*/  LDL.LU.64 R194, [R1+0x1810] ;  /* 0x0018100001c27983 */ /* 0x000ea20000300a00 */
[----:B------:R-:W-:-:S03]  /*46dc0*/  IMAD.WIDE R66, R17, 0x4, R186 ;  /* 0x0000000411427825 */ /* 0x000fc600078e02ba */
[----:B------:R-:W2:Y:S01]  /*46dd0*/  LDL.LU.64 R186, [R1+0x1800] ;  /* 0x0018000001ba7983 */ /* 0x000ea20000300a00 */
[----:B----4-:R-:W-:-:S03]  /*46de0*/  IMAD.WIDE R78, R17, 0x4, R2 ;  /* 0x00000004114e7825 */ /* 0x010fc600078e0202 */
[----:B------:R-:W4:Y:S01]  /*46df0*/  LDL.LU.64 R2, [R1+0x17f0] ;  /* 0x0017f00001027983 */ /* 0x000f220000300a00 */
[----:B------:R-:W-:-:S03]  /*46e00*/  IMAD.WIDE R30, R17, 0x4, R178 ;  /* 0x00000004111e7825 */ /* 0x000fc600078e02b2 */
[----:B------:R-:W4:Y:S01]  /*46e10*/  LDL.LU.64 R178, [R1+0x17e0] ;  /* 0x0017e00001b27983 */ /* 0x000f220000300a00 */
[----:B-1----:R-:W-:-:S03]  /*46e20*/  IMAD.WIDE R8, R17, 0x4, R14 ;  /* 0x0000000411087825 */ /* 0x002fc600078e020e */
[----:B------:R-:W4:Y:S01]  /*46e30*/  LDL.LU.64 R14, [R1+0x17d0] ;  /* 0x0017d000010e7983 */ /* 0x000f220000300a00 */
[----:B---3--:R-:W-:-:S03]  /*46e40*/  IMAD.WIDE R6, R17, 0x4, R236 ;  /* 0x0000000411067825 */ /* 0x008fc600078e02ec */
[----:B------:R-:W3:Y:S01]  /*46e50*/  LDL.LU.64 R236, [R1+0x17c0] ;  /* 0x0017c00001ec7983 */ /* 0x000ee20000300a00 */
[----:B--2---:R-:W-:-:S03]  /*46e60*/  IMAD.WIDE R18, R17, 0x4, R238 ;  /* 0x0000000411127825 */ /* 0x004fc600078e02ee */
[----:B------:R-:W2:Y:S01]  /*46e70*/  LDL.LU.64 R238, [R1+0x17b0] ;  /* 0x0017b00001ee7983 */ /* 0x000ea20000300a00 */
[C---:B------:R-:W-:Y:S02]  /*46e80*/  VIADD R174, R4.reuse, 0x100000 ;  /* 0x0010000004ae7836 */ /* 0x040fe40000000000 */
[----:B------:R-:W-:Y:S01]  /*46e90*/  VIADD R16, R4, 0x100000 ;  /* 0x0010000004107836 */ /* 0x000fe20000000000 */
        /* <DEDUP_REMOVED lines=10> */
[----:B------:R-:W-:Y:S04]  /*46f40*/  LDGSTS.E [R16+-0x7e880], desc[UR22][R6.64], P6 ;  /* 0x8178000006107fae */ /* 0x000fe8000b1a1016 */
[----:B------:R-:W2:Y:S04]  /*46f50*/  LDL.LU.64 R186, [R1+0x1780] ;  /* 0x0017800001ba7983 */ /* 0x000ea80000300a00 */
        /* <DEDUP_REMOVED lines=76> */
[----:B------:R-:W2:Y:S04]  /*47420*/  LDL.LU.64 R108, [R1+0x1350] ;  /* 0x00135000016c7983 */ /* 0x000ea80000300a00 */
[----:B------:R-:W2:Y:S01]  /*47430*/  LDL.LU.64 R84, [R1+0x898] ;  /* 0x0008980001547983 */ /* 0x000ea20000300a00 */
[----:B------:R-:W-:-:S03]  /*47440*/  IMAD.WIDE R212, R17, 0x4, R212 ;  /* 0x0000000411d47825 */ /* 0x000fc600078e02d4 */
[----:B------:R1:W-:Y:S01]  /*47450*/  LDGSTS.E [R214+-0x78480], desc[UR22][R210.64], P6 ;  /* 0x87b80000d2d67fae */ /* 0x0003e2000b1a1016 */
[----:B------:R-:W-:-:S03]  /*47460*/  VIADD R222, R4, 0x100000 ;  /* 0x0010000004de7836 */ /* 0x000fc60000000000 */
[----:B------:R-:W-:Y:S01]  /*47470*/  LDGSTS.E [R16+-0x78080], desc[UR22][R212.64], P6 ;  /* 0x87f80000d4107fae */ /* 0x000fe2000b1a1016 */
[----:B------:R-:W-:-:S04]  /*47480*/  IMAD.WIDE R216, R17, 0x4, R218 ;  /* 0x0000000411d87825 */ /* 0x000fc800078e02da */
[----:B-1----:R-:W-:Y:S02]  /*47490*/  IMAD.WIDE R214, R17, 0x4, R12 ;  /* 0x0000000411d67825 */ /* 0x002fe400078e020c */
[----:B------:R-:W2:Y:S02]  /*474a0*/  LDL.LU.64 R12, [R1+0x888] ;  /* 0x00088800010c7983 */ /* 0x000ea40000300a00 */
[C---:B------:R-:W-:Y:S02]  /*474b0*/  VIADD R218, R4.reuse, 0x100000 ;  /* 0x0010000004da7836 */ /* 0x040fe40000000000 */
[----:B------:R-:W2:Y:S04]  /*474c0*/  LDL.LU.64 R114, [R1+0x880] ;  /* 0x0008800001727983 */ /* 0x000ea80000300a00 */
[----:B------:R4:W-:Y:S04]  /*474d0*/  LDGSTS.E [R218+-0x5fc80], desc[UR22][R214.64], P6 ;  /* 0xa0380000d6da7fae */ /* 0x0009e8000b1a1016 */
[----:B------:R-:W-:Y:S01]  /*474e0*/  LDGSTS.E [R16+-0x5f880], desc[UR22][R216.64], P6 ;  /* 0xa0780000d8107fae */ /* 0x000fe2000b1a1016 */
[----:B------:R-:W-:-:S02]  /*474f0*/  VIADD R241, R4, 0x100000 ;  /* 0x0010000004f17836 */ /* 0x000fc40000000000 */
[C---:B----4-:R-:W-:Y:S02]  /*47500*/  IMAD.WIDE R218, R17.reuse, 0x4, R2 ;  /* 0x0000000411da7825 */ /* 0x050fe400078e0202 */
[----:B------:R-:W4:Y:S04]  /*47510*/  LDL.LU.64 R2, [R1+0x870] ;  /* 0x0008700001027983 */ /* 0x000f280000300a00 */
[----:B------:R1:W-:Y:S01]  /*47520*/  LDGSTS.E [R222+-0x5f480], desc[UR22][R218.64], P6 ;  /* 0xa0b80000dade7fae */ /* 0x0003e2000b1a1016 */
[----:B------:R-:W-:-:S05]  /*47530*/  IMAD.WIDE R220, R17, 0x4, R220 ;  /* 0x0000000411dc7825 */ /* 0x000fca00078e02dc */
        /* <DEDUP_REMOVED lines=17> */
[----:B------:R-:W-:Y:S01]  /*47650*/  LDGSTS.E [R241+-0x5dc80], desc[UR22][R102.64], P6 ;  /* 0xa238000066f17fae */ /* 0x000fe2000b1a1016 */
[----:B------:R-:W-:-:S03]  /*47660*/  IMAD.WIDE R24, R17, 0x4, R12 ;  /* 0x0000000411187825 */ /* 0x000fc600078e020c */
[----:B------:R-:W2:Y:S04]  /*47670*/  LDL.LU.64 R12, [R1+0x7d8] ;  /* 0x0007d800010c7983 */ /* 0x000ea80000300a00 */
[----:B------:R-:W-:Y:S04]  /*47680*/  STL.64 [R1+0x168], R102 ;  /* 0x0001686601007387 */ /* 0x000fe80000100a00 */
[----:B------:R1:W-:Y:S04]  /*47690*/  STL.64 [R1+0x190], R24 ;  /* 0x0001901801007387 */ /* 0x0003e80000100a00 */
[----:B------:R1:W-:Y:S04]  /*476a0*/  LDGSTS.E [R16+-0x5d880], desc[UR22][R24.64], P6 ;  /* 0xa278000018107fae */ /* 0x0003e8000b1a1016 */
[----:B------:R-:W2:Y:S04]  /*476b0*/  LDL.LU.64 R150, [R1+0x7c8] ;  /* 0x0007c80001967983 */ /* 0x000ea80000300a00 */
[----:B------:R-:W2:Y:S01]  /*476c0*/  LDL.LU.64 R120, [R1+0x798] ;  /* 0x0007980001787983 */ /* 0x000ea20000300a00 */
[----:B-1----:R-:W-:-:S04]  /*476d0*/  IMAD.WIDE R24, R17, 0x4, R114 ;  /* 0x0000000411187825 */ /* 0x002fc800078e0272 */
[C---:B----4-:R-:W-:Y:S01]  /*476e0*/  IMAD.WIDE R2, R17.reuse, 0x4, R2 ;  /* 0x0000000411027825 */ /* 0x050fe200078e0202 */
[----:B------:R-:W-:Y:S04]  /*476f0*/  STL.64 [R1+0x1a8], R24 ;  /* 0x0001a81801007387 */ /* 0x000fe80000100a00 */
[----:B------:R3:W-:Y:S04]  /*47700*/  LDGSTS.E [R241+-0x5d480], desc[UR22][R24.64], P6 ;  /* 0xa2b8000018f17fae */ /* 0x0007e8000b1a1016 */
[----:B------:R1:W-:Y:S04]  /*47710*/  STL.64 [R1+0x1b8], R2 ;  /* 0x0001b80201007387 */ /* 0x0003e80000100a00 */
[----:B------:R-:W-:Y:S04]  /*47720*/  LDGSTS.E [R16+-0x5d080], desc[UR22][R2.64], P6 ;  /* 0xa2f8000002107fae */ /* 0x000fe8000b1a1016 */
[----:B-1----:R-:W4:Y:S01]  /*47730*/  LDL.LU.64 R2, [R1+0x780] ;  /* 0x0007800001027983 */ /* 0x002f220000300a00 */
[----:B------:R-:W-:-:S03]  /*47740*/  IMAD.WIDE R102, R17, 0x4, R14 ;  /* 0x0000000411667825 */ /* 0x000fc600078e020e */
[----:B------:R-:W4:Y:S04]  /*47750*/  LDL.LU.64 R14, [R1+0x758] ;  /* 0x00075800010e7983 */ /* 0x000f280000300a00 */
[----:B------:R2:W-:Y:S04]  /*47760*/  STL.64 [R1+0x2d8], R102 ;  /* 0x0002d86601007387 */ /* 0x0005e80000100a00 */
[----:B------:R2:W-:Y:S01]  /*47770*/  LDGSTS.E [R241+-0x5cc80], desc[UR22][R102.64], P6 ;  /* 0xa338000066f17fae */ /* 0x0005e2000b1a1016 */
[----:B---3--:R-:W-:-:S05]  /*47780*/  IMAD.WIDE R24, R17, 0x4, R236 ;  /* 0x0000000411187825 */ /* 0x008fca00078e02ec */
[----:B------:R1:W-:Y:S04]  /*47790*/  STL.64 [R1+0x2e8], R24 ;  /* 0x0002e81801007387 */ /* 0x0003e80000100a00 */
[----:B------:R1:W-:Y:S04]  /*477a0*/  LDGSTS.E [R16+-0x5c880], desc[UR22][R24.64], P6 ;  /* 0xa378000018107fae */ /* 0x0003e8000b1a1016 */
[----:B------:R-:W3:Y:S01]  /*477b0*/  LDL.LU.64 R236, [R1+0x738] ;  /* 0x0007380001ec7983 */ /* 0x000ee20000300a00 */
[----:B--2---:R-:W-:-:S03]  /*477c0*/  IMAD.WIDE R102, R17, 0x4, R238 ;  /* 0x0000000411667825 */ /* 0x004fc600078e02ee */
[----:B------:R-:W2:Y:S01]  /*477d0*/  LDL.LU.64 R238, [R1+0x708] ;  /* 0x0007080001ee7983 */ /* 0x000ea20000300a00 */
[----:B-1----:R-:W-:-:S03]  /*477e0*/  IMAD.WIDE R24, R17, 0x4, R108 ;  /* 0x0000000411187825 */ /* 0x002fc600078e026c */
[----:B------:R-:W-:Y:S04]  /*477f0*/  STL.64 [R1+0x2f0], R102 ;  /* 0x0002f06601007387 */ /* 0x000fe80000100a00 */
[----:B------:R-:W-:Y:S04]  /*47800*/  LDGSTS.E [R241+-0x5c480], desc[UR22][R102.64], P6 ;  /* 0xa3b8000066f17fae */ /* 0x000fe8000b1a1016 */
        /* <DEDUP_REMOVED lines=9> */
[----:B------:R-:W-:Y:S01]  /*478a0*/  LDGSTS.E [R16+-0x5b880], desc[UR22][R12.64], P6 ;  /* 0xa47800000c107fae */ /* 0x000fe2000b1a1016 */
[----:B------:R-:W-:-:S03]  /*478b0*/  IMAD.WIDE R102, R17, 0x4, R150 ;  /* 0x0000000411667825 */ /* 0x000fc600078e0296 */
[----:B------:R-:W2:Y:S01]  /*478c0*/  LDL.LU.64 R108, [R1+0x648] ;  /* 0x00064800016c7983 */ /* 0x000ea20000300a00 */
[----:B-1----:R-:W-:-:S03]  /*478d0*/  IMAD.WIDE R24, R17, 0x4, R120 ;  /* 0x0000000411187825 */ /* 0x002fc600078e0278 */
[----:B------:R4:W-:Y:S04]  /*478e0*/  LDGSTS.E [R241+-0x5b480], desc[UR22][R102.64], P6 ;  /* 0xa4b8000066f17fae */ /* 0x0009e8000b1a1016 */
        /* <DEDUP_REMOVED lines=13> */
[----:B------:R-:W3:Y:S04]  /*479c0*/  LDL.LU.64 R236, [R1+0x628] ;  /* 0x0006280001ec7983 */ /* 0x000ee80000300a00 */
[----:B------:R1:W-:Y:S01]  /*479d0*/  LDGSTS.E [R241+-0x5a480], desc[UR22][R102.64], P6 ;  /* 0xa5b8000066f17fae */ /* 0x0003e2000b1a1016 */
[----:B--2---:R-:W-:-:S03]  /*479e0*/  IMAD.WIDE R24, R17, 0x4, R238 ;  /* 0x0000000411187825 */ /* 0x004fc600078e02ee */
[----:B------:R-:W2:Y:S04]  /*479f0*/  LDL.LU.64 R238, [R1+0x620] ;  /* 0x0006200001ee7983 */ /* 0x000ea80000300a00 */
[----:B------:R1:W-:Y:S04]  /*47a00*/  STL.64 [R1+0xe60], R102 ;  /* 0x000e606601007387 */ /* 0x0003e80000100a00 */
[----:B------:R1:W-:Y:S04]  /*47a10*/  STL.64 [R1+0xec8], R24 ;  /* 0x000ec81801007387 */ /* 0x0003e80000100a00 */
[----:B------:R1:W-:Y:S02]  /*47a20*/  LDGSTS.E [R16+-0x5a080], desc[UR22][R24.64], P6 ;  /* 0xa5f8000018107fae */ /* 0x0003e4000b1a1016 */
[----:B-1----:R-:W-:-:S05]  /*47a30*/  IMAD.WIDE R102, R17, 0x4, R114 ;  /* 0x0000000411667825 */ /* 0x002fca00078e0272 */
[----:B------:R-:W-:Y:S01]  /*47a40*/  LDGSTS.E [R241+-0x59c80], desc[UR22][R102.64], P6 ;  /* 0xa638000066f17fae */ /* 0x000fe2000b1a1016 */
[----:B------:R-:W-:-:S03]  /*47a50*/  IMAD.WIDE R24, R17, 0x4, R84 ;  /* 0x0000000411187825 */ /* 0x000fc600078e0254 */
[----:B------:R-:W2:Y:S04]  /*47a60*/  LDL.LU.64 R84, [R1+0x618] ;  /* 0x0006180001547983 */ /* 0x000ea80000300a00 */
[----:B------:R-:W-:Y:S04]  /*47a70*/  STL.64 [R1+0xec0], R102 ;  /* 0x000ec06601007387 */ /* 0x000fe80000100a00 */
[----:B------:R1:W-:Y:S04]  /*47a80*/  STL.64 [R1+0xeb8], R24 ;  /* 0x000eb81801007387 */ /* 0x0003e80000100a00 */
[----:B------:R-:W3:Y:S04]  /*47a90*/  LDL.LU.64 R162, [R1+0x570] ;  /* 0x0005700001a27983 */ /* 0x000ee80000300a00 */
[----:B------:R1:W-:Y:S04]  /*47aa0*/  LDGSTS.E [R16+-0x59880], desc[UR22][R24.64], P6 ;  /* 0xa678000018107fae */ /* 0x0003e8000b1a1016 */
[----:B------:R-:W4:Y:S01]  /*47ab0*/  LDL.LU.64 R126, [R1+0x430] ;  /* 0x00043000017e7983 */ /* 0x000f220000300a00 */
[----:B-1----:R-:W-:-:S05]  /*47ac0*/  IMAD.WIDE R24, R17, 0x4, R108 ;  /* 0x0000000411187825 */ /* 0x002fca00078e026c */
[----:B------:R1:W-:Y:S04]  /*47ad0*/  STL.64 [R1+0xeb0], R24 ;  /* 0x000eb01801007387 */ /* 0x0003e80000100a00 */
[----:B------:R-:W4:Y:S04]  /*47ae0*/  LDL.LU.64 R138, [R1+0x2b8] ;  /* 0x0002b800018a7983 */ /* 0x000f280000300a00 */
[----:B------:R-:W4:Y:S04]  /*47af0*/  LDL.LU.64 R168, [R1+0x128] ;  /* 0x0001280001a87983 */ /* 0x000f280000300a00 */
[----:B------:R1:W-:Y:S04]  /*47b00*/  LDGSTS.E [R241+-0x59480], desc[UR22][R24.64], P6 ;  /* 0xa6b8000018f17fae */ /* 0x0003e8000b1a1016 */
[----:B-1----:R-:W4:Y:S04]  /*47b10*/  LDL.LU.64 R24, [R1+0x610] ;  /* 0x0006100001187983 */ /* 0x002f280000300a00 */
[----:B------:R-:W4:Y:S04]  /*47b20*/  LDL.LU.64 R144, [R1+0x568] ;  /* 0x0005680001907983 */ /* 0x000f280000300a00 */
[----:B------:R-:W4:Y:S04]  /*47b30*/  LDL.LU.64 R156, [R1+0x2b0] ;  /* 0x0002b000019c7983 */ /* 0x000f280000300a00 */
[----:B------:R-:W4:Y:S04]  /*47b40*/  LDL.LU.64 R150, [R1+0x108] ;  /* 0x0001080001967983 */ /* 0x000f280000300a00 */
[----:B------:R1:W-:Y:S04]  /*47b50*/  STL.64 [R1+0x1bf8], R4 ;  /* 0x001bf80401007387 */ /* 0x0003e80000100a00 */
[----:B-1----:R-:W4:Y:S04]  /*47b60*/  LDL.LU.64 R4, [R1+0x428] ;  /* 0x0004280001047983 */ /* 0x002f280000300a00 */
[----:B------:R-:W4:Y:S04]  /*47b70*/  LDL.LU.64 R102, [R1+0x608] ;  /* 0x0006080001667983 */ /* 0x000f280000300a00 */
[----:B------:R-:W4:Y:S01]  /*47b80*/  LDL.LU.64 R120, [R1+0x560] ;  /* 0x0005600001787983 */ /* 0x000f220000300a00 */
[----:B--2---:R-:W-:-:S05]  /*47b90*/  IMAD.WIDE R84, R17, 0x4, R84 ;  /* 0x0000000411547825 */ /* 0x004fca00078e0254 */
[----:B------:R1:W-:Y:S04]  /*47ba0*/  STL.64 [R1+0xbe0], R84 ;  /* 0x000be05401007387 */ /* 0x0003e80000100a00 */
[----:B------:R-:W2:Y:S01]  /*47bb0*/  LDL.LU.64 R114, [R1+0x420] ;  /* 0x0004200001727983 */ /* 0x000ea20000300a00 */
[----:B---3--:R-:W-:-:S03]  /*47bc0*/  IMAD.WIDE R162, R17, 0x4, R162 ;  /* 0x0000000411a27825 */ /* 0x008fc600078e02a2 */
[----:B------:R-:W3:Y:S04]  /*47bd0*/  LDL.LU.64 R108, [R1+0x2a8] ;  /* 0x0002a800016c7983 */ /* 0x000ee80000300a00 */
[----:B-1----:R-:W2:Y:S04]  /*47be0*/  LDL.LU.64 R84, [R1+0xe8] ;  /* 0x0000e80001547983 */ /* 0x002ea80000300a00 */
[----:B------:R1:W-:Y:S04]  /*47bf0*/  STL.64 [R1+0xc48], R162 ;  /* 0x000c48a201007387 */ /* 0x0003e80000100a00 */
[----:B-1----:R-:W2:Y:S01]  /*47c00*/  LDL.LU.64 R162, [R1+0x1d68] ;  /* 0x001d680001a27983 */ /* 0x002ea20000300a00 */
[----:B----4-:R-:W-:-:S04]  /*47c10*/  IMAD.WIDE R126, R17, 0x4, R126 ;  /* 0x00000004117e7825 */ /* 0x010fc800078e027e */
[C---:B------:R-:W-:Y:S01]  /*47c20*/  IMAD.WIDE R138, R17.reuse, 0x4, R138 ;  /* 0x00000004118a7825 */ /* 0x040fe200078e028a */
[----:B------:R1:W-:Y:S03]  /*47c30*/  STL.64 [R1+0xcc8], R126 ;  /* 0x000cc87e01007387 */ /* 0x0003e60000100a00 */
[C---:B------:R-:W-:Y:S01]  /*47c40*/  IMAD.WIDE R168, R17.reuse, 0x4, R168 ;  /* 0x0000000411a87825 */ /* 0x040fe200078e02a8 */
[----:B-1----:R-:W4:Y:S04]  /*47c50*/  LDL.LU.64 R126, [R1+0xe0] ;  /* 0x0000e000017e7983 */ /* 0x002f280000300a00 */
[----:B------:R2:W-:Y:S04]  /*47c60*/  STL.64 [R1+0xd70], R138 ;  /* 0x000d708a01007387 */ /* 0x0005e80000100a00 */
[----:B------:R-:W-:Y:S01]  /*47c70*/  STL.64 [R1+0xe08], R168 ;  /* 0x000e08a801007387 */ /* 0x000fe20000100a00 */
[----:B------:R-:W-:-:S04]  /*47c80*/  IMAD.WIDE R24, R17, 0x4, R24 ;  /* 0x0000000411187825 */ /* 0x000fc800078e0218 */
[----:B------:R-:W-:-:S04]  /*47c90*/  IMAD.WIDE R144, R17, 0x4, R144 ;  /* 0x0000000411907825 */ /* 0x000fc800078e0290 */
[----:B--2---:R-:W-:-:S04]  /*47ca0*/  IMAD.WIDE R138, R17, 0x4, R162 ;  /* 0x00000004118a7825 */ /* 0x004fc800078e02a2 */
[C---:B------:R-:W-:Y:S01]  /*47cb0*/  IMAD.WIDE R162, R17.reuse, 0x4, R48 ;  /* 0x0000000411a27825 */ /* 0x040fe200078e0230 */
[----:B------:R1:W-:Y:S03]  /*47cc0*/  STL.64 [R1+0xf70], R138 ;  /* 0x000f708a01007387 */ /* 0x0003e60000100a00 */
[C---:B------:R-:W-:Y:S01]  /*47cd0*/  IMAD.WIDE R48, R17.reuse, 0x4, R42 ;  /* 0x0000000411307825 */ /* 0x040fe200078e022a */
[----:B-1----:R-:W2:Y:S04]  /*47ce0*/  LDL.LU.64 R138, [R1+0x600] ;  /* 0x00060000018a7983 */ /* 0x002ea80000300a00 */
[----:B------:R1:W-:Y:S04]  /*47cf0*/  STL.64 [R1+0x11d0], R162 ;  /* 0x0011d0a201007387 */ /* 0x0003e80000100a00 */
[----:B------:R-:W2:Y:S04]  /*47d00*/  LDL.LU.64 R42, [R1+0x558] ;  /* 0x00055800012a7983 */ /* 0x000ea80000300a00 */
[----:B------:R3:W-:Y:S04]  /*47d10*/  STL.64 [R1+0x1250], R48 ;  /* 0x0012503001007387 */ /* 0x0007e80000100a00 */
[----:B------:R-:W2:Y:S04]  /*47d20*/  LDL.LU.64 R168, [R1+0x418] ;  /* 0x0004180001a87983 */ /* 0x000ea80000300a00 */
[----:B-1----:R-:W2:Y:S04]  /*47d30*/  LDL.LU.64 R162, [R1+0x2a0] ;  /* 0x0002a00001a27983 */ /* 0x002ea80000300a00 */
[----:B---3--:R-:W3:Y:S04]  /*47d40*/  LDL.LU.64 R48, [R1+0xc8] ;  /* 0x0000c80001307983 */ /* 0x008ee80000300a00 */
[----:B------:R1:W-:Y:S04]  /*47d50*/  STL.64 [R1+0xbb0], R24 ;  /* 0x000bb01801007387 */ /* 0x0003e80000100a00 */
[----:B-1----:R-:W3:Y:S04]  /*47d60*/  LDL.LU.64 R24, [R1+0x1d60] ;  /* 0x001d600001187983 */ /* 0x002ee80000300a00 */
[----:B------:R1:W-:Y:S04]  /*47d70*/  STL.64 [R1+0xc28], R144 ;  /* 0x000c289001007387 */ /* 0x0003e80000100a00 */
[----:B-1----:R-:W3:Y:S01]  /*47d80*/  LDL.LU.64 R144, [R1+0x1d58] ;  /* 0x001d580001907983 */ /* 0x002ee20000300a00 */
[----:B------:R-:W-:-:S05]  /*47d90*/  IMAD.WIDE R4, R17, 0x4, R4 ;  /* 0x0000000411047825 */ /* 0x000fca00078e0204 */
[----:B------:R1:W-:Y:S01]  /*47da0*/  STL.64 [R1+0xca0], R4 ;  /* 0x000ca00401007387 */ /* 0x0003e20000100a00 */
[----:B------:R-:W-:-:S04]  /*47db0*/  IMAD.WIDE R150, R17, 0x4, R150 ;  /* 0x0000000411967825 */ /* 0x000fc800078e0296 */
[----:B-1----:R-:W-:-:S05]  /*47dc0*/  IMAD.WIDE R4, R17, 0x4, R156 ;  /* 0x0000000411047825 */ /* 0x002fca00078e029c */
[----:B------:R1:W-:Y:S01]  /*47dd0*/  STL.64 [R1+0xd40], R4 ;  /* 0x000d400401007387 */ /* 0x0003e20000100a00 */
[----:B------:R-:W-:-:S03]  /*47de0*/  IMAD.WIDE R66, R17, 0x4, R66 ;  /* 0x0000000411427825 */ /* 0x000fc600078e0242 */
[----:B------:R2:W-:Y:S04]  /*47df0*/  STL.64 [R1+0xdd8], R150 ;  /* 0x000dd89601007387 */ /* 0x0005e80000100a00 */
[----:B------:R-:W3:Y:S01]  /*47e00*/  LDL.LU.64 R156, [R1+0x5f8] ;  /* 0x0005f800019c7983 */ /* 0x000ee20000300a00 */
[----:B-1----:R-:W-:-:S04]  /*47e10*/  IMAD.WIDE R4, R17, 0x4, R132 ;  /* 0x0000000411047825 */ /* 0x002fc800078e0284 */
[----:B------:R-:W-:-:S04]  /*47e20*/  IMAD.WIDE R102, R17, 0x4, R102 ;  /* 0x0000000411667825 */ /* 0x000fc800078e0266 */
[----:B------:R-:W-:-:S04]  /*47e30*/  IMAD.WIDE R120, R17, 0x4, R120 ;  /* 0x0000000411787825 */ /* 0x000fc800078e0278 */
[----:B------:R-:W-:-:S04]  /*47e40*/  IMAD.WIDE R114, R17, 0x4, R114 ;  /* 0x0000000411727825 */ /* 0x000fc800078e0272 */
[----:B------:R-:W-:-:S04]  /*47e50*/  IMAD.WIDE R108, R17, 0x4, R108 ;  /* 0x00000004116c7825 */ /* 0x000fc800078e026c */
[----:B------:R-:W-:-:S04]  /*47e60*/  IMAD.WIDE R84, R17, 0x4, R84 ;  /* 0x0000000411547825 */ /* 0x000fc800078e0254 */
[----:B----4-:R-:W-:-:S04]  /*47e70*/  IMAD.WIDE R126, R17, 0x4, R126 ;  /* 0x00000004117e7825 */ /* 0x010fc800078e027e */
[----:B------:R-:W-:-:S04]  /*47e80*/  IMAD.WIDE R72, R17, 0x4, R72 ;  /* 0x0000000411487825 */ /* 0x000fc800078e0248 */
[----:B------:R-:W-:-:S04]  /*47e90*/  IMAD.WIDE R78, R17, 0x4, R78 ;  /* 0x00000004114e7825 */ /* 0x000fc800078e024e */
[----:B--2---:R-:W-:-:S04]  /*47ea0*/  IMAD.WIDE R138, R17, 0x4, R138 ;  /* 0x00000004118a7825 */ /* 0x004fc800078e028a */
[----:B------:R-:W-:-:S04]  /*47eb0*/  IMAD.WIDE R42, R17, 0x4, R42 ;  /* 0x00000004112a7825 */ /* 0x000fc800078e022a */
[----:B---3--:R-:W-:-:S05]  /*47ec0*/  IMAD.WIDE R144, R17, 0x4, R144 ;  /* 0x0000000411907825 */ /* 0x008fca00078e0290 */
[----:B------:R1:W-:Y:S04]  /*47ed0*/  STL.64 [R1+0xf10], R144 ;  /* 0x000f109001007387 */ /* 0x0003e80000100a00 */
[----:B------:R-:W2:Y:S04]  /*47ee0*/  LDL.LU.64 R150, [R1+0x550] ;  /* 0x0005500001967983 */ /* 0x000ea80000300a00 */
[----:B------:R3:W-:Y:S04]  /*47ef0*/  STL.64 [R1+0x11c0], R4 ;  /* 0x0011c00401007387 */ /* 0x0007e80000100a00 */
[----:B-1----:R-:W4:Y:S04]  /*47f00*/  LDL.LU.64 R144, [R1+0x410] ;  /* 0x0004100001907983 */ /* 0x002f280000300a00 */
[----:B---3--:R-:W3:Y:S04]  /*47f10*/  LDL.LU.64 R4, [R1+0x298] ;  /* 0x0002980001047983 */ /* 0x008ee80000300a00 */
[----:B------:R-:W3:Y:S04]  /*47f20*/  LDL.LU.64 R132, [R1+0xa8] ;  /* 0x0000a80001847983 */ /* 0x000ee80000300a00 */
[----:B------:R1:W-:Y:S04]  /*47f30*/  STL.64 [R1+0x1248], R66 ;  /* 0x0012484201007387 */ /* 0x0003e80000100a00 */
[----:B-1----:R-:W3:Y:S04]  /*47f40*/  LDL.LU.64 R66, [R1+0x1d50] ;  /* 0x001d500001427983 */ /* 0x002ee80000300a00 */
[----:B------:R1:W-:Y:S04]  /*47f50*/  STL.64 [R1+0x4a0], R102 ;  /* 0x0004a06601007387 */ /* 0x0003e80000100a00 */
[----:B-1----:R-:W3:Y:S04]  /*47f60*/  LDL.LU.64 R102, [R1+0x1d48] ;  /* 0x001d480001667983 */ /* 0x002ee80000300a00 */
[----:B------:R1:W-:Y:S04]  /*47f70*/  STL.64 [R1+0xbf0], R120 ;  /* 0x000bf07801007387 */ /* 0x0003e80000100a00 */
[----:B------:R1:W-:Y:S04]  /*47f80*/  STL.64 [R1+0xc80], R114 ;  /* 0x000c807201007387 */ /* 0x0003e80000100a00 */
[----:B-1----:R-:W3:Y:S04]  /*47f90*/  LDL.LU.64 R120, [R1+0x5f0] ;  /* 0x0005f00001787983 */ /* 0x002ee80000300a00 */
[----:B------:R1:W-:Y:S04]  /*47fa0*/  STL.64 [R1+0xd18], R108 ;  /* 0x000d186c01007387 */ /* 0x0003e80000100a00 */
[----:B------:R-:W3:Y:S04]  /*47fb0*/  LDL.LU.64 R114, [R1+0x548] ;  /* 0x0005480001727983 */ /* 0x000ee80000300a00 */
[----:B------:R1:W-:Y:S04]  /*47fc0*/  STL.64 [R1+0xdb8], R84 ;  /* 0x000db85401007387 */ /* 0x0003e80000100a00 */
[----:B-1----:R-:W3:Y:S04]  /*47fd0*/  LDL.LU.64 R108, [R1+0x408] ;  /* 0x00040800016c7983 */ /* 0x002ee80000300a00 */
[----:B------:R-:W3:Y:S04]  /*47fe0*/  LDL.LU.64 R84, [R1+0x290] ;  /* 0x0002900001547983 */ /* 0x000ee80000300a00 */
[----:B------:R1:W-:Y:S04]  /*47ff0*/  STL.64 [R1+0xed8], R126 ;  /* 0x000ed87e01007387 */ /* 0x0003e80000100a00 */
[----:B-1----:R-:W3:Y:S04]  /*48000*/  LDL.LU.64 R126, [R1+0x1d40] ;  /* 0x001d4000017e7983 */ /* 0x002ee80000300a00 */
[----:B------:R1:W-:Y:S04]  /*48010*/  STL.64 [R1+0x11a8], R72 ;  /* 0x0011a84801007387 */ /* 0x0003e80000100a00 */
[----:B-1----:R-:W3:Y:S04]  /*48020*/  LDL.LU.64 R72, [R1+0x1d38] ;  /* 0x001d380001487983 */ /* 0x002ee80000300a00 */
[----:B------:R1:W-:Y:S04]  /*48030*/  STL.64 [R1+0x1240], R78 ;  /* 0x0012404e01007387 */ /* 0x0003e80000100a00 */
[----:B-1----:R-:W3:Y:S04]  /*48040*/  LDL.LU.64 R78, [R1+0x88] ;  /* 0x00008800014e7983 */ /* 0x002ee80000300a00 */
[----:B------:R1:W-:Y:S04]  /*48050*/  STL.64 [R1+0xb50], R138 ;  /* 0x000b508a01007387 */ /* 0x0003e80000100a00 */
[----:B-1----:R-:W3:Y:S04]  /*48060*/  LDL.LU.64 R138, [R1+0x1d30] ;  /* 0x001d3000018a7983 */ /* 0x002ee80000300a00 */
[----:B------:R1:W-:Y:S04]  /*48070*/  STL.64 [R1+0xbc0], R42 ;  /* 0x000bc02a01007387 */ /* 0x0003e80000100a00 */
[----:B-1----:R-:W3:Y:S01]  /*48080*/  LDL.LU.64 R42, [R1+0x1d28] ;  /* 0x001d2800012a7983 */ /* 0x002ee20000300a00 */
[----:B------:R-:W-:-:S04]  /*48090*/  IMAD.WIDE R168, R17, 0x4, R168 ;  /* 0x0000000411a87825 */ /* 0x000fc800078e02a8 */
[C---:B------:R-:W-:Y:S01]  /*480a0*/  IMAD.WIDE R162, R17.reuse, 0x4, R162 ;  /* 0x0000000411a27825 */ /* 0x040fe200078e02a2 */
[----:B------:R1:W-:Y:S03]  /*480b0*/  STL.64 [R1+0xc40], R168 ;  /* 0x000c40a801007387 */ /* 0x0003e60000100a00 */
[----:B------:R-:W-:-:S04]  /*480c0*/  IMAD.WIDE R48, R17, 0x4, R48 ;  /* 0x0000000411307825 */ /* 0x000fc800078e0230 */
[C---:B------:R-:W-:Y:S01]  /*480d0*/  IMAD.WIDE R36, R17.reuse, 0x4, R36 ;  /* 0x0000000411247825 */ /* 0x040fe200078e0224 */
[----:B-1----:R-:W3:Y:S03]  /*480e0*/  LDL.LU.64 R168, [R1+0x1d20] ;  /* 0x001d200001a87983 */ /* 0x002ee60000300a00 */
[C---:B------:R-:W-:Y:S01]  /*480f0*/  IMAD.WIDE R30, R17.reuse, 0x4, R30 ;  /* 0x00000004111e7825 */ /* 0x040fe200078e021e */
[----:B------:R1:W-:Y:S03]  /*48100*/  STL.64 [R1+0xcf0], R162 ;  /* 0x000cf0a201007387 */ /* 0x0003e60000100a00 */
[C---:B------:R-:W-:Y:S01]  /*48110*/  IMAD.WIDE R156, R17.reuse, 0x4, R156 ;  /* 0x00000004119c7825 */ /* 0x040fe200078e029c */
[----:B-1----:R-:W3:Y:S04]  /*48120*/  LDL.LU.64 R162, [R1+0x1d18] ;  /* 0x001d180001a27983 */ /* 0x002ee80000300a00 */
[----:B------:R1:W-:Y:S04]  /*48130*/  STL.64 [R1+0xd98], R48 ;  /* 0x000d983001007387 */ /* 0x0003e80000100a00 */
[----:B-1----:R-:W3:Y:S01]  /*48140*/  LDL.LU.64 R48, [R1+0x5e8] ;  /* 0x0005e80001307983 */ /* 0x002ee20000300a00 */
[----:B------:R-:W-:-:S04]  /*48150*/  IMAD.WIDE R246, R17, 0x4, R246 ;  /* 0x0000000411f67825 */ /* 0x000fc800078e02f6 */
[----:B--2---:R-:W-:-:S04]  /*48160*/  IMAD.WIDE R150, R17, 0x4, R150 ;  /* 0x0000000411967825 */ /* 0x004fc800078e0296 */
[----:B----4-:R-:W-:-:S04]  /*48170*/  IMAD.WIDE R144, R17, 0x4, R144 ;  /* 0x0000000411907825 */ /* 0x010fc800078e0290 */
[----:B---3--:R-:W-:-:S04]  /*48180*/  IMAD.WIDE R4, R17, 0x4, R4 ;  /* 0x0000000411047825 */ /* 0x008fc800078e0204 */
[----:B------:R-:W-:-:S05]  /*48190*/  IMAD.WIDE R42, R17, 0x4, R42 ;  /* 0x00000004112a7825 */ /* 0x000fca00078e022a */
[----:B------:R1:W-:Y:S04]  /*481a0*/  STL.64 [R1+0xe78], R42 ;  /* 0x000e782a01007387 */ /* 0x0003e80000100a00 */
[----:B-1----:R-:W2:Y:S04]  /*481b0*/  LDL.LU.64 R42, [R1+0x540] ;  /* 0x00054000012a7983 */ /* 0x002ea80000300a00 */
[----:B------:R1:W-:Y:S04]  /*481c0*/  STL.64 [R1+0x10f0], R36 ;  /* 0x0010f02401007387 */ /* 0x0003e80000100a00 */
[----:B-1----:R-:W3:Y:S04]  /*481d0*/  LDL.LU.64 R36, [R1+0x400] ;  /* 0x0004000001247983 */ /* 0x002ee80000300a00 */
[----:B------:R1:W-:Y:S04]  /*481e0*/  STL.64 [R1+0x1238], R30 ;  /* 0x0012381e01007387 */ /* 0x0003e80000100a00 */
[----:B-1----:R-:W4:Y:S04]  /*481f0*/  LDL.LU.64 R30, [R1+0x288] ;  /* 0x00028800011e7983 */ /* 0x002f280000300a00 */
[----:B------:R1:W-:Y:S04]  /*48200*/  STL.64 [R1+0x648], R156 ;  /* 0x0006489c01007387 */ /* 0x0003e80000100a00 */
[----:B-1----:R-:W4:Y:S04]  /*48210*/  LDL.LU.64 R156, [R1+0x1d10] ;  /* 0x001d1000019c7983 */ /* 0x002f280000300a00 */
[----:B------:R1:W-:Y:S04]  /*48220*/  STL.64 [R1+0xb88], R150 ;  /* 0x000b889601007387 */ /* 0x0003e80000100a00 */
[----:B-1----:R-:W4:Y:S04]  /*48230*/  LDL.LU.64 R150, [R1+0x1d08] ;  /* 0x001d080001967983 */ /* 0x002f280000300a00 */
[----:B------:R1:W-:Y:S04]  /*48240*/  STL.64 [R1+0xc20], R144 ;  /* 0x000c209001007387 */ /* 0x0003e80000100a00 */
[----:B-1----:R-:W4:Y:S04]  /*48250*/  LDL.LU.64 R144, [R1+0x1d00] ;  /* 0x001d000001907983 */ /* 0x002f280000300a00 */
[----:B------:R1:W-:Y:S02]  /*48260*/  STL.64 [R1+0xcb8], R4 ;  /* 0x000cb80401007387 */ /* 0x0003e40000100a00 */
[----:B-1----:R-:W-:-:S02]  /*48270*/  IMAD.WIDE R4, R17, 0x4, R132 ;  /* 0x0000000411047825 */ /* 0x002fc400078e0284 */
[----:B------:R-:W4:Y:S04]  /*48280*/  LDL.LU.64 R132, [R1+0x68] ;  /* 0x0000680001847983 */ /* 0x000f280000300a00 */
[----:B------:R1:W-:Y:S02]  /*48290*/  STL.64 [R1+0xd78], R4 ;  /* 0x000d780401007387 */ /* 0x0003e40000100a00 */
[C---:B-1----:R-:W-:Y:S02]  /*482a0*/  IMAD.WIDE R4, R17.reuse, 0x4, R138 ;  /* 0x0000000411047825 */ /* 0x042fe400078e028a */
[----:B------:R-:W4:Y:S04]  /*482b0*/  LDL.LU.64 R138, [R1+0x1cf8] ;  /* 0x001cf800018a7983 */ /* 0x000f280000300a00 */
[----:B------:R1:W-:Y:S04]  /*482c0*/  STL.64 [R1+0xe50], R4 ;  /* 0x000e500401007387 */ /* 0x0003e80000100a00 */
[----:B------:R1:W-:Y:S02]  /*482d0*/  STL.64 [R1+0x10d8], R246 ;  /* 0x0010d8f601007387 */ /* 0x0003e40000100a00 */
[----:B-1----:R-:W-:-:S02]  /*482e0*/  IMAD.WIDE R4, R17, 0x4, R8 ;  /* 0x0000000411047825 */ /* 0x002fc400078e0208 */
[----:B------:R-:W4:Y:S04]  /*482f0*/  LDL.LU.64 R246, [R1+0x5e0] ;  /* 0x0005e00001f67983 */ /* 0x000f280000300a00 */
[----:B------:R-:W4:Y:S01]  /*48300*/  LDL.LU.64 R8, [R1+0x538] ;  /* 0x0005380001087983 */ /* 0x000f220000300a00 */
[----:B------:R-:W-:-:S03]  /*48310*/  IMAD.WIDE R114, R17, 0x4, R114 ;  /* 0x0000000411727825 */ /* 0x000fc600078e0272 */
[----:B------:R1:W-:Y:S01]  /*48320*/  STL.64 [R1+0x1210], R4 ;  /* 0x0012100401007387 */ /* 0x0003e20000100a00 */
[----:B------:R-:W-:-:S04]  /*48330*/  IMAD.WIDE R108, R17, 0x4, R108 ;  /* 0x00000004116c7825 */ /* 0x000fc800078e026c */
[----:B-1----:R-:W-:-:S05]  /*48340*/  IMAD.WIDE R4, R17, 0x4, R120 ;  /* 0x0000000411047825 */ /* 0x002fca00078e0278 */
[----:B------:R1:W-:Y:S04]  /*48350*/  STL.64 [R1+0xaf8], R4 ;  /* 0x000af80401007387 */ /* 0x0003e80000100a00 */
[----:B------:R1:W-:Y:S04]  /*48360*/  STL.64 [R1+0xb48], R114 ;  /* 0x000b487201007387 */ /* 0x0003e80000100a00 */
[----:B------:R-:W4:Y:S01]  /*48370*/  LDL.LU.64 R120, [R1+0x3f8] ;  /* 0x0003f80001787983 */ /* 0x000f220000300a00 */
[----:B-1----:R-:W-:-:S03]  /*48380*/  IMAD.WIDE R4, R17, 0x4, R84 ;  /* 0x0000000411047825 */ /* 0x002fc600078e0254 */
[----:B------:R1:W-:Y:S04]  /*48390*/  STL.64 [R1+0xbe8], R108 ;  /* 0x000be86c01007387 */ /* 0x0003e80000100a00 */
[----:B------:R-:W4:Y:S01]  /*483a0*/  LDL.LU.64 R114, [R1+0x280] ;  /* 0x0002800001727983 */ /* 0x000f220000300a00 */
[----:B------:R-:W-:-:S03]  /*483b0*/  IMAD.WIDE R78, R17, 0x4, R78 ;  /* 0x00000004114e7825 */ /* 0x000fc600078e024e */
[----:B------:R1:W-:Y:S04]  /*483c0*/  STL.64 [R1+0xc90], R4 ;  /* 0x000c900401007387 */ /* 0x0003e80000100a00 */
[----:B-1----:R-:W4:Y:S01]  /*483d0*/  LDL.LU.64 R108, [R1+0x48] ;  /* 0x00004800016c7983 */ /* 0x002f220000300a00 */
[----:B------:R-:W-:-:S03]  /*483e0*/  IMAD.WIDE R10, R17, 0x4, R10 ;  /* 0x00000004110a7825 */ /* 0x000fc600078e020a */
[----:B------:R-:W-:Y:S01]  /*483f0*/  STL.64 [R1+0xd58], R78 ;  /* 0x000d584e01007387 */ /* 0x000fe20000100a00 */
[----:B------:R-:W-:-:S03]  /*48400*/  IMAD.WIDE R4, R17, 0x4, R72 ;  /* 0x0000000411047825 */ /* 0x000fc600078e0248 */
[----:B------:R-:W4:Y:S04]  /*48410*/  LDL.LU.64 R84, [R1+0x5d8] ;  /* 0x0005d80001547983 */ /* 0x000f280000300a00 */
[----:B------:R1:W-:Y:S01]  /*48420*/  STL.64 [R1+0xe10], R4 ;  /* 0x000e100401007387 */ /* 0x0003e20000100a00 */
[----:B------:R-:W-:-:S03]  /*48430*/  IMAD.WIDE R72, R17, 0x4, R6 ;  /* 0x0000000411487825 */ /* 0x000fc600078e0206 */
[----:B-1----:R-:W4:Y:S04]  /*48440*/  LDL.LU.64 R4, [R1+0x530] ;  /* 0x0005300001047983 */ /* 0x002f280000300a00 */
[----:B------:R1:W-:Y:S01]  /*48450*/  STL.64 [R1+0x10c0], R10 ;  /* 0x0010c00a01007387 */ /* 0x0003e20000100a00 */
[----:B------:R-:W-:-:S03]  /*48460*/  IMAD.WIDE R6, R17, 0x4, R48 ;  /* 0x0000000411067825 */ /* 0x000fc600078e0230 */
[----:B-1----:R-:W4:Y:S04]  /*48470*/  LDL.LU.64 R10, [R1+0x3f0] ;  /* 0x0003f000010a7983 */ /* 0x002f280000300a00 */
[----:B------:R-:W4:Y:S04]  /*48480*/  LDL.LU.64 R78, [R1+0x278] ;  /* 0x00027800014e7983 */ /* 0x000f280000300a00 */
[----:B------:R1:W-:Y:S04]  /*48490*/  STL.64 [R1+0x1208], R72 ;  /* 0x0012084801007387 */ /* 0x0003e80000100a00 */
[----:B-1----:R-:W4:Y:S04]  /*484a0*/  LDL.LU.64 R72, [R1+0x28] ;  /* 0x0000280001487983 */ /* 0x002f280000300a00 */
[----:B------:R-:W-:Y:S01]  /*484b0*/  STL.64 [R1+0x7e8], R6 ;  /* 0x0007e80601007387 */ /* 0x000fe20000100a00 */
[----:B------:R-:W-:-:S04]  /*484c0*/  IMAD.WIDE R126, R17, 0x4, R126 ;  /* 0x00000004117e7825 */ /* 0x000fc800078e027e */
[----:B------:R-:W-:-:S04]  /*484d0*/  IMAD.WIDE R232, R17, 0x4, R232 ;  /* 0x0000000411e87825 */ /* 0x000fc800078e02e8 */
[----:B------:R-:W-:-:S04]  /*484e0*/  IMAD.WIDE R18, R17, 0x4, R18 ;  /* 0x0000000411127825 */ /* 0x000fc800078e0212 */
[----:B--2---:R-:W-:-:S05]  /*484f0*/  IMAD.WIDE R42, R17, 0x4, R42 ;  /* 0x00000004112a7825 */ /* 0x004fca00078e022a */
[----:B------:R1:W-:Y:S04]  /*48500*/  STL.64 [R1+0xb18], R42 ;  /* 0x000b182a01007387 */ /* 0x0003e80000100a00 */
[----:B------:R-:W2:Y:S01]  /*48510*/  LDL.LU.64 R48, [R1+0x5d0] ;  /* 0x0005d00001307983 */ /* 0x000ea20000300a00 */
[----:B---3--:R-:W-:-:S05]  /*48520*/  IMAD.WIDE R36, R17, 0x4, R36 ;  /* 0x0000000411247825 */ /* 0x008fca00078e0224 */
[----:B------:R3:W-:Y:S04]  /*48530*/  STL.64 [R1+0xba0], R36 ;  /* 0x000ba02401007387 */ /* 0x0007e80000100a00 */
[----:B-1----:R-:W2:Y:S01]  /*48540*/  LDL.LU.64 R42, [R1+0x528] ;  /* 0x00052800012a7983 */ /* 0x002ea20000300a00 */
[----:B----4-:R-:W-:-:S05]  /*48550*/  IMAD.WIDE R6, R17, 0x4, R30 ;  /* 0x0000000411067825 */ /* 0x010fca00078e021e */
[----:B------:R1:W-:Y:S04]  /*48560*/  STL.64 [R1+0xc68], R6 ;  /* 0x000c680601007387 */ /* 0x0003e80000100a00 */
[----:B---3--:R-:W3:Y:S04]  /*48570*/  LDL.LU.64 R36, [R1+0x3e8] ;  /* 0x0003e80001247983 */ /* 0x008ee80000300a00 */
[----:B------:R-:W4:Y:S04]  /*48580*/  LDL.LU.64 R30, [R1+0x270] ;  /* 0x00027000011e7983 */ /* 0x000f280000300a00 */
[----:B-1----:R-:W3:Y:S01]  /*48590*/  LDL.LU.64 R6, [R1+0x8] ;  /* 0x0000080001067983 */ /* 0x002ee20000300a00 */
[----:B------:R-:W-:-:S05]  /*485a0*/  IMAD.WIDE R132, R17, 0x4, R132 ;  /* 0x0000000411847825 */ /* 0x000fca00078e0284 */
[----:B------:R1:W-:Y:S04]  /*485b0*/  STL.64 [R1+0xd30], R132 ;  /* 0x000d308401007387 */ /* 0x0003e80000100a00 */
[----:B-1----:R-:W4:Y:S04]  /*485c0*/  LDL.LU.64 R132, [R1+0x1cf0] ;  /* 0x001cf00001847983 */ /* 0x002f280000300a00 */
[----:B------:R1:W-:Y:S04]  /*485d0*/  STL.64 [R1+0xdf8], R126 ;  /* 0x000df87e01007387 */ /* 0x0003e80000100a00 */
[----:B-1----:R-:W4:Y:S04]  /*485e0*/  LDL.LU.64 R126, [R1+0x1ce8] ;  /* 0x001ce800017e7983 */ /* 0x002f280000300a00 */
[----:B------:R1:W-:Y:S04]  /*485f0*/  STL.64 [R1+0x1028], R232 ;  /* 0x001028e801007387 */ /* 0x0003e80000100a00 */
[----:B------:R1:W-:Y:S01]  /*48600*/  STL.64 [R1+0x11f8], R18 ;  /* 0x0011f81201007387 */ /* 0x0003e20000100a00 */
[----:B------:R-:W-:-:S04]  /*48610*/  IMAD.WIDE R8, R17, 0x4, R8 ;  /* 0x0000000411087825 */ /* 0x000fc800078e0208 */
[C---:B-1----:R-:W-:Y:S01]  /*48620*/  IMAD.WIDE R232, R17.reuse, 0x4, R246 ;  /* 0x0000000411e87825 */ /* 0x042fe200078e02f6 */
[----:B------:R-:W4:Y:S04]  /*48630*/  LDL.LU.64 R18, [R1+0x5c8] ;  /* 0x0005c80001127983 */ /* 0x000f280000300a00 */
[----:B------:R1:W-:Y:S04]  /*48640*/  STL.64 [R1+0x870], R232 ;  /* 0x000870e801007387 */ /* 0x0003e80000100a00 */
[----:B-1----:R-:W4:Y:S04]  /*48650*/  LDL.LU.64 R232, [R1+0x520] ;  /* 0x0005200001e87983 */ /* 0x002f280000300a00 */
[----:B------:R1:W-:Y:S04]  /*48660*/  STL.64 [R1+0xaf0], R8 ;  /* 0x000af00801007387 */ /* 0x0003e80000100a00 */
[----:B------:R-:W4:Y:S01]  /*48670*/  LDL.LU.64 R246, [R1+0x3e0] ;  /* 0x0003e00001f67983 */ /* 0x000f220000300a00 */
[----:B------:R-:W-:-:S04]  /*48680*/  IMAD.WIDE R120, R17, 0x4, R120 ;  /* 0x0000000411787825 */ /* 0x000fc800078e0278 */
[C---:B------:R-:W-:Y:S01]  /*48690*/  IMAD.WIDE R114, R17.reuse, 0x4, R114 ;  /* 0x0000000411727825 */ /* 0x040fe200078e0272 */
[----:B-1----:R-:W4:Y:S03]  /*486a0*/  LDL.LU.64 R8, [R1+0x268] ;  /* 0x0002680001087983 */ /* 0x002f260000300a00 */
[C---:B------:R-:W-:Y:S01]  /*486b0*/  IMAD.WIDE R102, R17.reuse, 0x4, R102 ;  /* 0x0000000411667825 */ /* 0x040fe200078e0266 */
[----:B------:R1:W-:Y:S03]  /*486c0*/  STL.64 [R1+0xb78], R120 ;  /* 0x000b787801007387 */ /* 0x0003e60000100a00 */
[----:B------:R-:W-:-:S04]  /*486d0*/  IMAD.WIDE R108, R17, 0x4, R108 ;  /* 0x00000004116c7825 */ /* 0x000fc800078e026c */
[C---:B------:R-:W-:Y:S01]  /*486e0*/  IMAD.WIDE R96, R17.reuse, 0x4, R96 ;  /* 0x0000000411607825 */ /* 0x040fe200078e0260 */
[----:B-1----:R-:W4:Y:S03]  /*486f0*/  LDL.LU.64 R120, [R1+0x1ce0] ;  /* 0x001ce00001787983 */ /* 0x002f260000300a00 */
[C---:B------:R-:W-:Y:S01]  /*48700*/  IMAD.WIDE R90, R17.reuse, 0x4, R90 ;  /* 0x00000004115a7825 */ /* 0x040fe200078e025a */
[----:B------:R1:W-:Y:S03]  /*48710*/  STL.64 [R1+0xc38], R114 ;  /* 0x000c387201007387 */ /* 0x0003e60000100a00 */
[C---:B------:R-:W-:Y:S01]  /*48720*/  IMAD.WIDE R84, R17.reuse, 0x4, R84 ;  /* 0x0000000411547825 */ /* 0x040fe200078e0254 */
[----:B-1----:R-:W4:Y:S04]  /*48730*/  LDL.LU.64 R114, [R1+0x1cd8] ;  /* 0x001cd80001727983 */ /* 0x002f280000300a00 */
[----:B------:R1:W-:Y:S01]  /*48740*/  STL.64 [R1+0xd00], R108 ;  /* 0x000d006c01007387 */ /* 0x0003e20000100a00 */
[----:B------:R-:W-:-:S03]  /*48750*/  IMAD.WIDE R4, R17, 0x4, R4 ;  /* 0x0000000411047825 */ /* 0x000fc600078e0204 */
        /* <DEDUP_REMOVED lines=14> */
[----:B------:R-:W-:-:S04]  /*48840*/  IMAD.WIDE R54, R17, 0x4, R54 ;  /* 0x0000000411367825 */ /* 0x000fc800078e0236 */
[C---:B-1----:R-:W-:Y:S02]  /*48850*/  IMAD.WIDE R4, R17.reuse, 0x4, R10 ;  /* 0x0000000411047825 */ /* 0x042fe400078e020a */
[----:B------:R-:W4:Y:S04]  /*48860*/  LDL.LU.64 R10, [R1+0x5c0] ;  /* 0x0005c000010a7983 */ /* 0x000f280000300a00 */
[----:B------:R1:W-:Y:S01]  /*48870*/  STL.64 [R1+0xb38], R4 ;  /* 0x000b380401007387 */ /* 0x0003e20000100a00 */
[----:B--2---:R-:W-:-:S03]  /*48880*/  IMAD.WIDE R48, R17, 0x4, R48 ;  /* 0x0000000411307825 */ /* 0x004fc600078e0230 */
[----:B-1----:R-:W2:Y:S04]  /*48890*/  LDL.LU.64 R4, [R1+0x260] ;  /* 0x0002600001047983 */ /* 0x002ea80000300a00 */
[----:B------:R1:W-:Y:S01]  /*488a0*/  STL.64 [R1+0xc00], R78 ;  /* 0x000c004e01007387 */ /* 0x0003e20000100a00 */
[----:B------:R-:W-:-:S03]  /*488b0*/  IMAD.WIDE R42, R17, 0x4, R42 ;  /* 0x00000004112a7825 */ /* 0x000fc600078e022a */
[----:B-1----:R-:W2:Y:S04]  /*488c0*/  LDL.LU.64 R78, [R1+0x1ca8] ;  /* 0x001ca800014e7983 */ /* 0x002ea80000300a00 */
[----:B------:R1:W-:Y:S01]  /*488d0*/  STL.64 [R1+0xcd8], R72 ;  /* 0x000cd84801007387 */ /* 0x0003e20000100a00 */
[----:B---3--:R-:W-:-:S03]  /*488e0*/  IMAD.WIDE R36, R17, 0x4, R36 ;  /* 0x0000000411247825 */ /* 0x008fc600078e0224 */
[----:B-1----:R-:W3:Y:S04]  /*488f0*/  LDL.LU.64 R72, [R1+0x1ca0] ;  /* 0x001ca00001487983 */ /* 0x002ee80000300a00 */
[----:B------:R1:W-:Y:S01]  /*48900*/  STL.64 [R1+0xdb0], R66 ;  /* 0x000db04201007387 */ /* 0x0003e20000100a00 */
[----:B----4-:R-:W-:-:S03]  /*48910*/  IMAD.WIDE R30, R17, 0x4, R30 ;  /* 0x00000004111e7825 */ /* 0x010fc600078e021e */
[----:B-1----:R-:W4:Y:S04]  /*48920*/  LDL.LU.64 R66, [R1+0x1c98] ;  /* 0x001c980001427983 */ /* 0x002f280000300a00 */
[----:B------:R1:W-:Y:S01]  /*48930*/  STL.64 [R1+0xf68], R60 ;  /* 0x000f683c01007387 */ /* 0x0003e20000100a00 */
[----:B------:R-:W-:-:S03]  /*48940*/  IMAD.WIDE R6, R17, 0x4, R6 ;  /* 0x0000000411067825 */ /* 0x000fc600078e0206 */
[----:B-1----:R-:W2:Y:S04]  /*48950*/  LDL.LU.64 R60, [R1+0x1c90] ;  /* 0x001c9000013c7983 */ /* 0x002ea80000300a00 */
        /* <DEDUP_REMOVED lines=18> */
[----:B------:R1:W-:Y:S04]  /*48a80*/  STL.64 [R1+0xd88], R24 ;  /* 0x000d881801007387 */ /* 0x0003e80000100a00 */
[----:B-1----:R-:W2:Y:S04]  /*48a90*/  LDL.LU.64 R24, [R1+0x1c60] ;  /* 0x001c600001187983 */ /* 0x002ea80000300a00 */
        /* <DEDUP_REMOVED lines=9> */
[----:B-1----:R-:W4:Y:S01]  /*48b30*/  LDL.LU.64 R246, [R1+0x1c48] ;  /* 0x001c480001f67983 */ /* 0x002f220000300a00 */
[----:B------:R-:W-:-:S05]  /*48b40*/  IMAD.WIDE R8, R17, 0x4, R8 ;  /* 0x0000000411087825 */ /* 0x000fca00078e0208 */
[----:B------:R4:W-:Y:S01]  /*48b50*/  STL.64 [R1+0xb80], R8 ;  /* 0x000b800801007387 */ /* 0x0009e20000100a00 */
[----:B------:R-:W-:-:S04]  /*48b60*/  IMAD.WIDE R244, R17, 0x4, R244 ;  /* 0x0000000411f47825 */ /* 0x000fc800078e02f4 */
[----:B------:R-:W-:-:S04]  /*48b70*/  IMAD.WIDE R242, R17, 0x4, R242 ;  /* 0x0000000411f27825 */ /* 0x000fc800078e02f2 */
[----:B------:R-:W-:-:S04]  /*48b80*/  IMAD.WIDE R234, R17, 0x4, R234 ;  /* 0x0000000411ea7825 */ /* 0x000fc800078e02ea */
[----:B------:R-:W-:-:S04]  /*48b90*/  IMAD.WIDE R10, R17, 0x4, R10 ;  /* 0x00000004110a7825 */ /* 0x000fc800078e020a */
[----:B--2---:R-:W-:-:S04]  /*48ba0*/  IMAD.WIDE R250, R17, 0x4, R250 ;  /* 0x0000000411fa7825 */ /* 0x004fc800078e02fa */
[----:B---3--:R-:W-:-:S04]  /*48bb0*/  IMAD.WIDE R248, R17, 0x4, R248 ;  /* 0x0000000411f87825 */ /* 0x008fc800078e02f8 */
[C---:B----4-:R-:W-:Y:S02]  /*48bc0*/  IMAD.WIDE R8, R17.reuse, 0x4, R246 ;  /* 0x0000000411087825 */ /* 0x050fe400078e02f6 */
[----:B------:R-:W2:Y:S04]  /*48bd0*/  LDL.LU.64 R246, [R1+0x3c8] ;  /* 0x0003c80001f67983 */ /* 0x000ea80000300a00 */
[----:B------:R1:W-:Y:S04]  /*48be0*/  STL.64 [R1+0xc78], R8 ;  /* 0x000c780801007387 */ /* 0x0003e80000100a00 */
[----:B-1----:R-:W3:Y:S04]  /*48bf0*/  LDL.LU.64 R8, [R1+0x250] ;  /* 0x0002500001087983 */ /* 0x002ee80000300a00 */
[----:B------:R1:W-:Y:S04]  /*48c00*/  STL.64 [R1+0xd68], R244 ;  /* 0x000d68f401007387 */ /* 0x0003e80000100a00 */
[----:B-1----:R-:W4:Y:S04]  /*48c10*/  LDL.LU.64 R244, [R1+0x508] ;  /* 0x0005080001f47983 */ /* 0x002f280000300a00 */
[----:B------:R1:W-:Y:S04]  /*48c20*/  STL.64 [R1+0xe68], R242 ;  /* 0x000e68f201007387 */ /* 0x0003e80000100a00 */
[----:B-1----:R-:W2:Y:S04]  /*48c30*/  LDL.LU.64 R242, [R1+0x3d0] ;  /* 0x0003d00001f27983 */ /* 0x002ea80000300a00 */
[----:B------:R1:W-:Y:S04]  /*48c40*/  STL.64 [R1+0x11b0], R234 ;  /* 0x0011b0ea01007387 */ /* 0x0003e80000100a00 */
[----:B-1----:R-:W2:Y:S04]  /*48c50*/  LDL.LU.64 R234, [R1+0x510] ;  /* 0x0005100001ea7983 */ /* 0x002ea80000300a00 */
[----:B------:R1:W-:Y:S04]  /*48c60*/  STL.64 [R1+0x9f8], R10 ;  /* 0x0009f80a01007387 */ /* 0x0003e80000100a00 */
[----:B-1----:R-:W3:Y:S04]  /*48c70*/  LDL.LU.64 R10, [R1+0x1c40] ;  /* 0x001c4000010a7983 */ /* 0x002ee80000300a00 */
[----:B------:R1:W-:Y:S04]  /*48c80*/  STL.64 [R1+0xa48], R248 ;  /* 0x000a48f801007387 */ /* 0x0003e80000100a00 */
[----:B------:R-:W-:Y:S01]  /*48c90*/  STL.64 [R1+0xaa8], R250 ;  /* 0x000aa8fa01007387 */ /* 0x000fe20000100a00 */
[----:B-1----:R-:W-:-:S04]  /*48ca0*/  IMAD.WIDE R248, R17, 0x4, R4 ;  /* 0x0000000411f87825 */ /* 0x002fc800078e0204 */
[C---:B------:R-:W-:Y:S02]  /*48cb0*/  IMAD.WIDE R4, R17.reuse, 0x4, R232 ;  /* 0x0000000411047825 */ /* 0x040fe400078e02e8 */
[----:B------:R-:W3:Y:S02]  /*48cc0*/  LDL.LU.64 R232, [R1+0x5b8] ;  /* 0x0005b80001e87983 */ /* 0x000ee40000300a00 */
[C---:B------:R-:W-:Y:S02]  /*48cd0*/  IMAD.WIDE R230, R17.reuse, 0x4, R230 ;  /* 0x0000000411e67825 */ /* 0x040fe400078e02e6 */
[----:B------:R1:W-:Y:S02]  /*48ce0*/  STL.64 [R1+0xb40], R248 ;  /* 0x000b40f801007387 */ /* 0x0003e40000100a00 */
[C---:B------:R-:W-:Y:S02]  /*48cf0*/  IMAD.WIDE R228, R17.reuse, 0x4, R228 ;  /* 0x0000000411e47825 */ /* 0x040fe400078e02e4 */
[----:B-1----:R-:W4:Y:S04]  /*48d00*/  LDL.LU.64 R248, [R1+0x500] ;  /* 0x0005000001f87983 */ /* 0x002f280000300a00 */
[----:B------:R1:W-:Y:S04]  /*48d10*/  STL.64 [R1+0xc30], R4 ;  /* 0x000c300401007387 */ /* 0x0003e80000100a00 */
[----:B------:R-:W4:Y:S04]  /*48d20*/  LDL.LU.64 R250, [R1+0x3c0] ;  /* 0x0003c00001fa7983 */ /* 0x000f280000300a00 */
[----:B-1----:R-:W4:Y:S04]  /*48d30*/  LDL.LU.64 R4, [R1+0x248] ;  /* 0x0002480001047983 */ /* 0x002f280000300a00 */
[----:B------:R1:W-:Y:S04]  /*48d40*/  STL.64 [R1+0xd38], R230 ;  /* 0x000d38e601007387 */ /* 0x0003e80000100a00 */
[----:B-1----:R-:W4:Y:S04]  /*48d50*/  LDL.LU.64 R230, [R1+0x668] ;  /* 0x0006680001e67983 */ /* 0x002f280000300a00 */
[----:B------:R1:W-:Y:S04]  /*48d60*/  STL.64 [R1+0xe48], R228 ;  /* 0x000e48e401007387 */ /* 0x0003e80000100a00 */
[----:B-1----:R-:W4:Y:S01]  /*48d70*/  LDL.LU.64 R228, [R1+0x660] ;  /* 0x0006600001e47983 */ /* 0x002f220000300a00 */
[----:B------:R-:W-:-:S05]  /*48d80*/  IMAD.WIDE R226, R17, 0x4, R226 ;  /* 0x0000000411e27825 */ /* 0x000fca00078e02e2 */
[----:B------:R3:W-:Y:S01]  /*48d90*/  STL.64 [R1+0x1198], R226 ;  /* 0x001198e201007387 */ /* 0x0007e20000100a00 */
[----:B--2---:R-:W-:-:S04]  /*48da0*/  IMAD.WIDE R234, R17, 0x4, R234 ;  /* 0x0000000411ea7825 */ /* 0x004fc800078e02ea */
[----:B---3--:R-:W-:-:S04]  /*48db0*/  IMAD.WIDE R226, R17, 0x4, R232 ;  /* 0x0000000411e27825 */ /* 0x008fc800078e02e8 */
[C---:B------:R-:W-:Y:S01]  /*48dc0*/  IMAD.WIDE R232, R17.reuse, 0x4, R242 ;  /* 0x0000000411e87825 */ /* 0x040fe200078e02f2 */
[----:B------:R1:W-:Y:S04]  /*48dd0*/  STL.64 [R1+0x9a0], R226 ;  /* 0x0009a0e201007387 */ /* 0x0003e80000100a00 */
[----:B------:R-:W-:Y:S04]  /*48de0*/  STL.64 [R1+0xa08], R234 ;  /* 0x000a08ea01007387 */ /* 0x000fe80000100a00 */
[----:B------:R2:W-:Y:S01]  /*48df0*/  STL.64 [R1+0xa80], R232 ;  /* 0x000a80e801007387 */ /* 0x0005e20000100a00 */
[----:B-1----:R-:W-:-:S04]  /*48e00*/  IMAD.WIDE R226, R17, 0x4, R6 ;  /* 0x0000000411e27825 */ /* 0x002fc800078e0206 */
[C---:B------:R-:W-:Y:S01]  /*48e10*/  IMAD.WIDE R6, R17.reuse, 0x4, R18 ;  /* 0x0000000411067825 */ /* 0x040fe200078e0212 */
[----:B--2---:R-:W2:Y:S04]  /*48e20*/  LDL.LU.64 R232, [R1+0x670] ;  /* 0x0006700001e87983 */ /* 0x004ea80000300a00 */
[----:B------:R-:W-:Y:S04]  /*48e30*/  STL.64 [R1+0xb08], R226 ;  /* 0x000b08e201007387 */ /* 0x000fe80000100a00 */
[----:B------:R-:W3:Y:S04]  /*48e40*/  LDL.LU.64 R234, [R1+0x4f8] ;  /* 0x0004f80001ea7983 */ /* 0x000ee80000300a00 */
[----:B------:R1:W-:Y:S04]  /*48e50*/  STL.64 [R1+0xbf8], R6 ;  /* 0x000bf80601007387 */ /* 0x0003e80000100a00 */
[----:B------:R-:W3:Y:S04]  /*48e60*/  LDL.LU.64 R242, [R1+0x3b8] ;  /* 0x0003b80001f27983 */ /* 0x000ee80000300a00 */
[----:B-1----:R-:W3:Y:S01]  /*48e70*/  LDL.LU.64 R6, [R1+0x240] ;  /* 0x0002400001067983 */ /* 0x002ee20000300a00 */
[----:B------:R-:W-:-:S04]  /*48e80*/  IMAD.WIDE R18, R17, 0x4, R20 ;  /* 0x0000000411127825 */ /* 0x000fc800078e0214 */
[C---:B------:R-:W-:Y:S01]  /*48e90*/  IMAD.WIDE R22, R17.reuse, 0x4, R22 ;  /* 0x0000000411167825 */ /* 0x040fe200078e0216 */
[----:B------:R4:W-:Y:S03]  /*48ea0*/  STL.64 [R1+0xcf8], R18 ;  /* 0x000cf81201007387 */ /* 0x0009e60000100a00 */
[C---:B------:R-:W-:Y:S01]  /*48eb0*/  IMAD.WIDE R20, R17.reuse, 0x4, R174 ;  /* 0x0000000411147825 */ /* 0x040fe200078e02ae */
[----:B------:R1:W-:Y:S04]  /*48ec0*/  STL.64 [R1+0xe00], R22 ;  /* 0x000e001601007387 */ /* 0x0003e80000100a00 */
[----:B------:R1:W-:Y:S01]  /*48ed0*/  STL.64 [R1+0x10e8], R20 ;  /* 0x0010e81401007387 */ /* 0x0003e20000100a00 */
[----:B----4-:R-:W-:-:S04]  /*48ee0*/  IMAD.WIDE R18, R17, 0x4, R228 ;  /* 0x0000000411127825 */ /* 0x010fc800078e02e4 */
[C---:B-1----:R-:W-:Y:S01]  /*48ef0*/  IMAD.WIDE R22, R17.reuse, 0x4, R244 ;  /* 0x0000000411167825 */ /* 0x042fe200078e02f4 */
[----:B------:R1:W-:Y:S03]  /*48f00*/  STL.64 [R1+0x960], R18 ;  /* 0x0009601201007387 */ /* 0x0003e60000100a00 */
[C---:B------:R-:W-:Y:S01]  /*48f10*/  IMAD.WIDE R20, R17.reuse, 0x4, R246 ;  /* 0x0000000411147825 */ /* 0x040fe200078e02f6 */
[----:B------:R-:W-:Y:S04]  /*48f20*/  STL.64 [R1+0x9d0], R22 ;  /* 0x0009d01601007387 */ /* 0x000fe80000100a00 */
[----:B------:R-:W-:Y:S01]  /*48f30*/  STL.64 [R1+0xa40], R20 ;  /* 0x000a401401007387 */ /* 0x000fe20000100a00 */
[----:B-1----:R-:W-:-:S03]  /*48f40*/  IMAD.WIDE R18, R17, 0x4, R8 ;  /* 0x0000000411127825 */ /* 0x002fc600078e0208 */
[----:B------:R-:W4:Y:S01]  /*48f50*/  LDL.LU.64 R228, [R1+0x690] ;  /* 0x0006900001e47983 */ /* 0x000f220000300a00 */
[----:B------:R-:W-:-:S03]  /*48f60*/  IMAD.WIDE R8, R17, 0x4, R24 ;  /* 0x0000000411087825 */ /* 0x000fc600078e0218 */
[----:B------:R1:W-:Y:S04]  /*48f70*/  STL.64 [R1+0xad0], R18 ;  /* 0x000ad01201007387 */ /* 0x0003e80000100a00 */
[----:B------:R-:W4:Y:S04]  /*48f80*/  LDL.LU.64 R244, [R1+0x4f0] ;  /* 0x0004f00001f47983 */ /* 0x000f280000300a00 */
[----:B------:R1:W-:Y:S04]  /*48f90*/  STL.64 [R1+0xb98], R8 ;  /* 0x000b980801007387 */ /* 0x0003e80000100a00 */
[----:B------:R-:W4:Y:S01]  /*48fa0*/  LDL.LU.64 R246, [R1+0x3b0] ;  /* 0x0003b00001f67983 */ /* 0x000f220000300a00 */
[----:B-1----:R-:W-:-:S03]  /*48fb0*/  IMAD.WIDE R18, R17, 0x4, R26 ;  /* 0x0000000411127825 */ /* 0x002fc600078e021a */
[----:B------:R-:W4:Y:S01]  /*48fc0*/  LDL.LU.64 R8, [R1+0x238] ;  /* 0x0002380001087983 */ /* 0x000f220000300a00 */
[----:B------:R-:W-:-:S03]  /*48fd0*/  IMAD.WIDE R22, R17, 0x4, R28 ;  /* 0x0000000411167825 */ /* 0x000fc600078e021c */
[----:B------:R1:W-:Y:S01]  /*48fe0*/  STL.64 [R1+0xcd0], R18 ;  /* 0x000cd01201007387 */ /* 0x0003e20000100a00 */
[----:B------:R-:W-:-:S03]  /*48ff0*/  IMAD.WIDE R20, R17, 0x4, R176 ;  /* 0x0000000411147825 */ /* 0x000fc600078e02b0 */
[----:B------:R1:W-:Y:S04]  /*49000*/  STL.64 [R1+0xdd0], R22 ;  /* 0x000dd01601007387 */ /* 0x0003e80000100a00 */
[----:B------:R1:W-:Y:S02]  /*49010*/  STL.64 [R1+0x10d0], R20 ;  /* 0x0010d01401007387 */ /* 0x0003e40000100a00 */
[----:B-1----:R-:W-:-:S04]  /*49020*/  IMAD.WIDE R18, R17, 0x4, R230 ;  /* 0x0000000411127825 */ /* 0x002fc800078e02e6 */
[C---:B------:R-:W-:Y:S01]  /*49030*/  IMAD.WIDE R22, R17.reuse, 0x4, R248 ;  /* 0x0000000411167825 */ /* 0x040fe200078e02f8 */
        /* <DEDUP_REMOVED lines=17> */
[----:B------:R1:W-:Y:S01]  /*49150*/  STL.64 [R1+0x1020], R20 ;  /* 0x0010201401007387 */ /* 0x0003e20000100a00 */
[----:B--2---:R-:W-:-:S05]  /*49160*/  IMAD.WIDE R18, R17, 0x4, R232 ;  /* 0x0000000411127825 */ /* 0x004fca00078e02e8 */
[----:B------:R2:W-:Y:S01]  /*49170*/  STL.64 [R1+0x908], R18 ;  /* 0x0009081201007387 */ /* 0x0005e20000100a00 */
[----:B---3--:R-:W-:-:S04]  /*49180*/  IMAD.WIDE R22, R17, 0x4, R234 ;  /* 0x0000000411167825 */ /* 0x008fc800078e02ea */
[C---:B-1----:R-:W-:Y:S01]  /*49190*/  IMAD.WIDE R20, R17.reuse, 0x4, R242 ;  /* 0x0000000411147825 */ /* 0x042fe200078e02f2 */
[----:B------:R-:W-:Y:S04]  /*491a0*/  STL.64 [R1+0x958], R22 ;  /* 0x0009581601007387 */ /* 0x000fe80000100a00 */
[----:B------:R-:W-:Y:S01]  /*491b0*/  STL.64 [R1+0x9c0], R20 ;  /* 0x0009c01401007387 */ /* 0x000fe20000100a00 */
[----:B--2---:R-:W-:-:S03]  /*491c0*/  IMAD.WIDE R18, R17, 0x4, R6 ;  /* 0x0000000411127825 */ /* 0x004fc600078e0206 */
[----:B------:R-:W2:Y:S01]  /*491d0*/  LDL.LU.64 R232, [R1+0x6c0] ;  /* 0x0006c00001e87983 */ /* 0x000ea20000300a00 */
[----:B------:R-:W-:-:S03]  /*491e0*/  IMAD.WIDE R6, R17, 0x4, R36 ;  /* 0x0000000411067825 */ /* 0x000fc600078e0224 */
        /* <DEDUP_REMOVED lines=10> */
[----:B------:R4:W-:Y:S02]  /*49290*/  STL.64 [R1+0xf90], R20 ;  /* 0x000f901401007387 */ /* 0x0009e40000100a00 */
        /* <DEDUP_REMOVED lines=135> */
[----:B------:R-:W-:-:S04]  /*49b10*/  IMAD.WIDE R22, R17, 0x4, R82 ;  /* 0x0000000411167825 */ /* 0x000fc800078e0252 */
[C---:B------:R-:W-:Y:S01]  /*49b20*/  IMAD.WIDE R20, R17.reuse, 0x4, R194 ;  /* 0x0000000411147825 */ /* 0x040fe200078e02c2 */
[----:B------:R1:W-:Y:S04]  /*49b30*/  STL.64 [R1+0xa50], R18 ;  /* 0x000a501201007387 */ /* 0x0003e80000100a00 */
        /* <DEDUP_REMOVED lines=67> */
[----:B------:R-:W4:Y:S01]  /*49f70*/  LDL.LU.64 R248, [R1+0x940] ;  /* 0x0009400001f87983 */ /* 0x000f220000300a00 */
[----:B-1----:R-:W-:-:S03]  /*49f80*/  IMAD.WIDE R18, R17, 0x4, R4 ;  /* 0x0000000411127825 */ /* 0x002fc600078e0204 */
[----:B------:R-:W-:Y:S01]  /*49f90*/  STL.64 [R1+0x660], R20 ;  /* 0x0006601401007387 */ /* 0x000fe20000100a00 */
[----:B------:R-:W-:-:S03]  /*49fa0*/  IMAD.WIDE R4, R17, 0x4, R102 ;  /* 0x0000000411047825 */ /* 0x000fc600078e0266 */
[----:B------:R1:W-:Y:S04]  /*49fb0*/  STL.64 [R1+0x798], R18 ;  /* 0x0007981201007387 */ /* 0x0003e80000100a00 */
[----:B------:R-:W4:Y:S04]  /*49fc0*/  LDL.LU.64 R230, [R1+0x7c0] ;  /* 0x0007c00001e67983 */ /* 0x000f280000300a00 */
[----:B------:R-:W4:Y:S04]  /*49fd0*/  LDL.LU.64 R250, [R1+0x470] ;  /* 0x0004700001fa7983 */ /* 0x000f280000300a00 */
[----:B------:R1:W-:Y:S02]  /*49fe0*/  STL.64 [R1+0x858], R4 ;  /* 0x0008580401007387 */ /* 0x0003e40000100a00 */
[----:B-1----:R-:W-:-:S04]  /*49ff0*/  IMAD.WIDE R18, R17, 0x4, R104 ;  /* 0x0000000411127825 */ /* 0x002fc800078e0268 */
[C---:B------:R-:W-:Y:S01]  /*4a000*/  IMAD.WIDE R22, R17.reuse, 0x4, R106 ;  /* 0x0000000411167825 */ /* 0x040fe200078e026a */
[----:B------:R-:W4:Y:S03]  /*4a010*/  LDL.LU.64 R4, [R1+0x1d0] ;  /* 0x0001d00001047983 */ /* 0x000f260000300a00 */
[C---:B------:R-:W-:Y:S01]  /*4a020*/  IMAD.WIDE R20, R17.reuse, 0x4, R202 ;  /* 0x0000000411147825 */ /* 0x040fe200078e02ca */
[----:B------:R2:W-:Y:S04]  /*4a030*/  STL.64 [R1+0x948], R18 ;  /* 0x0009481201007387 */ /* 0x0005e80000100a00 */
        /* <DEDUP_REMOVED lines=26> */
[----:B------:R4:W-:Y:S04]  /*4a1e0*/  STL.64 [R1+0x5a0], R22 ;  /* 0x0005a01601007387 */ /* 0x0009e80000100a00 */
[----:B------:R-:W-:Y:S01]  /*4a1f0*/  STL.64 [R1+0x5f8], R20 ;  /* 0x0005f81401007387 */ /* 0x000fe20000100a00 */
[----:B-1----:R-:W-:-:S03]  /*4a200*/  IMAD.WIDE R18, R17, 0x4, R8 ;  /* 0x0000000411127825 */ /* 0x002fc600078e0208 */
[----:B------:R-:W3:Y:S01]  /*4a210*/  LDL.LU.64 R244, [R1+0xa30] ;  /* 0x000a300001f47983 */ /* 0x000ee20000300a00 */
[----:B------:R-:W-:-:S03]  /*4a220*/  IMAD.WIDE R8, R17, 0x4, R114 ;  /* 0x0000000411087825 */ /* 0x000fc600078e0272 */
[----:B------:R1:W-:Y:S04]  /*4a230*/  STL.64 [R1+0x670], R18 ;  /* 0x0006701201007387 */ /* 0x0003e80000100a00 */
[----:B------:R-:W3:Y:S04]  /*4a240*/  LDL.LU.64 R246, [R1+0x838] ;  /* 0x0008380001f67983 */ /* 0x000ee80000300a00 */
[----:B------:R4:W-:Y:S02]  /*4a250*/  STL.64 [R1+0x7b0], R8 ;  /* 0x0007b00801007387 */ /* 0x0009e40000100a00 */
[----:B----4-:R-:W-:-:S04]  /*4a260*/  IMAD.WIDE R22, R17, 0x4, R118 ;  /* 0x0000000411167825 */ /* 0x010fc800078e0276 */
[C---:B-1----:R-:W-:Y:S01]  /*4a270*/  IMAD.WIDE R18, R17.reuse, 0x4, R116 ;  /* 0x0000000411127825 */ /* 0x042fe200078e0274 */
[----:B------:R-:W4:Y:S03]  /*4a280*/  LDL.LU.64 R8, [R1+0x680] ;  /* 0x0006800001087983 */ /* 0x000f260000300a00 */
[C---:B------:R-:W-:Y:S01]  /*4a290*/  IMAD.WIDE R20, R17.reuse, 0x4, R206 ;  /* 0x0000000411147825 */ /* 0x040fe200078e02ce */
[----:B------:R1:W-:Y:S04]  /*4a2a0*/  STL.64 [R1+0x8b0], R18 ;  /* 0x0008b01201007387 */ /* 0x0003e80000100a00 */
[----:B------:R1:W-:Y:S02]  /*4a2b0*/  STL.64 [R1+0xa10], R22 ;  /* 0x000a101601007387 */ /* 0x0003e40000100a00 */
[----:B-1----:R-:W-:-:S02]  /*4a2c0*/  IMAD.WIDE R18, R17, 0x4, R248 ;  /* 0x0000000411127825 */ /* 0x002fc400078e02f8 */
[----:B------:R-:W4:Y:S02]  /*4a2d0*/  LDL.LU.64 R248, [R1+0x2c0] ;  /* 0x0002c00001f87983 */ /* 0x000f240000300a00 */
[C---:B------:R-:W-:Y:S02]  /*4a2e0*/  IMAD.WIDE R22, R17.reuse, 0x4, R230 ;  /* 0x0000000411167825 */ /* 0x040fe400078e02e6 */
[----:B------:R1:W-:Y:S04]  /*4a2f0*/  STL.64 [R1+0xb90], R20 ;  /* 0x000b901401007387 */ /* 0x0003e80000100a00 */
[----:B------:R1:W-:Y:S04]  /*4a300*/  STL.64 [R1+0x538], R18 ;  /* 0x0005381201007387 */ /* 0x0003e80000100a00 */
[----:B------:R-:W-:Y:S01]  /*4a310*/  STL.64 [R1+0x560], R22 ;  /* 0x0005601601007387 */ /* 0x000fe20000100a00 */
[----:B-1----:R-:W-:-:S04]  /*4a320*/  IMAD.WIDE R20, R17, 0x4, R250 ;  /* 0x0000000411147825 */ /* 0x002fc800078e02fa */
[C---:B------:R-:W-:Y:S01]  /*4a330*/  IMAD.WIDE R18, R17.reuse, 0x4, R4 ;  /* 0x0000000411127825 */ /* 0x040fe200078e0204 */
        /* <DEDUP_REMOVED lines=8> */
[----:B-1----:R-:W4:Y:S04]  /*4a3c0*/  LDL.LU.64 R20, [R1+0xa68] ;  /* 0x000a680001147983 */ /* 0x002f280000300a00 */
[----:B------:R1:W-:Y:S04]  /*4a3d0*/  STL.64 [R1+0x9a8], R18 ;  /* 0x0009a81201007387 */ /* 0x0003e80000100a00 */
[----:B-1----:R-:W4:Y:S04]  /*4a3e0*/  LDL.LU.64 R18, [R1+0x878] ;  /* 0x0008780001127983 */ /* 0x002f280000300a00 */
[----:B------:R1:W-:Y:S04]  /*4a3f0*/  STL.64 [R1+0xb58], R4 ;  /* 0x000b580401007387 */ /* 0x0003e80000100a00 */
[----:B------:R-:W4:Y:S04]  /*4a400*/  LDL.LU.64 R250, [R1+0x6b0] ;  /* 0x0006b00001fa7983 */ /* 0x000f280000300a00 */
[----:B-1----:R-:W4:Y:S01]  /*4a410*/  LDL.LU.64 R4, [R1+0x2c8] ;  /* 0x0002c80001047983 */ /* 0x002f220000300a00 */
[----:B--2---:R-:W-:-:S04]  /*4a420*/  IMAD.WIDE R22, R17, 0x4, R232 ;  /* 0x0000000411167825 */ /* 0x004fc800078e02e8 */
[C---:B---3--:R-:W-:Y:S01]  /*4a430*/  IMAD.WIDE R26, R17.reuse, 0x4, R234 ;  /* 0x00000004111a7825 */ /* 0x048fe200078e02ea */
[----:B------:R1:W-:Y:S04]  /*4a440*/  STL.64 [R1+0x4b8], R22 ;  /* 0x0004b81601007387 */ /* 0x0003e80000100a00 */
[----:B------:R2:W-:Y:S01]  /*4a450*/  STL.64 [R1+0x530], R26 ;  /* 0x0005301a01007387 */ /* 0x0005e20000100a00 */
[----:B-1----:R-:W-:-:S03]  /*4a460*/  IMAD.WIDE R22, R17, 0x4, R6 ;  /* 0x0000000411167825 */ /* 0x002fc600078e0206 */
[----:B------:R-:W3:Y:S01]  /*4a470*/  LDL.LU.64 R6, [R1+0x1220] ;  /* 0x0012200001067983 */ /* 0x000ee20000300a00 */
[----:B------:R-:W-:-:S04]  /*4a480*/  IMAD.WIDE R24, R17, 0x4, R242 ;  /* 0x0000000411187825 */ /* 0x000fc800078e02f2 */
[C---:B--2---:R-:W-:Y:S01]  /*4a490*/  IMAD.WIDE R26, R17.reuse, 0x4, R126 ;  /* 0x00000004111a7825 */ /* 0x044fe200078e027e */
[----:B------:R1:W-:Y:S04]  /*4a4a0*/  STL.64 [R1+0x580], R24 ;  /* 0x0005801801007387 */ /* 0x0003e80000100a00 */
[----:B------:R2:W-:Y:S04]  /*4a4b0*/  STL.64 [R1+0x5f0], R22 ;  /* 0x0005f01601007387 */ /* 0x0005e80000100a00 */
[----:B------:R2:W-:Y:S01]  /*4a4c0*/  STL.64 [R1+0x718], R26 ;  /* 0x0007181a01007387 */ /* 0x0005e20000100a00 */
[----:B-1----:R-:W-:-:S03]  /*4a4d0*/  IMAD.WIDE R24, R17, 0x4, R128 ;  /* 0x0000000411187825 */ /* 0x002fc600078e0280 */
[----:B------:R-:W3:Y:S01]  /*4a4e0*/  LDL.LU.64 R226, [R1+0x8c8] ;  /* 0x0008c80001e27983 */ /* 0x000ee20000300a00 */
[----:B--2---:R-:W-:-:S03]  /*4a4f0*/  IMAD.WIDE R22, R17, 0x4, R130 ;  /* 0x0000000411167825 */ /* 0x004fc600078e0282 */
[----:B------:R1:W-:Y:S04]  /*4a500*/  STL.64 [R1+0x820], R24 ;  /* 0x0008201801007387 */ /* 0x0003e80000100a00 */
[----:B------:R-:W2:Y:S01]  /*4a510*/  LDL.LU.64 R228, [R1+0x6f0] ;  /* 0x0006f00001e47983 */ /* 0x000ea20000300a00 */
[----:B------:R-:W-:-:S03]  /*4a520*/  IMAD.WIDE R26, R17, 0x4, R210 ;  /* 0x00000004111a7825 */ /* 0x000fc600078e02d2 */
[----:B------:R1:W-:Y:S04]  /*4a530*/  STL.64 [R1+0x940], R22 ;  /* 0x0009401601007387 */ /* 0x0003e80000100a00 */
[----:B------:R-:W2:Y:S01]  /*4a540*/  LDL.LU.64 R230, [R1+0x2d0] ;  /* 0x0002d00001e67983 */ /* 0x000ea20000300a00 */
[----:B-1----:R-:W-:-:S03]  /*4a550*/  IMAD.WIDE R24, R17, 0x4, R244 ;  /* 0x0000000411187825 */ /* 0x002fc600078e02f4 */
[----:B------:R-:W-:Y:S01]  /*4a560*/  STL.64 [R1+0xae8], R26 ;  /* 0x000ae81a01007387 */ /* 0x000fe20000100a00 */
[----:B------:R-:W-:-:S03]  /*4a570*/  IMAD.WIDE R22, R17, 0x4, R246 ;  /* 0x0000000411167825 */ /* 0x000fc600078e02f6 */
[----:B------:R-:W-:Y:S04]  /*4a580*/  STL.64 [R1+0x3e8], R24 ;  /* 0x0003e81801007387 */ /* 0x000fe80000100a00 */
[----:B------:R-:W2:Y:S04]  /*4a590*/  LDL.LU.64 R232, [R1+0x1380] ;  /* 0x0013800001e87983 */ /* 0x000ea80000300a00 */
[----:B------:R1:W-:Y:S04]  /*4a5a0*/  STL.64 [R1+0x4b0], R22 ;  /* 0x0004b01601007387 */ /* 0x0003e80000100a00 */
[----:B------:R-:W2:Y:S01]  /*4a5b0*/  LDL.LU.64 R234, [R1+0x920] ;  /* 0x0009200001ea7983 */ /* 0x000ea20000300a00 */
[----:B----4-:R-:W-:-:S05]  /*4a5c0*/  IMAD.WIDE R8, R17, 0x4, R8 ;  /* 0x0000000411087825 */ /* 0x010fca00078e0208 */
[----:B------:R4:W-:Y:S04]  /*4a5d0*/  STL.64 [R1+0x558], R8 ;  /* 0x0005580801007387 */ /* 0x0009e80000100a00 */
[----:B------:R-:W2:Y:S01]  /*4a5e0*/  LDL.LU.64 R242, [R1+0x730] ;  /* 0x0007300001f27983 */ /* 0x000ea20000300a00 */
[----:B-1----:R-:W-:-:S03]  /*4a5f0*/  IMAD.WIDE R22, R17, 0x4, R132 ;  /* 0x0000000411167825 */ /* 0x002fc600078e0284 */
[----:B----4-:R-:W4:Y:S01]  /*4a600*/  LDL.LU.64 R8, [R1+0x448] ;  /* 0x0004480001087983 */ /* 0x010f220000300a00 */
[----:B------:R-:W-:-:S04]  /*4a610*/  IMAD.WIDE R24, R17, 0x4, R248 ;  /* 0x0000000411187825 */ /* 0x000fc800078e02f8 */
[C---:B------:R-:W-:Y:S01]  /*4a620*/  IMAD.WIDE R26, R17.reuse, 0x4, R134 ;  /* 0x00000004111a7825 */ /* 0x040fe200078e0286 */
[----:B------:R1:W-:Y:S04]  /*4a630*/  STL.64 [R1+0x5b8], R24 ;  /* 0x0005b81801007387 */ /* 0x0003e80000100a00 */
[----:B------:R1:W-:Y:S04]  /*4a640*/  STL.64 [R1+0x650], R22 ;  /* 0x0006501601007387 */ /* 0x0003e80000100a00 */
        /* <DEDUP_REMOVED lines=8> */
[----:B-1----:R-:W-:-:S05]  /*4a6d0*/  IMAD.WIDE R24, R17, 0x4, R20 ;  /* 0x0000000411187825 */ /* 0x002fca00078e0214 */
[----:B------:R-:W-:Y:S01]  /*4a6e0*/  STL.64 [R1+0x3d0], R24 ;  /* 0x0003d01801007387 */ /* 0x000fe20000100a00 */
[----:B------:R-:W-:-:S04]  /*4a6f0*/  IMAD.WIDE R22, R17, 0x4, R18 ;  /* 0x0000000411167825 */ /* 0x000fc800078e0212 */
[C---:B------:R-:W-:Y:S01]  /*4a700*/  IMAD.WIDE R20, R17.reuse, 0x4, R250 ;  /* 0x0000000411147825 */ /* 0x040fe200078e02fa */
[----:B------:R-:W-:Y:S03]  /*4a710*/  STL.64 [R1+0x3e0], R22 ;  /* 0x0003e01601007387 */ /* 0x000fe60000100a00 */
[C---:B------:R-:W-:Y:S01]  /*4a720*/  IMAD.WIDE R18, R17.reuse, 0x4, R4 ;  /* 0x0000000411127825 */ /* 0x040fe200078e0204 */
[----:B------:R1:W-:Y:S03]  /*4a730*/  STL.64 [R1+0x4f8], R20 ;  /* 0x0004f81401007387 */ /* 0x0003e60000100a00 */
[C---:B------:R-:W-:Y:S01]  /*4a740*/  IMAD.WIDE R4, R17.reuse, 0x4, R138 ;  /* 0x0000000411047825 */ /* 0x040fe200078e028a */
[----:B------:R1:W-:Y:S04]  /*4a750*/  STL.64 [R1+0x570], R18 ;  /* 0x0005701201007387 */ /* 0x0003e80000100a00 */
[----:B------:R1:W-:Y:S02]  /*4a760*/  STL.64 [R1+0x610], R4 ;  /* 0x0006100401007387 */ /* 0x0003e40000100a00 */
[----:B-1----:R-:W-:-:S04]  /*4a770*/  IMAD.WIDE R20, R17, 0x4, R140 ;  /* 0x0000000411147825 */ /* 0x002fc800078e028c */
[C---:B------:R-:W-:Y:S01]  /*4a780*/  IMAD.WIDE R18, R17.reuse, 0x4, R142 ;  /* 0x0000000411127825 */ /* 0x040fe200078e028e */
[----:B------:R-:W-:Y:S03]  /*4a790*/  STL.64 [R1+0x780], R20 ;  /* 0x0007801401007387 */ /* 0x000fe60000100a00 */
[C---:B------:R-:W-:Y:S01]  /*4a7a0*/  IMAD.WIDE R4, R17.reuse, 0x4, R214 ;  /* 0x0000000411047825 */ /* 0x040fe200078e02d6 */
[----:B------:R-:W-:Y:S04]  /*4a7b0*/  STL.64 [R1+0x8b8], R18 ;  /* 0x0008b81201007387 */ /* 0x000fe80000100a00 */
[----:B------:R-:W4:Y:S04]  /*4a7c0*/  LDL.LU.64 R250, [R1+0x13f0] ;  /* 0x0013f00001fa7983 */ /* 0x000f280000300a00 */
[----:B------:R1:W-:Y:S04]  /*4a7d0*/  STL.64 [R1+0xa68], R4 ;  /* 0x000a680401007387 */ /* 0x0003e80000100a00 */
[----:B-1----:R-:W4:Y:S01]  /*4a7e0*/  LDL.LU.64 R4, [R1+0x1100] ;  /* 0x0011000001047983 */ /* 0x002f220000300a00 */
[----:B---3--:R-:W-:-:S05]  /*4a7f0*/  IMAD.WIDE R6, R17, 0x4, R6 ;  /* 0x0000000411067825 */ /* 0x008fca00078e0206 */
[----:B------:R1:W-:Y:S04]  /*4a800*/  STL.64 [R1+0x3a0], R6 ;  /* 0x0003a00601007387 */ /* 0x0003e80000100a00 */
[----:B-1----:R-:W3:Y:S01]  /*4a810*/  LDL.LU.64 R6, [R1+0x850] ;  /* 0x0008500001067983 */ /* 0x002ee20000300a00 */
[----:B------:R-:W-:-:S05]  /*4a820*/  IMAD.WIDE R20, R17, 0x4, R226 ;  /* 0x0000000411147825 */ /* 0x000fca00078e02e2 */
[----:B------:R1:W-:Y:S01]  /*4a830*/  STL.64 [R1+0x3c0], R20 ;  /* 0x0003c01401007387 */ /* 0x0003e20000100a00 */
[----:B--2---:R-:W-:-:S04]  /*4a840*/  IMAD.WIDE R22, R17, 0x4, R228 ;  /* 0x0000000411167825 */ /* 0x004fc800078e02e4 */
[C---:B------:R-:W-:Y:S01]  /*4a850*/  IMAD.WIDE R18, R17.reuse, 0x4, R230 ;  /* 0x0000000411127825 */ /* 0x040fe200078e02e6 */
[----:B------:R2:W-:Y:S03]  /*4a860*/  STL.64 [R1+0x418], R22 ;  /* 0x0004181601007387 */ /* 0x0005e60000100a00 */
[C---:B-1----:R-:W-:Y:S01]  /*4a870*/  IMAD.WIDE R20, R17.reuse, 0x4, R144 ;  /* 0x0000000411147825 */ /* 0x042fe200078e0290 */
[----:B------:R1:W-:Y:S04]  /*4a880*/  STL.64 [R1+0x528], R18 ;  /* 0x0005281201007387 */ /* 0x0003e80000100a00 */
[----:B------:R2:W-:Y:S02]  /*4a890*/  STL.64 [R1+0x5c0], R20 ;  /* 0x0005c01401007387 */ /* 0x0005e40000100a00 */
[----:B--2---:R-:W-:-:S04]  /*4a8a0*/  IMAD.WIDE R22, R17, 0x4, R146 ;  /* 0x0000000411167825 */ /* 0x004fc800078e0292 */
[C---:B-1----:R-:W-:Y:S01]  /*4a8b0*/  IMAD.WIDE R18, R17.reuse, 0x4, R148 ;  /* 0x0000000411127825 */ /* 0x042fe200078e0294 */
[----:B------:R1:W-:Y:S03]  /*4a8c0*/  STL.64 [R1+0x738], R22 ;  /* 0x0007381601007387 */ /* 0x0003e60000100a00 */
[C---:B------:R-:W-:Y:S01]  /*4a8d0*/  IMAD.WIDE R20, R17.reuse, 0x4, R216 ;  /* 0x0000000411147825 */ /* 0x040fe200078e02d8 */
[----:B------:R2:W-:Y:S04]  /*4a8e0*/  STL.64 [R1+0x878], R18 ;  /* 0x0008781201007387 */ /* 0x0005e80000100a00 */
[----:B------:R2:W-:Y:S01]  /*4a8f0*/  STL.64 [R1+0xa30], R20 ;  /* 0x000a301401007387 */ /* 0x0005e20000100a00 */
[----:B-1----:R-:W-:-:S04]  /*4a900*/  IMAD.WIDE R22, R17, 0x4, R232 ;  /* 0x0000000411167825 */ /* 0x002fc800078e02e8 */
[C---:B--2---:R-:W-:Y:S01]  /*4a910*/  IMAD.WIDE R18, R17.reuse, 0x4, R234 ;  /* 0x0000000411127825 */ /* 0x044fe200078e02ea */
[----:B------:R-:W-:Y:S03]  /*4a920*/  STL.64 [R1+0x370], R22 ;  /* 0x0003701601007387 */ /* 0x000fe60000100a00 */
[C---:B------:R-:W-:Y:S01]  /*4a930*/  IMAD.WIDE R20, R17.reuse, 0x4, R242 ;  /* 0x0000000411147825 */ /* 0x040fe200078e02f2 */
[----:B------:R1:W-:Y:S03]  /*4a940*/  STL.64 [R1+0x388], R18 ;  /* 0x0003881201007387 */ /* 0x0003e60000100a00 */
[C---:B----4-:R-:W-:Y:S01]  /*4a950*/  IMAD.WIDE R8, R17.reuse, 0x4, R8 ;  /* 0x0000000411087825 */ /* 0x050fe200078e0208 */
[----:B------:R2:W-:Y:S04]  /*4a960*/  STL.64 [R1+0x3c8], R20 ;  /* 0x0003c81401007387 */ /* 0x0005e80000100a00 */
[----:B------:R4:W-:Y:S01]  /*4a970*/  STL.64 [R1+0x4f0], R8 ;  /* 0x0004f00801007387 */ /* 0x0009e20000100a00 */
[----:B-1----:R-:W-:-:S04]  /*4a980*/  IMAD.WIDE R18, R17, 0x4, R150 ;  /* 0x0000000411127825 */ /* 0x002fc800078e0296 */
[C---:B--2---:R-:W-:Y:S01]  /*4a990*/  IMAD.WIDE R20, R17.reuse, 0x4, R152 ;  /* 0x0000000411147825 */ /* 0x044fe200078e0298 */
[----:B----4-:R-:W2:Y:S04]  /*4a9a0*/  LDL.LU.64 R8, [R1+0x6a0] ;  /* 0x0006a00001087983 */ /* 0x010ea80000300a00 */
[----:B------:R1:W-:Y:S04]  /*4a9b0*/  STL.64 [R1+0x588], R18 ;  /* 0x0005881201007387 */ /* 0x0003e80000100a00 */
[----:B------:R4:W-:Y:S01]  /*4a9c0*/  STL.64 [R1+0x658], R20 ;  /* 0x0006581401007387 */ /* 0x0009e20000100a00 */
[----:B------:R-:W-:-:S04]  /*4a9d0*/  IMAD.WIDE R22, R17, 0x4, R244 ;  /* 0x0000000411167825 */ /* 0x000fc800078e02f4 */
[----:B-1----:R-:W-:-:S04]  /*4a9e0*/  IMAD.WIDE R18, R17, 0x4, R154 ;  /* 0x0000000411127825 */ /* 0x002fc800078e029a */
[C---:B----4-:R-:W-:Y:S01]  /*4a9f0*/  IMAD.WIDE R20, R17.reuse, 0x4, R218 ;  /* 0x0000000411147825 */ /* 0x050fe200078e02da */
[----:B------:R1:W-:Y:S04]  /*4aa00*/  STL.64 [R1+0x838], R18 ;  /* 0x0008381201007387 */ /* 0x0003e80000100a00 */
[----:B------:R4:W-:Y:S01]  /*4aa10*/  STL.64 [R1+0x9c8], R20 ;  /* 0x0009c81401007387 */ /* 0x0009e20000100a00 */
[----:B------:R-:W-:-:S03]  /*4aa20*/  IMAD.WIDE R10, R17, 0x4, R10 ;  /* 0x00000004110a7825 */ /* 0x000fc600078e020a */
[----:B------:R-:W-:Y:S01]  /*4aa30*/  STL.64 [R1+0x2a0], R22 ;  /* 0x0002a01601007387 */ /* 0x000fe20000100a00 */
[----:B-1----:R-:W-:-:S04]  /*4aa40*/  IMAD.WIDE R18, R17, 0x4, R246 ;  /* 0x0000000411127825 */ /* 0x002fc800078e02f6 */
[C---:B----4-:R-:W-:Y:S01]  /*4aa50*/  IMAD.WIDE R20, R17.reuse, 0x4, R248 ;  /* 0x0000000411147825 */ /* 0x050fe200078e02f8 */
[----:B------:R1:W-:Y:S04]  /*4aa60*/  STL.64 [R1+0x360], R18 ;  /* 0x0003601201007387 */ /* 0x0003e80000100a00 */
[----:B------:R4:W-:Y:S04]  /*4aa70*/  STL.64 [R1+0x398], R20 ;  /* 0x0003981401007387 */ /* 0x0009e80000100a00 */
[----:B------:R4:W-:Y:S01]  /*4aa80*/  STL.64 [R1+0x410], R10 ;  /* 0x0004100a01007387 */ /* 0x0009e20000100a00 */
[----:B-1----:R-:W-:-:S04]  /*4aa90*/  IMAD.WIDE R18, R17, 0x4, R156 ;  /* 0x0000000411127825 */ /* 0x002fc800078e029c */
[C---:B----4-:R-:W-:Y:S01]  /*4aaa0*/  IMAD.WIDE R20, R17.reuse, 0x4, R158 ;  /* 0x0000000411147825 */ /* 0x050fe200078e029e */
        /* <DEDUP_REMOVED lines=8> */
[----:B------:R-:W4:Y:S01]  /*4ab30*/  LDL.LU.64 R24, [R1+0x6e8] ;  /* 0x0006e80001187983 */ /* 0x000f220000300a00 */
[----:B------:R-:W-:-:S03]  /*4ab40*/  IMAD.WIDE R20, R17, 0x4, R250 ;  /* 0x0000000411147825 */ /* 0x000fc600078e02fa */
[----:B------:R1:W-:Y:S04]  /*4ab50*/  STL.64 [R1+0x968], R22 ;  /* 0x0009681601007387 */ /* 0x0003e80000100a00 */
[----:B------:R3:W-:Y:S04]  /*4ab60*/  STL.64 [R1+0x268], R20 ;  /* 0x0002681401007387 */ /* 0x0007e80000100a00 */
[----:B------:R-:W4:Y:S01]  /*4ab70*/  LDL.LU.64 R174, [R1+0x1458] ;  /* 0x0014580001ae7983 */ /* 0x000f220000300a00 */
[----:B-1----:R-:W-:-:S05]  /*4ab80*/  IMAD.WIDE R18, R17, 0x4, R4 ;  /* 0x0000000411127825 */ /* 0x002fca00078e0204 */
[----:B------:R1:W-:Y:S04]  /*4ab90*/  STL.64 [R1+0x288], R18 ;  /* 0x0002881201007387 */ /* 0x0003e80000100a00 */
[----:B------:R-:W4:Y:S01]  /*4aba0*/  LDL.LU.64 R22, [R1+0x11b8] ;  /* 0x0011b80001167983 */ /* 0x000f220000300a00 */
[----:B---3--:R-:W-:-:S05]  /*4abb0*/  IMAD.WIDE R4, R17, 0x4, R6 ;  /* 0x0000000411047825 */ /* 0x008fca00078e0206 */
[----:B------:R2:W-:Y:S04]  /*4abc0*/  STL.64 [R1+0x368], R4 ;  /* 0x0003680401007387 */ /* 0x0005e80000100a00 */
[----:B------:R-:W3:Y:S04]  /*4abd0*/  LDL.LU.64 R20, [R1+0xde8] ;  /* 0x000de80001147983 */ /* 0x000ee80000300a00 */
        /* <DEDUP_REMOVED lines=11> */
[----:B------:R-:W-:-:S04]  /*4ac90*/  IMAD.WIDE R30, R17, 0x4, R222 ;  /* 0x00000004111e7825 */ /* 0x000fc800078e02de */
[----:B--2---:R-:W-:-:S04]  /*4aca0*/  IMAD.WIDE R4, R17, 0x4, R8 ;  /* 0x0000000411047825 */ /* 0x004fc800078e0208 */
[C---:B------:R-:W-:Y:S01]  /*4acb0*/  IMAD.WIDE R8, R17.reuse, 0x4, R162 ;  /* 0x0000000411087825 */ /* 0x040fe200078e02a2 */
[----:B------:R1:W-:Y:S04]  /*4acc0*/  STL.64 [R1+0x3b8], R4 ;  /* 0x0003b80401007387 */ /* 0x0003e80000100a00 */
[----:B------:R-:W2:Y:S04]  /*4acd0*/  LDL.LU.64 R248, [R1+0x158] ;  /* 0x0001580001f87983 */ /* 0x000ea80000300a00 */
[----:B------:R1:W-:Y:S02]  /*4ace0*/  STL.64 [R1+0x518], R8 ;  /* 0x0005180801007387 */ /* 0x0003e40000100a00 */
[----:B-1----:R-:W-:-:S05]  /*4acf0*/  IMAD.WIDE R4, R17, 0x4, R164 ;  /* 0x0000000411047825 */ /* 0x002fca00078e02a4 */
[----:B------:R1:W-:Y:S01]  /*4ad00*/  STL.64 [R1+0x5e0], R4 ;  /* 0x0005e00401007387 */ /* 0x0003e20000100a00 */
[----:B------:R-:W-:-:S03]  /*4ad10*/  IMAD.WIDE R8, R17, 0x4, R166 ;  /* 0x0000000411087825 */ /* 0x000fc600078e02a6 */
[----:B-1----:R-:W2:Y:S04]  /*4ad20*/  LDL.LU.64 R4, [R1+0x150] ;  /* 0x0001500001047983 */ /* 0x002ea80000300a00 */
[----:B------:R1:W-:Y:S04]  /*4ad30*/  STL.64 [R1+0x778], R8 ;  /* 0x0007780801007387 */ /* 0x0003e80000100a00 */
[----:B-1----:R-:W2:Y:S04]  /*4ad40*/  LDL.LU.64 R8, [R1+0x14a8] ;  /* 0x0014a80001087983 */ /* 0x002ea80000300a00 */
[----:B------:R1:W-:Y:S01]  /*4ad50*/  STL.64 [R1+0x920], R30 ;  /* 0x0009201e01007387 */ /* 0x0003e20000100a00 */
[----:B----4-:R-:W-:-:S03]  /*4ad60*/  IMAD.WIDE R32, R17, 0x4, R10 ;  /* 0x0000000411207825 */ /* 0x010fc600078e020a */
[----:B------:R-:W4:Y:S04]  /*4ad70*/  LDL.LU.64 R10, [R1+0x11e8] ;  /* 0x0011e800010a7983 */ /* 0x000f280000300a00 */
[----:B------:R-:W-:Y:S01]  /*4ad80*/  STL.64 [R1+0x240], R32 ;  /* 0x0002402001007387 */ /* 0x000fe20000100a00 */
[----:B-1----:R-:W-:-:S04]  /*4ad90*/  IMAD.WIDE R30, R17, 0x4, R28 ;  /* 0x00000004111e7825 */ /* 0x002fc800078e021c */
[C---:B------:R-:W-:Y:S01]  /*4ada0*/  IMAD.WIDE R26, R17.reuse, 0x4, R26 ;  /* 0x00000004111a7825 */ /* 0x040fe200078e021a */
[----:B------:R-:W-:Y:S04]  /*4adb0*/  STL.64 [R1+0x260], R30 ;  /* 0x0002601e01007387 */ /* 0x000fe80000100a00 */
[----:B------:R1:W-:Y:S01]  /*4adc0*/  STL.64 [R1+0x280], R26 ;  /* 0x0002801a01007387 */ /* 0x0003e20000100a00 */
[----:B------:R-:W-:-:S04]  /*4add0*/  IMAD.WIDE R28, R17, 0x4, R24 ;  /* 0x00000004111c7825 */ /* 0x000fc800078e0218 */
[C---:B------:R-:W-:Y:S01]  /*4ade0*/  IMAD.WIDE R24, R17.reuse, 0x4, R168 ;  /* 0x0000000411187825 */ /* 0x040fe200078e02a8 */
[----:B------:R1:W-:Y:S03]  /*4adf0*/  STL.64 [R1+0x380], R28 ;  /* 0x0003801c01007387 */ /* 0x0003e60000100a00 */
[C---:B-1----:R-:W-:Y:S01]  /*4ae00*/  IMAD.WIDE R26, R17.reuse, 0x4, R170 ;  /* 0x00000004111a7825 */ /* 0x042fe200078e02aa */
[----:B------:R1:W-:Y:S04]  /*4ae10*/  STL.64 [R1+0x408], R24 ;  /* 0x0004081801007387 */ /* 0x0003e80000100a00 */
[----:B------:R1:W-:Y:S01]  /*4ae20*/  STL.64 [R1+0x598], R26 ;  /* 0x0005981a01007387 */ /* 0x0003e20000100a00 */
[----:B------:R-:W-:-:S04]  /*4ae30*/  IMAD.WIDE R28, R17, 0x4, R172 ;  /* 0x00000004111c7825 */ /* 0x000fc800078e02ac */
[C---:B-1----:R-:W-:Y:S01]  /*4ae40*/  IMAD.WIDE R24, R17.reuse, 0x4, R224 ;  /* 0x0000000411187825 */ /* 0x042fe200078e02e0 */
[----:B------:R-:W-:Y:S03]  /*4ae50*/  STL.64 [R1+0x730], R28 ;  /* 0x0007301c01007387 */ /* 0x000fe60000100a00 */
[C---:B------:R-:W-:Y:S01]  /*4ae60*/  IMAD.WIDE R26, R17.reuse, 0x4, R174 ;  /* 0x00000004111a7825 */ /* 0x040fe200078e02ae */
[----:B------:R3:W-:Y:S03]  /*4ae70*/  STL.64 [R1+0x8c8], R24 ;  /* 0x0008c81801007387 */ /* 0x0007e60000100a00 */
[C---:B------:R-:W-:Y:S01]  /*4ae80*/  IMAD.WIDE R22, R17.reuse, 0x4, R22 ;  /* 0x0000000411167825 */ /* 0x040fe200078e0216 */
[----:B------:R-:W-:Y:S04]  /*4ae90*/  STL.64 [R1+0x70], R26 ;  /* 0x0000701a01007387 */ /* 0x000fe80000100a00 */
[----:B------:R1:W-:Y:S01]  /*4aea0*/  STL.64 [R1+0x68], R22 ;  /* 0x0000681601007387 */ /* 0x0003e20000100a00 */
[----:B---3--:R-:W-:-:S04]  /*4aeb0*/  IMAD.WIDE R24, R17, 0x4, R20 ;  /* 0x0000000411187825 */ /* 0x008fc800078e0214 */
[C---:B------:R-:W-:Y:S01]  /*4aec0*/  IMAD.WIDE R20, R17.reuse, 0x4, R18 ;  /* 0x0000000411147825 */ /* 0x040fe200078e0212 */
[----:B------:R-:W-:Y:S03]  /*4aed0*/  STL.64 [R1+0x248], R24 ;  /* 0x0002481801007387 */ /* 0x000fe60000100a00 */
[C---:B-1----:R-:W-:Y:S01]  /*4aee0*/  IMAD.WIDE R22, R17.reuse, 0x4, R226 ;  /* 0x0000000411167825 */ /* 0x042fe200078e02e2 */
[----:B------:R1:W-:Y:S03]  /*4aef0*/  STL.64 [R1+0x298], R20 ;  /* 0x0002981401007387 */ /* 0x0003e60000100a00 */
[C---:B------:R-:W-:Y:S01]  /*4af00*/  IMAD.WIDE R18, R17.reuse, 0x4, R228 ;  /* 0x0000000411127825 */ /* 0x040fe200078e02e4 */
[----:B------:R3:W-:Y:S04]  /*4af10*/  STL.64 [R1+0x3b0], R22 ;  /* 0x0003b01601007387 */ /* 0x0007e80000100a00 */
[----:B------:R3:W-:Y:S01]  /*4af20*/  STL.64 [R1+0x548], R18 ;  /* 0x0005481201007387 */ /* 0x0007e20000100a00 */
[----:B-1----:R-:W-:-:S04]  /*4af30*/  IMAD.WIDE R20, R17, 0x4, R230 ;  /* 0x0000000411147825 */ /* 0x002fc800078e02e6 */
[C---:B---3--:R-:W-:Y:S01]  /*4af40*/  IMAD.WIDE R22, R17.reuse, 0x4, R232 ;  /* 0x0000000411167825 */ /* 0x048fe200078e02e8 */
[----:B------:R1:W-:Y:S03]  /*4af50*/  STL.64 [R1+0x668], R20 ;  /* 0x0006681401007387 */ /* 0x0003e60000100a00 */
[C---:B------:R-:W-:Y:S01]  /*4af60*/  IMAD.WIDE R18, R17.reuse, 0x4, R234 ;  /* 0x0000000411127825 */ /* 0x040fe200078e02ea */
[----:B------:R3:W-:Y:S04]  /*4af70*/  STL.64 [R1+0x890], R22 ;  /* 0x0008901601007387 */ /* 0x0007e80000100a00 */
[----:B------:R-:W-:Y:S01]  /*4af80*/  STL.64 [R1+0x60], R18 ;  /* 0x0000601201007387 */ /* 0x000fe20000100a00 */
[----:B-1----:R-:W-:-:S04]  /*4af90*/  IMAD.WIDE R20, R17, 0x4, R242 ;  /* 0x0000000411147825 */ /* 0x002fc800078e02f2 */
[C---:B---3--:R-:W-:Y:S01]  /*4afa0*/  IMAD.WIDE R22, R17.reuse, 0x4, R244 ;  /* 0x0000000411167825 */ /* 0x048fe200078e02f4 */
[----:B------:R1:W-:Y:S04]  /*4afb0*/  STL.64 [R1+0x58], R20 ;  /* 0x0000581401007387 */ /* 0x0003e80000100a00 */
[----:B------:R-:W-:Y:S01]  /*4afc0*/  STL.64 [R1+0xc8], R22 ;  /* 0x0000c81601007387 */ /* 0x000fe20000100a00 */
[----:B-1----:R-:W-:-:S03]  /*4afd0*/  IMAD.WIDE R20, R17, 0x4, R250 ;  /* 0x0000000411147825 */ /* 0x002fc600078e02fa */
[----:B------:R-:W3:Y:S01]  /*4afe0*/  LDL.LU.64 R250, [R1+0xfa8] ;  /* 0x000fa80001fa7983 */ /* 0x000ee20000300a00 */
[----:B------:R-:W-:-:S05]  /*4aff0*/  IMAD.WIDE R18, R17, 0x4, R246 ;  /* 0x0000000411127825 */ /* 0x000fca00078e02f6 */
[----:B------:R1:W-:Y:S04]  /*4b000*/  STL.64 [R1+0x258], R18 ;  /* 0x0002581201007387 */ /* 0x0003e80000100a00 */
[----:B------:R-:W-:Y:S04]  /*4b010*/  STL.64 [R1+0x378], R20 ;  /* 0x0003781401007387 */ /* 0x000fe80000100a00 */
[----:B------:R-:W3:Y:S01]  /*4b020*/  LDL.LU.64 R178, [R1+0x7f0] ;  /* 0x0007f00001b27983 */ /* 0x000ee20000300a00 */
[----:B-1----:R-:W-:-:S03]  /*4b030*/  IMAD.WIDE R18, R17, 0x4, R6 ;  /* 0x0000000411127825 */ /* 0x002fc600078e0206 */
[----:B------:R-:W3:Y:S04]  /*4b040*/  LDL.LU.64 R6, [R1+0x6c8] ;  /* 0x0006c80001067983 */ /* 0x000ee80000300a00 */
[----:B------:R2:W-:Y:S04]  /*4b050*/  STL.64 [R1+0x510], R18 ;  /* 0x0005101201007387 */ /* 0x0005e80000100a00 */
[----:B------:R-:W3:Y:S01]  /*4b060*/  LDL.LU.64 R246, [R1+0x178] ;  /* 0x0001780001f67983 */ /* 0x000ee20000300a00 */
[----:B--2---:R-:W-:-:S03]  /*4b070*/  IMAD.WIDE R18, R17, 0x4, R248 ;  /* 0x0000000411127825 */ /* 0x004fc600078e02f8 */
[----:B------:R-:W2:Y:S04]  /*4b080*/  LDL.LU.64 R248, [R1+0x170] ;  /* 0x0001700001f87983 */ /* 0x000ea80000300a00 */
[----:B------:R1:W-:Y:S01]  /*4b090*/  STL.64 [R1+0x620], R18 ;  /* 0x0006201201007387 */ /* 0x0003e20000100a00 */
[----:B------:R-:W-:-:S03]  /*4b0a0*/  IMAD.WIDE R20, R17, 0x4, R4 ;  /* 0x0000000411147825 */ /* 0x000fc600078e0204 */
[----:B------:R-:W2:Y:S04]  /*4b0b0*/  LDL.LU.64 R4, [R1+0x168] ;  /* 0x0001680001047983 */ /* 0x000ea80000300a00 */
[----:B------:R4:W-:Y:S01]  /*4b0c0*/  STL.64 [R1+0x850], R20 ;  /* 0x0008501401007387 */ /* 0x0009e20000100a00 */
[----:B-1----:R-:W-:-:S05]  /*4b0d0*/  IMAD.WIDE R18, R17, 0x4, R8 ;  /* 0x0000000411127825 */ /* 0x002fca00078e0208 */
[----:B------:R1:W-:Y:S04]  /*4b0e0*/  STL.64 [R1+0x50], R18 ;  /* 0x0000501201007387 */ /* 0x0003e80000100a00 */
[----:B------:R-:W2:Y:S01]  /*4b0f0*/  LDL.LU.64 R34, [R1+0x1550] ;  /* 0x0015500001227983 */ /* 0x000ea20000300a00 */
[----:B----4-:R-:W-:-:S03]  /*4b100*/  IMAD.WIDE R8, R17, 0x4, R10 ;  /* 0x0000000411087825 */ /* 0x010fc600078e020a */
[----:B------:R-:W4:Y:S04]  /*4b110*/  LDL.LU.64 R32, [R1+0x1200] ;  /* 0x0012000001207983 */ /* 0x000f280000300a00 */
[----:B------:R1:W-:Y:S04]  /*4b120*/  STL.64 [R1+0x48], R8 ;  /* 0x0000480801007387 */ /* 0x0003e80000100a00 */
[----:B------:R-:W4:Y:S04]  /*4b130*/  LDL.LU.64 R30, [R1+0x1018] ;  /* 0x00101800011e7983 */ /* 0x000f280000300a00 */
[----:B------:R-:W4:Y:S04]  /*4b140*/  LDL.LU.64 R176, [R1+0xd08] ;  /* 0x000d080001b07983 */ /* 0x000f280000300a00 */
[----:B------:R-:W4:Y:S04]  /*4b150*/  LDL.LU.64 R28, [R1+0x6f8] ;  /* 0x0006f800011c7983 */ /* 0x000f280000300a00 */
[----:B------:R-:W4:Y:S04]  /*4b160*/  LDL.LU.64 R26, [R1+0x1a0] ;  /* 0x0001a000011a7983 */ /* 0x000f280000300a00 */
        /* <DEDUP_REMOVED lines=13> */
[----:B------:R-:W4:Y:S01]  /*4b240*/  LDL.LU.64 R244, [R1+0xda0] ;  /* 0x000da00001f47983 */ /* 0x000f220000300a00 */
[----:B---3--:R-:W-:-:S03]  /*4b250*/  IMAD.WIDE R36, R17, 0x4, R250 ;  /* 0x0000000411247825 */ /* 0x008fc600078e02fa */
[----:B------:R-:W3:Y:S04]  /*4b260*/  LDL.LU.64 R250, [R1+0xbd0] ;  /* 0x000bd00001fa7983 */ /* 0x000ee80000300a00 */
[----:B------:R1:W-:Y:S02]  /*4b270*/  STL.64 [R1+0xc0], R36 ;  /* 0x0000c02401007387 */ /* 0x0003e40000100a00 */
[C---:B-1----:R-:W-:Y:S02]  /*4b280*/  IMAD.WIDE R36, R17.reuse, 0x4, R6 ;  /* 0x0000000411247825 */ /* 0x042fe400078e0206 */
[----:B------:R-:W3:Y:S02]  /*4b290*/  LDL.LU.64 R6, [R1+0x6d8] ;  /* 0x0006d80001067983 */ /* 0x000ee40000300a00 */
[----:B------:R-:W-:-:S05]  /*4b2a0*/  IMAD.WIDE R38, R17, 0x4, R178 ;  /* 0x0000000411267825 */ /* 0x000fca00078e02b2 */
[----:B------:R1:W-:Y:S04]  /*4b2b0*/  STL.64 [R1+0x188], R38 ;  /* 0x0001882601007387 */ /* 0x0003e80000100a00 */
[----:B------:R2:W-:Y:S01]  /*4b2c0*/  STL.64 [R1+0x290], R36 ;  /* 0x0002902401007387 */ /* 0x0005e20000100a00 */
[----:B-1----:R-:W-:-:S03]  /*4b2d0*/  IMAD.WIDE R38, R17, 0x4, R246 ;  /* 0x0000000411267825 */ /* 0x002fc600078e02f6 */
[----:B------:R-:W3:Y:S01]  /*4b2e0*/  LDL.LU.64 R246, [R1+0x1c0] ;  /* 0x0001c00001f67983 */ /* 0x000ee20000300a00 */
[----:B--2---:R-:W-:-:S03]  /*4b2f0*/  IMAD.WIDE R36, R17, 0x4, R248 ;  /* 0x0000000411247825 */ /* 0x004fc600078e02f8 */
[----:B------:R1:W-:Y:S04]  /*4b300*/  STL.64 [R1+0x400], R38 ;  /* 0x0004002601007387 */ /* 0x0003e80000100a00 */
[----:B------:R-:W2:Y:S04]  /*4b310*/  LDL.LU.64 R248, [R1+0x1b8] ;  /* 0x0001b80001f87983 */ /* 0x000ea80000300a00 */
[----:B------:R4:W-:Y:S01]  /*4b320*/  STL.64 [R1+0x5e8], R36 ;  /* 0x0005e82401007387 */ /* 0x0009e20000100a00 */
[----:B-1----:R-:W-:-:S03]  /*4b330*/  IMAD.WIDE R38, R17, 0x4, R4 ;  /* 0x0000000411267825 */ /* 0x002fc600078e0204 */
[----:B------:R-:W2:Y:S04]  /*4b340*/  LDL.LU.64 R4, [R1+0x15c8] ;  /* 0x0015c80001047983 */ /* 0x000ea80000300a00 */
[----:B------:R-:W-:Y:S01]  /*4b350*/  STL.64 [R1+0x800], R38 ;  /* 0x0008002601007387 */ /* 0x000fe20000100a00 */
[----:B----4-:R-:W-:-:S04]  /*4b360*/  IMAD.WIDE R36, R17, 0x4, R34 ;  /* 0x0000000411247825 */ /* 0x010fc800078e0222 */
[C---:B------:R-:W-:Y:S01]  /*4b370*/  IMAD.WIDE R34, R17.reuse, 0x4, R32 ;  /* 0x0000000411227825 */ /* 0x040fe200078e0220 */
[----:B------:R-:W-:Y:S03]  /*4b380*/  STL.64 [R1+0x40], R36 ;  /* 0x0000402401007387 */ /* 0x000fe60000100a00 */
[C---:B------:R-:W-:Y:S01]  /*4b390*/  IMAD.WIDE R32, R17.reuse, 0x4, R30 ;  /* 0x0000000411207825 */ /* 0x040fe200078e021e */
[----:B------:R-:W-:Y:S03]  /*4b3a0*/  STL.64 [R1+0x38], R34 ;  /* 0x0000382201007387 */ /* 0x000fe60000100a00 */
[C---:B------:R-:W-:Y:S01]  /*4b3b0*/  IMAD.WIDE R30, R17.reuse, 0x4, R176 ;  /* 0x00000004111e7825 */ /* 0x040fe200078e02b0 */
[----:B------:R-:W-:Y:S03]  /*4b3c0*/  STL.64 [R1+0xb8], R32 ;  /* 0x0000b82001007387 */ /* 0x000fe60000100a00 */
[C---:B------:R-:W-:Y:S01]  /*4b3d0*/  IMAD.WIDE R28, R17.reuse, 0x4, R28 ;  /* 0x00000004111c7825 */ /* 0x040fe200078e021c */
[----:B------:R-:W-:Y:S03]  /*4b3e0*/  STL.64 [R1+0x180], R30 ;  /* 0x0001801e01007387 */ /* 0x000fe60000100a00 */
[C---:B------:R-:W-:Y:S01]  /*4b3f0*/  IMAD.WIDE R26, R17.reuse, 0x4, R26 ;  /* 0x00000004111a7825 */ /* 0x040fe200078e021a */
[----:B------:R1:W-:Y:S03]  /*4b400*/  STL.64 [R1+0x250], R28 ;  /* 0x0002501c01007387 */ /* 0x0003e60000100a00 */
[C---:B------:R-:W-:Y:S01]  /*4b410*/  IMAD.WIDE R24, R17.reuse, 0x4, R24 ;  /* 0x0000000411187825 */ /* 0x040fe200078e0218 */
[----:B------:R4:W-:Y:S04]  /*4b420*/  STL.64 [R1+0x3a8], R26 ;  /* 0x0003a81a01007387 */ /* 0x0009e80000100a00 */
[----:B------:R4:W-:Y:S01]  /*4b430*/  STL.64 [R1+0x5b0], R24 ;  /* 0x0005b01801007387 */ /* 0x0009e20000100a00 */
[----:B-1----:R-:W-:-:S04]  /*4b440*/  IMAD.WIDE R28, R17, 0x4, R174 ;  /* 0x00000004111c7825 */ /* 0x002fc800078e02ae */
[C---:B----4-:R-:W-:Y:S01]  /*4b450*/  IMAD.WIDE R26, R17.reuse, 0x4, R22 ;  /* 0x00000004111a7825 */ /* 0x050fe200078e0216 */
        /* <DEDUP_REMOVED lines=14> */
[----:B------:R1:W-:Y:S03]  /*4b540*/  STL.64 [R1+0x578], R20 ;  /* 0x0005781401007387 */ /* 0x0003e60000100a00 */
[C---:B------:R-:W-:Y:S01]  /*4b550*/  IMAD.WIDE R10, R17.reuse, 0x4, R10 ;  /* 0x00000004110a7825 */ /* 0x040fe200078e020a */
[----:B------:R4:W-:Y:S04]  /*4b560*/  STL.64 [R1+0x7a0], R18 ;  /* 0x0007a01201007387 */ /* 0x0009e80000100a00 */
[----:B------:R-:W-:Y:S01]  /*4b570*/  STL.64 [R1+0x20], R10 ;  /* 0x0000200a01007387 */ /* 0x000fe20000100a00 */
[----:B-1----:R-:W-:-:S04]  /*4b580*/  IMAD.WIDE R20, R17, 0x4, R244 ;  /* 0x0000000411147825 */ /* 0x002fc800078e02f4 */
[----:B----4-:R-:W-:-:S05]  /*4b590*/  IMAD.WIDE R18, R17, 0x4, R242 ;  /* 0x0000000411127825 */ /* 0x010fca00078e02f2 */
[----:B------:R3:W-:Y:S04]  /*4b5a0*/  STL.64 [R1+0xa8], R18 ;  /* 0x0000a81201007387 */ /* 0x0007e80000100a00 */
[----:B------:R-:W-:Y:S01]  /*4b5b0*/  STL.64 [R1+0x170], R20 ;  /* 0x0001701401007387 */ /* 0x000fe20000100a00 */
[----:B------:R-:W-:-:S04]  /*4b5c0*/  IMAD.WIDE R8, R17, 0x4, R8 ;  /* 0x0000000411087825 */ /* 0x000fc800078e0208 */
[C---:B---3--:R-:W-:Y:S02]  /*4b5d0*/  IMAD.WIDE R18, R17.reuse, 0x4, R250 ;  /* 0x0000000411127825 */ /* 0x048fe400078e02fa */
[----:B------:R-:W3:Y:S04]  /*4b5e0*/  LDL.LU.64 R250, [R1+0x13b0] ;  /* 0x0013b00001fa7983 */ /* 0x000ee80000300a00 */
[----:B------:R-:W-:Y:S04]  /*4b5f0*/  STL.64 [R1+0x18], R8 ;  /* 0x0000180801007387 */ /* 0x000fe80000100a00 */
[----:B------:R1:W-:Y:S04]  /*4b600*/  STL.64 [R1+0x230], R18 ;  /* 0x0002301201007387 */ /* 0x0003e80000100a00 */
[----:B------:R-:W4:Y:S01]  /*4b610*/  LDL.LU.64 R244, [R1+0x10e0] ;  /* 0x0010e00001f47983 */ /* 0x000f220000300a00 */
[----:B-1----:R-:W-:-:S03]  /*4b620*/  IMAD.WIDE R18, R17, 0x4, R6 ;  /* 0x0000000411127825 */ /* 0x002fc600078e0206 */
[----:B------:R-:W4:Y:S04]  /*4b630*/  LDL.LU.64 R6, [R1+0xde0] ;  /* 0x000de00001067983 */ /* 0x000f280000300a00 */
[----:B------:R2:W-:Y:S01]  /*4b640*/  STL.64 [R1+0x358], R18 ;  /* 0x0003581201007387 */ /* 0x0005e20000100a00 */
[----:B------:R-:W-:-:S03]  /*4b650*/  IMAD.WIDE R20, R17, 0x4, R246 ;  /* 0x0000000411147825 */ /* 0x000fc600078e02f6 */
[----:B------:R-:W4:Y:S01]  /*4b660*/  LDL.LU.64 R246, [R1+0xc70] ;  /* 0x000c700001f67983 */ /* 0x000f220000300a00 */
[----:B--2---:R-:W-:-:S03]  /*4b670*/  IMAD.WIDE R18, R17, 0x4, R248 ;  /* 0x0000000411127825 */ /* 0x004fc600078e02f8 */
[----:B------:R1:W-:Y:S04]  /*4b680*/  STL.64 [R1+0x540], R20 ;  /* 0x0005401401007387 */ /* 0x0003e80000100a00 */
        /* <DEDUP_REMOVED lines=15> */
[----:B--2---:R-:W2:Y:S04]  /*4b780*/  LDL.LU.64 R18, [R1+0xe80] ;  /* 0x000e800001127983 */ /* 0x004ea80000300a00 */
[----:B------:R-:W2:Y:S04]  /*4b790*/  LDL.LU.64 R226, [R1+0xd10] ;  /* 0x000d100001e27983 */ /* 0x000ea80000300a00 */
[----:B------:R-:W2:Y:S04]  /*4b7a0*/  LDL.LU.64 R228, [R1+0xbc8] ;  /* 0x000bc80001e47983 */ /* 0x000ea80000300a00 */
[----:B------:R-:W2:Y:S04]  /*4b7b0*/  LDL.LU.64 R230, [R1+0x300] ;  /* 0x0003000001e67983 */ /* 0x000ea80000300a00 */
[----:B------:R-:W2:Y:S01]  /*4b7c0*/  LDL.LU.64 R232, [R1+0x2f0] ;  /* 0x0002f00001e87983 */ /* 0x000ea20000300a00 */
[----:B------:R-:W-:-:S03]  /*4b7d0*/  IMAD.WIDE R220, R17, 0x4, R4 ;  /* 0x0000000411dc7825 */ /* 0x000fc600078e0204 */
        /* <DEDUP_REMOVED lines=8> */
[----:B------:R-:W-:Y:S01]  /*4b860*/  STL.64 [R1+0xa0], R44 ;  /* 0x0000a02c01007387 */ /* 0x000fe20000100a00 */
[----:B------:R-:W-:-:S03]  /*4b870*/  IMAD.WIDE R42, R17, 0x4, R6 ;  /* 0x00000004112a7825 */ /* 0x000fc600078e0206 */
[----:B------:R-:W4:Y:S04]  /*4b880*/  LDL.LU.64 R6, [R1+0x1698] ;  /* 0x0016980001067983 */ /* 0x000f280000300a00 */
[----:B------:R1:W-:Y:S02]  /*4b890*/  STL.64 [R1+0x168], R42 ;  /* 0x0001682a01007387 */ /* 0x0003e40000100a00 */
[C---:B-1----:R-:W-:Y:S02]  /*4b8a0*/  IMAD.WIDE R42, R17.reuse, 0x4, R246 ;  /* 0x00000004112a7825 */ /* 0x042fe400078e02f6 */
[----:B------:R-:W4:Y:S04]  /*4b8b0*/  LDL.LU.64 R246, [R1+0x1690] ;  /* 0x0016900001f67983 */ /* 0x000f280000300a00 */
[----:B------:R-:W-:Y:S01]  /*4b8c0*/  STL.64 [R1+0x228], R42 ;  /* 0x0002282a01007387 */ /* 0x000fe20000100a00 */
[----:B------:R-:W-:-:S04]  /*4b8d0*/  IMAD.WIDE R40, R17, 0x4, R40 ;  /* 0x0000000411287825 */ /* 0x000fc800078e0228 */
[C---:B------:R-:W-:Y:S01]  /*4b8e0*/  IMAD.WIDE R38, R17.reuse, 0x4, R38 ;  /* 0x0000000411267825 */ /* 0x040fe200078e0226 */
[----:B------:R-:W-:Y:S03]  /*4b8f0*/  STL.64 [R1+0x350], R40 ;  /* 0x0003502801007387 */ /* 0x000fe60000100a00 */
[C---:B------:R-:W-:Y:S01]  /*4b900*/  IMAD.WIDE R36, R17.reuse, 0x4, R36 ;  /* 0x0000000411247825 */ /* 0x040fe200078e0224 */
[----:B------:R-:W-:Y:S03]  /*4b910*/  STL.64 [R1+0x520], R38 ;  /* 0x0005202601007387 */ /* 0x000fe60000100a00 */
[----:B------:R-:W-:-:S04]  /*4b920*/  IMAD.WIDE R214, R17, 0x4, R34 ;  /* 0x0000000411d67825 */ /* 0x000fc800078e0222 */
        /* <DEDUP_REMOVED lines=12> */
[----:B------:R-:W-:-:S04]  /*4b9f0*/  IMAD.WIDE R210, R17, 0x4, R22 ;  /* 0x0000000411d27825 */ /* 0x000fc800078e0216 */
[C---:B------:R-:W-:Y:S01]  /*4ba00*/  IMAD.WIDE R22, R17.reuse, 0x4, R20 ;  /* 0x0000000411167825 */ /* 0x040fe200078e0214 */
[----:B------:R-:W-:Y:S03]  /*4ba10*/  STL.64 [R1+0x708], R24 ;  /* 0x0007081801007387 */ /* 0x000fe60000100a00 */
[C---:B--2---:R-:W-:Y:S01]  /*4ba20*/  IMAD.WIDE R20, R17.reuse, 0x4, R18 ;  /* 0x0000000411147825 */ /* 0x044fe200078e0212 */
[----:B------:R1:W-:Y:S03]  /*4ba30*/  STL.64 [R1+0x90], R22 ;  /* 0x0000901601007387 */ /* 0x0003e60000100a00 */
[C---:B------:R-:W-:Y:S01]  /*4ba40*/  IMAD.WIDE R18, R17.reuse, 0x4, R226 ;  /* 0x0000000411127825 */ /* 0x040fe200078e02e2 */
[----:B------:R2:W-:Y:S04]  /*4ba50*/  STL.64 [R1+0x158], R20 ;  /* 0x0001581401007387 */ /* 0x0005e80000100a00 */
[----:B------:R2:W-:Y:S01]  /*4ba60*/  STL.64 [R1+0x218], R18 ;  /* 0x0002181201007387 */ /* 0x0005e20000100a00 */
[----:B-1----:R-:W-:-:S04]  /*4ba70*/  IMAD.WIDE R22, R17, 0x4, R228 ;  /* 0x0000000411167825 */ /* 0x002fc800078e02e4 */
[C---:B--2---:R-:W-:Y:S01]  /*4ba80*/  IMAD.WIDE R20, R17.reuse, 0x4, R230 ;  /* 0x0000000411147825 */ /* 0x044fe200078e02e6 */
[----:B------:R1:W-:Y:S03]  /*4ba90*/  STL.64 [R1+0x340], R22 ;  /* 0x0003401601007387 */ /* 0x0003e60000100a00 */
[C---:B------:R-:W-:Y:S01]  /*4baa0*/  IMAD.WIDE R18, R17.reuse, 0x4, R232 ;  /* 0x0000000411127825 */ /* 0x040fe200078e02e8 */
[----:B------:R2:W-:Y:S04]  /*4bab0*/  STL.64 [R1+0x4e8], R20 ;  /* 0x0004e81401007387 */ /* 0x0005e80000100a00 */
[----:B------:R1:W-:Y:S01]  /*4bac0*/  STL.64 [R1+0x700], R18 ;  /* 0x0007001201007387 */ /* 0x0003e20000100a00 */
[----:B------:R-:W-:-:S04]  /*4bad0*/  IMAD.WIDE R204, R17, 0x4, R248 ;  /* 0x0000000411cc7825 */ /* 0x000fc800078e02f8 */
[C---:B------:R-:W-:Y:S02]  /*4bae0*/  IMAD.WIDE R202, R17.reuse, 0x4, R4 ;  /* 0x0000000411ca7825 */ /* 0x040fe400078e0204 */
[----:B------:R-:W2:Y:S04]  /*4baf0*/  LDL.LU.64 R4, [R1+0x1688] ;  /* 0x0016880001047983 */ /* 0x000ea80000300a00 */
[----:B------:R-:W2:Y:S01]  /*4bb00*/  LDL.LU.64 R248, [R1+0x1680] ;  /* 0x0016800001f87983 */ /* 0x000ea20000300a00 */
[----:B---3--:R-:W-:-:S03]  /*4bb10*/  IMAD.WIDE R200, R17, 0x4, R250 ;  /* 0x0000000411c87825 */ /* 0x008fc600078e02fa */
[----:B------:R-:W3:Y:S01]  /*4bb20*/  LDL.LU.64 R250, [R1+0x1678] ;  /* 0x0016780001fa7983 */ /* 0x000ee20000300a00 */
[----:B----4-:R-:W-:-:S03]  /*4bb30*/  IMAD.WIDE R196, R17, 0x4, R6 ;  /* 0x0000000411c47825 */ /* 0x010fc600078e0206 */
[----:B------:R-:W4:Y:S01]  /*4bb40*/  LDL.LU.64 R6, [R1+0x1670] ;  /* 0x0016700001067983 */ /* 0x000f220000300a00 */
[----:B------:R-:W-:-:S03]  /*4bb50*/  IMAD.WIDE R216, R17, 0x4, R178 ;  /* 0x0000000411d87825 */ /* 0x000fc600078e02b2 */
[----:B------:R-:W4:Y:S04]  /*4bb60*/  LDL.LU.64 R40, [R1+0x1668] ;  /* 0x0016680001287983 */ /* 0x000f280000300a00 */
        /* <DEDUP_REMOVED lines=14> */
[----:B------:R-:W2:Y:S01]  /*4bc50*/  LDL.LU.64 R18, [R1+0x1508] ;  /* 0x0015080001127983 */ /* 0x000ea20000300a00 */
[----:B------:R-:W-:-:S03]  /*4bc60*/  IMAD.WIDE R208, R17, 0x4, R234 ;  /* 0x0000000411d07825 */ /* 0x000fc600078e02ea */
[----:B------:R-:W2:Y:S01]  /*4bc70*/  LDL.LU.64 R226, [R1+0x1500] ;  /* 0x0015000001e27983 */ /* 0x000ea20000300a00 */
[----:B------:R-:W-:-:S03]  /*4bc80*/  IMAD.WIDE R206, R17, 0x4, R242 ;  /* 0x0000000411ce7825 */ /* 0x000fc600078e02f2 */
[----:B------:R-:W2:Y:S01]  /*4bc90*/  LDL.LU.64 R228, [R1+0x14f8] ;  /* 0x0014f80001e47983 */ /* 0x000ea20000300a00 */
[----:B------:R-:W-:-:S03]  /*4bca0*/  IMAD.WIDE R198, R17, 0x4, R244 ;  /* 0x0000000411c67825 */ /* 0x000fc600078e02f4 */
[----:B------:R-:W2:Y:S01]  /*4bcb0*/  LDL.LU.64 R230, [R1+0x14f0] ;  /* 0x0014f00001e67983 */ /* 0x000ea20000300a00 */
[----:B------:R-:W-:-:S03]  /*4bcc0*/  IMAD.WIDE R194, R17, 0x4, R246 ;  /* 0x0000000411c27825 */ /* 0x000fc600078e02f6 */
[----:B------:R-:W2:Y:S04]  /*4bcd0*/  LDL.LU.64 R232, [R1+0x14e8] ;  /* 0x0014e80001e87983 */ /* 0x000ea80000300a00 */
[----:B------:R-:W2:Y:S04]  /*4bce0*/  LDL.LU.64 R234, [R1+0x14e0] ;  /* 0x0014e00001ea7983 */ /* 0x000ea80000300a00 */
[----:B------:R-:W2:Y:S04]  /*4bcf0*/  LDL.LU.64 R242, [R1+0x14d8] ;  /* 0x0014d80001f27983 */ /* 0x000ea80000300a00 */
[----:B------:R-:W2:Y:S04]  /*4bd00*/  LDL.LU.64 R244, [R1+0x14d0] ;  /* 0x0014d00001f47983 */ /* 0x000ea80000300a00 */
[----:B------:R-:W2:Y:S01]  /*4bd10*/  LDL.LU.64 R246, [R1+0x1348] ;  /* 0x0013480001f67983 */ /* 0x000ea20000300a00 */
[----:B------:R-:W-:-:S03]  /*4bd20*/  IMAD.WIDE R192, R17, 0x4, R4 ;  /* 0x0000000411c07825 */ /* 0x000fc600078e0204 */
[----:B------:R-:W2:Y:S01]  /*4bd30*/  LDL.LU.64 R4, [R1+0x1340] ;  /* 0x0013400001047983 */ /* 0x000ea20000300a00 */
[----:B------:R-:W-:-:S03]  /*4bd40*/  IMAD.WIDE R190, R17, 0x4, R248 ;  /* 0x0000000411be7825 */ /* 0x000fc600078e02f8 */
[----:B------:R-:W2:Y:S01]  /*4bd50*/  LDL.LU.64 R248, [R1+0x1338] ;  /* 0x0013380001f87983 */ /* 0x000ea20000300a00 */
[----:B---3--:R-:W-:-:S03]  /*4bd60*/  IMAD.WIDE R188, R17, 0x4, R250 ;  /* 0x0000000411bc7825 */ /* 0x008fc600078e02fa */
[----:B------:R-:W3:Y:S01]  /*4bd70*/  LDL.LU.64 R250, [R1+0x12d0] ;  /* 0x0012d00001fa7983 */ /* 0x000ee20000300a00 */
[----:B----4-:R-:W-:-:S03]  /*4bd80*/  IMAD.WIDE R186, R17, 0x4, R6 ;  /* 0x0000000411ba7825 */ /* 0x010fc600078e0206 */
[----:B------:R-:W4:Y:S01]  /*4bd90*/  LDL.LU.64 R6, [R1+0x12a8] ;  /* 0x0012a80001067983 */ /* 0x000f220000300a00 */
[----:B------:R-:W-:-:S04]  /*4bda0*/  IMAD.WIDE R184, R17, 0x4, R40 ;  /* 0x0000000411b87825 */ /* 0x000fc800078e0228 */
[----:B------:R-:W-:-:S04]  /*4bdb0*/  IMAD.WIDE R182, R17, 0x4, R38 ;  /* 0x0000000411b67825 */ /* 0x000fc800078e0226 */
[----:B------:R-:W-:-:S04]  /*4bdc0*/  IMAD.WIDE R180, R17, 0x4, R36 ;  /* 0x0000000411b47825 */ /* 0x000fc800078e0224 */
[----:B------:R-:W-:-:S04]  /*4bdd0*/  IMAD.WIDE R172, R17, 0x4, R34 ;  /* 0x0000000411ac7825 */ /* 0x000fc800078e0222 */
[----:B--2---:R-:W-:-:S04]  /*4bde0*/  IMAD.WIDE R158, R17, 0x4, R20 ;  /* 0x00000004119e7825 */ /* 0x004fc800078e0214 */
[----:B------:R-:W-:-:S04]  /*4bdf0*/  IMAD.WIDE R156, R17, 0x4, R18 ;  /* 0x00000004119c7825 */ /* 0x000fc800078e0212 */
[----:B------:R-:W-:-:S04]  /*4be00*/  IMAD.WIDE R170, R17, 0x4, R32 ;  /* 0x0000000411aa7825 */ /* 0x000fc800078e0220 */
[C---:B------:R-:W-:Y:S02]  /*4be10*/  IMAD.WIDE R20, R17.reuse, 0x4, R246 ;  /* 0x0000000411147825 */ /* 0x040fe400078e02f6 */
[----:B------:R-:W2:Y:S02]  /*4be20*/  LDL.LU.64 R246, [R1+0x12a0] ;  /* 0x0012a00001f67983 */ /* 0x000ea40000300a00 */
[C---:B------:R-:W-:Y:S02]  /*4be30*/  IMAD.WIDE R142, R17.reuse, 0x4, R244 ;  /* 0x00000004118e7825 */ /* 0x040fe400078e02f4 */
[----:B------:R-:W-:Y:S04]  /*4be40*/  STL.64 [R1+0x88], R20 ;  /* 0x0000881401007387 */ /* 0x000fe80000100a00 */
[----:B------:R-:W2:Y:S01]  /*4be50*/  LDL.LU.64 R244, [R1+0x1298] ;  /* 0x0012980001f47983 */ /* 0x000ea20000300a00 */
[----:B------:R-:W-:-:S04]  /*4be60*/  IMAD.WIDE R168, R17, 0x4, R30 ;  /* 0x0000000411a87825 */ /* 0x000fc800078e021e */
[C---:B------:R-:W-:Y:S02]  /*4be70*/  IMAD.WIDE R18, R17.reuse, 0x4, R4 ;  /* 0x0000000411127825 */ /* 0x040fe400078e0204 */
[----:B------:R-:W2:Y:S04]  /*4be80*/  LDL.LU.64 R4, [R1+0x1290] ;  /* 0x0012900001047983 */ /* 0x000ea80000300a00 */
[----:B------:R1:W-:Y:S02]  /*4be90*/  STL.64 [R1+0x80], R18 ;  /* 0x0000801201007387 */ /* 0x0003e40000100a00 */
[----:B-1----:R-:W-:-:S04]  /*4bea0*/  IMAD.WIDE R18, R17, 0x4, R248 ;  /* 0x0000000411127825 */ /* 0x002fc800078e02f8 */
        /* <DEDUP_REMOVED lines=10> */
[C---:B---3--:R-:W-:Y:S02]  /*4bf50*/  IMAD.WIDE R140, R17.reuse, 0x4, R250 ;  /* 0x00000004118c7825 */ /* 0x048fe400078e02fa */
        /* <DEDUP_REMOVED lines=16> */
[----:B-1----:R-:W3:Y:S04]  /*4c060*/  LDL.LU.64 R18, [R1+0x1168] ;  /* 0x0011680001127983 */ /* 0x002ee80000300a00 */
        /* <DEDUP_REMOVED lines=9> */
[----:B--2---:R-:W-:-:S03]  /*4c100*/  IMAD.WIDE R136, R17, 0x4, R246 ;  /* 0x0000000411887825 */ /* 0x004fc600078e02f6 */
[----:B------:R-:W2:Y:S01]  /*4c110*/  LDL.LU.64 R246, [R1+0x1120] ;  /* 0x0011200001f67983 */ /* 0x000ea20000300a00 */
[----:B------:R-:W-:-:S03]  /*4c120*/  IMAD.WIDE R134, R17, 0x4, R244 ;  /* 0x0000000411867825 */ /* 0x000fc600078e02f4 */
[----:B------:R-:W2:Y:S01]  /*4c130*/  LDL.LU.64 R244, [R1+0x1118] ;  /* 0x0011180001f47983 */ /* 0x000ea20000300a00 */
[----:B------:R-:W-:-:S03]  /*4c140*/  IMAD.WIDE R132, R17, 0x4, R4 ;  /* 0x0000000411847825 */ /* 0x000fc600078e0204 */
[----:B------:R-:W2:Y:S01]  /*4c150*/  LDL.LU.64 R4, [R1+0x10b8] ;  /* 0x0010b80001047983 */ /* 0x000ea20000300a00 */
[----:B---3--:R-:W-:-:S03]  /*4c160*/  IMAD.WIDE R130, R17, 0x4, R250 ;  /* 0x0000000411827825 */ /* 0x008fc600078e02fa */
[----:B------:R-:W3:Y:S01]  /*4c170*/  LDL.LU.64 R250, [R1+0x10b0] ;  /* 0x0010b00001fa7983 */ /* 0x000ee20000300a00 */
[----:B------:R-:W-:-:S04]  /*4c180*/  IMAD.WIDE R114, R17, 0x4, R32 ;  /* 0x0000000411727825 */ /* 0x000fc800078e0220 */
        /* <DEDUP_REMOVED lines=22> */
[----:B----4-:R-:W-:-:S05]  /*4c2f0*/  IMAD.WIDE R20, R17, 0x4, R234 ;  /* 0x0000000411147825 */ /* 0x010fca00078e02ea */
[----:B------:R1:W-:Y:S02]  /*4c300*/  STL.64 [R1+0xf8], R20 ;  /* 0x0000f81401007387 */ /* 0x0003e40000100a00 */
[C---:B-1----:R-:W-:Y:S02]  /*4c310*/  IMAD.WIDE R20, R17.reuse, 0x4, R248 ;  /* 0x0000000411147825 */ /* 0x042fe400078e02f8 */
[----:B------:R-:W4:Y:S02]  /*4c320*/  LDL.LU.64 R248, [R1+0x10a8] ;  /* 0x0010a80001f87983 */ /* 0x000f240000300a00 */
[----:B------:R-:W-:-:S04]  /*4c330*/  IMAD.WIDE R18, R17, 0x4, R242 ;  /* 0x0000000411127825 */ /* 0x000fc800078e02f2 */
[C---:B------:R-:W-:Y:S01]  /*4c340*/  IMAD.WIDE R6, R17.reuse, 0x4, R6 ;  /* 0x0000000411067825 */ /* 0x040fe200078e0206 */
[----:B------:R2:W-:Y:S04]  /*4c350*/  STL.64 [R1+0xe8], R18 ;  /* 0x0000e81201007387 */ /* 0x0005e80000100a00 */
[----:B------:R1:W-:Y:S01]  /*4c360*/  STL.64 [R1+0xe0], R20 ;  /* 0x0000e01401007387 */ /* 0x0003e20000100a00 */
[----:B--2---:R-:W-:-:S03]  /*4c370*/  IMAD.WIDE R18, R17, 0x4, R246 ;  /* 0x0000000411127825 */ /* 0x004fc600078e02f6 */
[----:B------:R-:W2:Y:S04]  /*4c380*/  LDL.LU.64 R246, [R1+0x10a0] ;  /* 0x0010a00001f67983 */ /* 0x000ea80000300a00 */
[----:B------:R-:W-:Y:S04]  /*4c390*/  STL.64 [R1+0xf0], R6 ;  /* 0x0000f00601007387 */ /* 0x000fe80000100a00 */
[----:B------:R1:W-:Y:S02]  /*4c3a0*/  STL.64 [R1+0xd8], R18 ;  /* 0x0000d81201007387 */ /* 0x0003e40000100a00 */
[----:B-1----:R-:W-:-:S02]  /*4c3b0*/  IMAD.WIDE R20, R17, 0x4, R4 ;  /* 0x0000000411147825 */ /* 0x002fc400078e0204 */
[----:B------:R-:W2:Y:S02]  /*4c3c0*/  LDL.LU.64 R4, [R1+0x1098] ;  /* 0x0010980001047983 */ /* 0x000ea40000300a00 */
[----:B------:R-:W-:-:S05]  /*4c3d0*/  IMAD.WIDE R18, R17, 0x4, R244 ;  /* 0x0000000411127825 */ /* 0x000fca00078e02f4 */
[----:B------:R3:W-:Y:S01]  /*4c3e0*/  STL.64 [R1+0xd0], R18 ;  /* 0x0000d01201007387 */ /* 0x0007e20000100a00 */
[----:B------:R-:W-:-:S03]  /*4c3f0*/  IMAD.WIDE R128, R17, 0x4, R46 ;  /* 0x0000000411807825 */ /* 0x000fc600078e022e */
[----:B------:R1:W-:Y:S01]  /*4c400*/  STL.64 [R1+0x210], R20 ;  /* 0x0002101401007387 */ /* 0x0003e20000100a00 */
[----:B------:R-:W-:-:S03]  /*4c410*/  IMAD.WIDE R126, R17, 0x4, R44 ;  /* 0x00000004117e7825 */ /* 0x000fc600078e022c */
[----:B------:R-:W2:Y:S01]  /*4c420*/  LDL.LU.64 R50, [R1+0x1090] ;  /* 0x0010900001327983 */ /* 0x000ea20000300a00 */
[----:B------:R-:W-:-:S03]  /*4c430*/  IMAD.WIDE R124, R17, 0x4, R42 ;  /* 0x00000004117c7825 */ /* 0x000fc600078e022a */
[----:B------:R-:W2:Y:S01]  /*4c440*/  LDL.LU.64 R48, [R1+0x1088] ;  /* 0x0010880001307983 */ /* 0x000ea20000300a00 */
[----:B------:R-:W-:-:S04]  /*4c450*/  IMAD.WIDE R122, R17, 0x4, R40 ;  /* 0x00000004117a7825 */ /* 0x000fc800078e0228 */
[----:B------:R-:W-:-:S04]  /*4c460*/  IMAD.WIDE R120, R17, 0x4, R38 ;  /* 0x0000000411787825 */ /* 0x000fc800078e0226 */
[----:B------:R-:W-:-:S04]  /*4c470*/  IMAD.WIDE R118, R17, 0x4, R36 ;  /* 0x0000000411767825 */ /* 0x000fc800078e0224 */
[----:B------:R-:W-:-:S04]  /*4c480*/  IMAD.WIDE R116, R17, 0x4, R34 ;  /* 0x0000000411747825 */ /* 0x000fc800078e0222 */
[----:B---3--:R-:W-:-:S05]  /*4c490*/  IMAD.WIDE R18, R17, 0x4, R250 ;  /* 0x0000000411127825 */ /* 0x008fca00078e02fa */
[----:B------:R3:W-:Y:S04]  /*4c4a0*/  STL.64 [R1+0x208], R18 ;  /* 0x0002081201007387 */ /* 0x0007e80000100a00 */
[----:B------:R-:W2:Y:S04]  /*4c4b0*/  LDL.LU.64 R46, [R1+0x1080] ;  /* 0x00108000012e7983 */ /* 0x000ea80000300a00 */
        /* <DEDUP_REMOVED lines=12> */
[----:B-1----:R-:W2:Y:S04]  /*4c580*/  LDL.LU.64 R20, [R1+0xf80] ;  /* 0x000f800001147983 */ /* 0x002ea80000300a00 */
[----:B---3--:R-:W3:Y:S04]  /*4c590*/  LDL.LU.64 R18, [R1+0x320] ;  /* 0x0003200001127983 */ /* 0x008ee80000300a00 */
[----:B------:R-:W3:Y:S04]  /*4c5a0*/  LDL.LU.64 R226, [R1+0x1008] ;  /* 0x0010080001e27983 */ /* 0x000ee80000300a00 */
[----:B------:R-:W3:Y:S04]  /*4c5b0*/  LDL.LU.64 R228, [R1+0x1000] ;  /* 0x0010000001e47983 */ /* 0x000ee80000300a00 */
[----:B------:R-:W3:Y:S04]  /*4c5c0*/  LDL.LU.64 R230, [R1+0xff8] ;  /* 0x000ff80001e67983 */ /* 0x000ee80000300a00 */
[----:B------:R-:W3:Y:S04]  /*4c5d0*/  LDL.LU.64 R232, [R1+0xff0] ;  /* 0x000ff00001e87983 */ /* 0x000ee80000300a00 */
[----:B------:R-:W3:Y:S04]  /*4c5e0*/  LDL.LU.64 R234, [R1+0xfe8] ;  /* 0x000fe80001ea7983 */ /* 0x000ee80000300a00 */
[----:B------:R-:W3:Y:S01]  /*4c5f0*/  LDL.LU.64 R250, [R1+0xfe0] ;  /* 0x000fe00001fa7983 */ /* 0x000ee20000300a00 */
[----:B----4-:R-:W-:-:S03]  /*4c600*/  IMAD.WIDE R54, R17, 0x4, R248 ;  /* 0x0000000411367825 */ /* 0x010fc600078e02f8 */
[----:B------:R-:W4:Y:S04]  /*4c610*/  LDL.LU.64 R248, [R1+0xfd8] ;  /* 0x000fd80001f87983 */ /* 0x000f280000300a00 */
[----:B------:R1:W-:Y:S04]  /*4c620*/  STL.64 [R1+0x200], R54 ;  /* 0x0002003601007387 */ /* 0x0003e80000100a00 */
[----:B------:R-:W4:Y:S04]  /*4c630*/  LDL.LU.64 R242, [R1+0xfd0] ;  /* 0x000fd00001f27983 */ /* 0x000f280000300a00 */
[----:B------:R-:W4:Y:S01]  /*4c640*/  LDL.LU.64 R244, [R1+0xfc8] ;  /* 0x000fc80001f47983 */ /* 0x000f220000300a00 */
[----:B--2---:R-:W-:-:S05]  /*4c650*/  IMAD.WIDE R52, R17, 0x4, R246 ;  /* 0x0000000411347825 */ /* 0x004fca00078e02f6 */
[----:B------:R2:W-:Y:S04]  /*4c660*/  STL.64 [R1+0x1f8], R52 ;  /* 0x0001f83401007387 */ /* 0x0005e80000100a00 */
[----:B------:R-:W4:Y:S01]  /*4c670*/  LDL.LU.64 R246, [R1+0xfc0] ;  /* 0x000fc00001f67983 */ /* 0x000f220000300a00 */
[----:B-1----:R-:W-:-:S03]  /*4c680*/  IMAD.WIDE R54, R17, 0x4, R4 ;  /* 0x0000000411367825 */ /* 0x002fc600078e0204 */
[----:B------:R-:W4:Y:S04]  /*4c690*/  LDL.LU.64 R4, [R1+0xfb8] ;  /* 0x000fb80001047983 */ /* 0x000f280000300a00 */
[----:B------:R-:W-:Y:S01]  /*4c6a0*/  STL.64 [R1+0x1f0], R54 ;  /* 0x0001f03601007387 */ /* 0x000fe20000100a00 */
[----:B--2---:R-:W-:-:S04]  /*4c6b0*/  IMAD.WIDE R52, R17, 0x4, R50 ;  /* 0x0000000411347825 */ /* 0x004fc800078e0232 */
[C---:B------:R-:W-:Y:S01]  /*4c6c0*/  IMAD.WIDE R50, R17.reuse, 0x4, R48 ;  /* 0x0000000411327825 */ /* 0x040fe200078e0230 */
[----:B------:R-:W-:Y:S04]  /*4c6d0*/  STL.64 [R1+0x1e8], R52 ;  /* 0x0001e83401007387 */ /* 0x000fe80000100a00 */
[----:B------:R-:W-:Y:S01]  /*4c6e0*/  STL.64 [R1+0x1e0], R50 ;  /* 0x0001e03201007387 */ /* 0x000fe20000100a00 */
        /* <DEDUP_REMOVED lines=27> */
[C---:B---3--:R-:W-:Y:S01]  /*4c8a0*/  IMAD.WIDE R20, R17.reuse, 0x4, R18 ;  /* 0x0000000411147825 */ /* 0x048fe200078e0212 */
[----:B------:R-:W-:Y:S04]  /*4c8b0*/  STL.64 [R1+0x330], R24 ;  /* 0x0003301801007387 */ /* 0x000fe80000100a00 */
[----:B------:R2:W-:Y:S01]  /*4c8c0*/  STL.64 [R1+0x4d8], R20 ;  /* 0x0004d81401007387 */ /* 0x0005e20000100a00 */
[----:B-1----:R-:W-:-:S04]  /*4c8d0*/  IMAD.WIDE R22, R17, 0x4, R226 ;  /* 0x0000000411167825 */ /* 0x002fc800078e02e2 */
[C---:B------:R-:W-:Y:S01]  /*4c8e0*/  IMAD.WIDE R18, R17.reuse, 0x4, R228 ;  /* 0x0000000411127825 */ /* 0x040fe200078e02e4 */
[----:B------:R1:W-:Y:S03]  /*4c8f0*/  STL.64 [R1+0x328], R22 ;  /* 0x0003281601007387 */ /* 0x0003e60000100a00 */
[C---:B--2---:R-:W-:Y:S01]  /*4c900*/  IMAD.WIDE R20, R17.reuse, 0x4, R230 ;  /* 0x0000000411147825 */ /* 0x044fe200078e02e6 */
[----:B------:R2:W-:Y:S04]  /*4c910*/  STL.64 [R1+0x320], R18 ;  /* 0x0003201201007387 */ /* 0x0005e80000100a00 */
[----:B------:R3:W-:Y:S01]  /*4c920*/  STL.64 [R1+0x310], R20 ;  /* 0x0003101401007387 */ /* 0x0007e20000100a00 */
[----:B-1----:R-:W-:-:S04]  /*4c930*/  IMAD.WIDE R22, R17, 0x4, R232 ;  /* 0x0000000411167825 */ /* 0x002fc800078e02e8 */
[C---:B--2---:R-:W-:Y:S01]  /*4c940*/  IMAD.WIDE R18, R17.reuse, 0x4, R234 ;  /* 0x0000000411127825 */ /* 0x044fe200078e02ea */
[----:B------:R-:W-:Y:S03]  /*4c950*/  STL.64 [R1+0x308], R22 ;  /* 0x0003081601007387 */ /* 0x000fe60000100a00 */
[C---:B---3--:R-:W-:Y:S02]  /*4c960*/  IMAD.WIDE R20, R17.reuse, 0x4, R250 ;  /* 0x0000000411147825 */ /* 0x048fe400078e02fa */
[----:B------:R-:W2:Y:S04]  /*4c970*/  LDL.LU.64 R250, [R1+0xfb0] ;  /* 0x000fb00001fa7983 */ /* 0x000ea80000300a00 */
[----:B------:R4:W-:Y:S04]  /*4c980*/  STL.64 [R1+0x300], R18 ;  /* 0x0003001201007387 */ /* 0x0009e80000100a00 */
[----:B------:R1:W-:Y:S01]  /*4c990*/  STL.64 [R1+0x2f8], R20 ;  /* 0x0002f81401007387 */ /* 0x0003e20000100a00 */
[----:B----4-:R-:W-:-:S03]  /*4c9a0*/  IMAD.WIDE R18, R17, 0x4, R248 ;  /* 0x0000000411127825 */ /* 0x010fc600078e02f8 */
[----:B------:R-:W3:Y:S01]  /*4c9b0*/  LDL.LU.64 R248, [R1+0xfa0] ;  /* 0x000fa00001f87983 */ /* 0x000ee20000300a00 */
[----:B------:R-:W-:-:S03]  /*4c9c0*/  IMAD.WIDE R22, R17, 0x4, R242 ;  /* 0x0000000411167825 */ /* 0x000fc600078e02f2 */
[----:B------:R4:W-:Y:S01]  /*4c9d0*/  STL.64 [R1+0x2f0], R18 ;  /* 0x0002f01201007387 */ /* 0x0009e20000100a00 */
[----:B-1----:R-:W-:-:S03]  /*4c9e0*/  IMAD.WIDE R20, R17, 0x4, R244 ;  /* 0x0000000411147825 */ /* 0x002fc600078e02f4 */
[----:B------:R1:W-:Y:S04]  /*4c9f0*/  STL.64 [R1+0x2e8], R22 ;  /* 0x0002e81601007387 */ /* 0x0003e80000100a00 */
[----:B------:R-:W3:Y:S04]  /*4ca00*/  LDL.LU.64 R52, [R1+0xf98] ;  /* 0x000f980001347983 */ /* 0x000ee80000300a00 */
[----:B------:R1:W-:Y:S01]  /*4ca10*/  STL.64 [R1+0x2e0], R20 ;  /* 0x0002e01401007387 */ /* 0x0003e20000100a00 */
[----:B----4-:R-:W-:-:S05]  /*4ca20*/  IMAD.WIDE R18, R17, 0x4, R246 ;  /* 0x0000000411127825 */ /* 0x010fca00078e02f6 */
        /* <DEDUP_REMOVED lines=17> */
[----:B----4-:R-:W4:Y:S04]  /*4cb40*/  LDL.LU.64 R18, [R1+0xf50] ;  /* 0x000f500001127983 */ /* 0x010f280000300a00 */
[----:B------:R-:W4:Y:S04]  /*4cb50*/  LDL.LU.64 R226, [R1+0xf48] ;  /* 0x000f480001e27983 */ /* 0x000f280000300a00 */
[----:B------:R-:W4:Y:S04]  /*4cb60*/  LDL.LU.64 R228, [R1+0xf40] ;  /* 0x000f400001e47983 */ /* 0x000f280000300a00 */
[----:B------:R-:W4:Y:S04]  /*4cb70*/  LDL.LU.64 R230, [R1+0xf38] ;  /* 0x000f380001e67983 */ /* 0x000f280000300a00 */
[----:B------:R-:W4:Y:S04]  /*4cb80*/  LDL.LU.64 R232, [R1+0xf30] ;  /* 0x000f300001e87983 */ /* 0x000f280000300a00 */
[----:B------:R-:W4:Y:S04]  /*4cb90*/  LDL.LU.64 R234, [R1+0xf28] ;  /* 0x000f280001ea7983 */ /* 0x000f280000300a00 */
[----:B------:R-:W4:Y:S01]  /*4cba0*/  LDL.LU.64 R244, [R1+0xf20] ;  /* 0x000f200001f47983 */ /* 0x000f220000300a00 */
[----:B--2---:R-:W-:-:S03]  /*4cbb0*/  IMAD.WIDE R56, R17, 0x4, R250 ;  /* 0x0000000411387825 */ /* 0x004fc600078e02fa */
[----:B------:R-:W2:Y:S04]  /*4cbc0*/  LDL.LU.64 R250, [R1+0xec8] ;  /* 0x000ec80001fa7983 */ /* 0x000ea80000300a00 */
[----:B------:R-:W-:Y:S04]  /*4cbd0*/  STL.64 [R1+0x2c8], R56 ;  /* 0x0002c83801007387 */ /* 0x000fe80000100a00 */
[----:B------:R-:W2:Y:S04]  /*4cbe0*/  LDL.LU.64 R242, [R1+0xec0] ;  /* 0x000ec00001f27983 */ /* 0x000ea80000300a00 */
[----:B------:R-:W2:Y:S01]  /*4cbf0*/  LDL.LU.64 R246, [R1+0xeb8] ;  /* 0x000eb80001f67983 */ /* 0x000ea20000300a00 */
[----:B---3--:R-:W-:-:S05]  /*4cc00*/  IMAD.WIDE R54, R17, 0x4, R248 ;  /* 0x0000000411367825 */ /* 0x008fca00078e02f8 */
[----:B------:R1:W-:Y:S04]  /*4cc10*/  STL.64 [R1+0x2c0], R54 ;  /* 0x0002c03601007387 */ /* 0x0003e80000100a00 */
[----:B------:R-:W3:Y:S01]  /*4cc20*/  LDL.LU.64 R248, [R1+0xeb0] ;  /* 0x000eb00001f87983 */ /* 0x000ee20000300a00 */
[----:B------:R-:W-:-:S04]  /*4cc30*/  IMAD.WIDE R4, R17, 0x4, R4 ;  /* 0x0000000411047825 */ /* 0x000fc800078e0204 */
[C---:B-1----:R-:W-:Y:S01]  /*4cc40*/  IMAD.WIDE R54, R17.reuse, 0x4, R52 ;  /* 0x0000000411367825 */ /* 0x042fe200078e0234 */
        /* <DEDUP_REMOVED lines=33> */
[C---:B----4-:R-:W-:Y:S01]  /*4ce60*/  IMAD.WIDE R20, R17.reuse, 0x4, R18 ;  /* 0x0000000411147825 */ /* 0x050fe200078e0212 */
[----:B------:R-:W-:Y:S04]  /*4ce70*/  STL.64 [R1+0x478], R24 ;  /* 0x0004781801007387 */ /* 0x000fe80000100a00 */
[----:B------:R4:W-:Y:S01]  /*4ce80*/  STL.64 [R1+0x470], R20 ;  /* 0x0004701401007387 */ /* 0x0009e20000100a00 */
[----:B-1----:R-:W-:-:S04]  /*4ce90*/  IMAD.WIDE R22, R17, 0x4, R226 ;  /* 0x0000000411167825 */ /* 0x002fc800078e02e2 */
[C---:B------:R-:W-:Y:S01]  /*4cea0*/  IMAD.WIDE R18, R17.reuse, 0x4, R228 ;  /* 0x0000000411127825 */ /* 0x040fe200078e02e4 */
[----:B------:R1:W-:Y:S03]  /*4ceb0*/  STL.64 [R1+0x468], R22 ;  /* 0x0004681601007387 */ /* 0x0003e60000100a00 */
[C---:B----4-:R-:W-:Y:S01]  /*4cec0*/  IMAD.WIDE R20, R17.reuse, 0x4, R230 ;  /* 0x0000000411147825 */ /* 0x050fe200078e02e6 */
[----:B------:R4:W-:Y:S04]  /*4ced0*/  STL.64 [R1+0x460], R18 ;  /* 0x0004601201007387 */ /* 0x0009e80000100a00 */
[----:B------:R4:W-:Y:S01]  /*4cee0*/  STL.64 [R1+0x458], R20 ;  /* 0x0004581401007387 */ /* 0x0009e20000100a00 */
[----:B-1----:R-:W-:-:S04]  /*4cef0*/  IMAD.WIDE R22, R17, 0x4, R232 ;  /* 0x0000000411167825 */ /* 0x002fc800078e02e8 */
[C---:B----4-:R-:W-:Y:S01]  /*4cf00*/  IMAD.WIDE R18, R17.reuse, 0x4, R234 ;  /* 0x0000000411127825 */ /* 0x050fe200078e02ea */
[----:B------:R-:W-:Y:S03]  /*4cf10*/  STL.64 [R1+0x448], R22 ;  /* 0x0004481601007387 */ /* 0x000fe60000100a00 */
[C---:B------:R-:W-:Y:S02]  /*4cf20*/  IMAD.WIDE R20, R17.reuse, 0x4, R244 ;  /* 0x0000000411147825 */ /* 0x040fe400078e02f4 */
[----:B------:R-:W4:Y:S04]  /*4cf30*/  LDL.LU.64 R244, [R1+0x1958] ;  /* 0x0019580001f47983 */ /* 0x000f280000300a00 */
[----:B------:R2:W-:Y:S01]  /*4cf40*/  STL.64 [R1+0x440], R18 ;  /* 0x0004401201007387 */ /* 0x0005e20000100a00 */
[----:B------:R-:W-:-:S03]  /*4cf50*/  IMAD.WIDE R12, R17, 0x4, R12 ;  /* 0x00000004110c7825 */ /* 0x000fc600078e020c */
[----:B------:R1:W-:Y:S01]  /*4cf60*/  STL.64 [R1+0x438], R20 ;  /* 0x0004381401007387 */ /* 0x0003e20000100a00 */
[----:B------:R-:W-:-:S03]  /*4cf70*/  IMAD.WIDE R2, R17, 0x4, R2 ;  /* 0x0000000411027825 */ /* 0x000fc600078e0202 */
[----:B------:R-:W-:Y:S04]  /*4cf80*/  LDGSTS.E [R16+-0x59080], desc[UR22][R12.64], P6 ;  /* 0xa6f800000c107fae */ /* 0x000fe8000b1a1016 */
[----:B------:R-:W-:Y:S01]  /*4cf90*/  LDGSTS.E [R241+-0x58c80], desc[UR22][R2.64], P6 ;  /* 0xa738000002f17fae */ /* 0x000fe2000b1a1016 */
[----:B--2---:R-:W-:-:S03]  /*4cfa0*/  IMAD.WIDE R18, R17, 0x4, R250 ;  /* 0x0000000411127825 */ /* 0x004fc600078e02fa */
[----:B------:R-:W2:Y:S04]  /*4cfb0*/  LDL.LU.64 R250, [R1+0x1940] ;  /* 0x0019400001fa7983 */ /* 0x000ea80000300a00 */
[----:B------:R3:W-:Y:S01]  /*4cfc0*/  STL.64 [R1+0x6b8], R18 ;  /* 0x0006b81201007387 */ /* 0x0007e20000100a00 */
[----:B------:R-:W-:-:S04]  /*4cfd0*/  IMAD.WIDE R22, R17, 0x4, R242 ;  /* 0x0000000411167825 */ /* 0x000fc800078e02f2 */
[C---:B-1----:R-:W-:Y:S01]  /*4cfe0*/  IMAD.WIDE R20, R17.reuse, 0x4, R246 ;  /* 0x0000000411147825 */ /* 0x042fe200078e02f6 */
[----:B------:R-:W-:Y:S04]  /*4cff0*/  STL.64 [R1+0x6b0], R22 ;  /* 0x0006b01601007387 */ /* 0x000fe80000100a00 */
[----:B------:R1:W-:Y:S01]  /*4d000*/  STL.64 [R1+0x6a8], R20 ;  /* 0x0006a81401007387 */ /* 0x0003e20000100a00 */
[----:B---3--:R-:W-:-:S04]  /*4d010*/  IMAD.WIDE R18, R17, 0x4, R248 ;  /* 0x0000000411127825 */ /* 0x008fc800078e02f8 */
[C---:B-1----:R-:W-:Y:S01]  /*4d020*/  IMAD.WIDE R20, R17.reuse, 0x4, R12 ;  /* 0x0000000411147825 */ /* 0x042fe200078e020c */
[----:B------:R1:W-:Y:S04]  /*4d030*/  STL.64 [R1+0x6a0], R18 ;  /* 0x0006a01201007387 */ /* 0x0003e80000100a00 */
[----:B------:R-:W3:Y:S01]  /*4d040*/  LDL.LU.64 R12, [R1+0x1c38] ;  /* 0x001c3800010c7983 */ /* 0x000ee20000300a00 */
[----:B-1----:R-:W-:-:S03]  /*4d050*/  IMAD.WIDE R18, R17, 0x4, R2 ;  /* 0x0000000411127825 */ /* 0x002fc600078e0202 */
[----:B------:R-:W2:Y:S01]  /*4d060*/  LDL.LU.64 R2, [R1+0x1c30] ;  /* 0x001c300001027983 */ /* 0x000ea20000300a00 */
[----:B------:R-:W-:-:S03]  /*4d070*/  IMAD.WIDE R14, R17, 0x4, R14 ;  /* 0x00000004110e7825 */ /* 0x000fc600078e020e */
[----:B------:R1:W-:Y:S01]  /*4d080*/  STL.64 [R1+0x698], R20 ;  /* 0x0006981401007387 */ /* 0x0003e20000100a00 */
[----:B------:R-:W-:-:S03]  /*4d090*/  IMAD.WIDE R236, R17, 0x4, R236 ;  /* 0x0000000411ec7825 */ /* 0x000fc600078e02ec */
[----:B------:R-:W-:Y:S01]  /*4d0a0*/  LDGSTS.E [R16+-0x58880], desc[UR22][R14.64], P6 ;  /* 0xa77800000e107fae */ /* 0x000fe2000b1a1016 */
[----:B------:R-:W-:-:S03]  /*4d0b0*/  IMAD.WIDE R238, R17, 0x4, R238 ;  /* 0x0000000411ee7825 */ /* 0x000fc600078e02ee */
[----:B------:R2:W-:Y:S01]  /*4d0c0*/  LDGSTS.E [R241+-0x58480], desc[UR22][R236.64], P6 ;  /* 0xa7b80000ecf17fae */ /* 0x0005e2000b1a1016 */
[----:B-1----:R-:W-:-:S03]  /*4d0d0*/  IMAD.WIDE R20, R17, 0x4, R14 ;  /* 0x0000000411147825 */ /* 0x002fc600078e020e */
[----:B------:R1:W-:Y:S04]  /*4d0e0*/  LDGSTS.E [R16+-0x58080], desc[UR22][R238.64], P6 ;  /* 0xa7f80000ee107fae */ /* 0x0003e8000b1a1016 */
[----:B------:R-:W3:Y:S01]  /*4d0f0*/  LDL.LU.64 R14, [R1+0x1c28] ;  /* 0x001c2800010e7983 */ /* 0x000ee20000300a00 */
[----:B------:R-:W-:-:S03]  /*4d100*/  IMAD.WIDE R178, R17, 0x4, R178 ;  /* 0x0000000411b27825 */ /* 0x000fc600078e02b2 */
[----:B------:R1:W-:Y:S01]  /*4d110*/  STL.64 [R1+0x690], R18 ;  /* 0x0006901201007387 */ /* 0x0003e20000100a00 */
[----:B------:R-:W-:-:S04]  /*4d120*/  IMAD.WIDE R176, R17, 0x4, R176 ;  /* 0x0000000411b07825 */ /* 0x000fc800078e02b0 */
[----:B------:R-:W-:Y:S01]  /*4d130*/  IMAD.WIDE R174, R17, 0x4, R174 ;  /* 0x0000000411ae7825 */ /* 0x000fe200078e02ae */
[----:B------:R-:W-:Y:S03]  /*4d140*/  STL.64 [R1+0x688], R20 ;  /* 0x0006881401007387 */ /* 0x000fe60000100a00 */
[----:B--2---:R-:W-:-:S04]  /*4d150*/  IMAD.WIDE R224, R2, 0x4, R250 ;  /* 0x0000000402e07825 */ /* 0x004fc800078e02fa */
[----:B----4-:R-:W-:Y:S01]  /*4d160*/  IMAD.WIDE R222, R2, 0x4, R244 ;  /* 0x0000000402de7825 */ /* 0x010fe200078e02f4 */
[----:B------:R-:W2:Y:S03]  /*4d170*/  S2R R241, SR_TID.X ;  /* 0x0000000000f17919 */ /* 0x000ea60000002100 */
[C---:B-1----:R-:W-:Y:S01]  /*4d180*/  IMAD.WIDE R18, R17.reuse, 0x4, R236 ;  /* 0x0000000411127825 */ /* 0x042fe200078e02ec */
[----:B------:R-:W-:Y:S01]  /*4d190*/  ISETP.GT.AND P1, PT, R252, 0x1ff, PT ;  /* 0x000001fffc00780c */ /* 0x000fe20003f24270 */
[----:B------:R-:W4:Y:S02]  /*4d1a0*/  LDL.LU.64 R236, [R1+0x1c20] ;  /* 0x001c200001ec7983 */ /* 0x000f240000300a00 */
[----:B------:R-:W-:Y:S02]  /*4d1b0*/  IMAD.WIDE R16, R17, 0x4, R238 ;  /* 0x0000000411107825 */ /* 0x000fe400078e02ee */
[----:B------:R-:W2:Y:S04]  /*4d1c0*/  LDL.LU.64 R238, [R1+0x1c18] ;  /* 0x001c180001ee7983 */ /* 0x000ea80000300a00 */
[----:B------:R-:W-:Y:S04]  /*4d1d0*/  STL.64 [R1+0x680], R18 ;  /* 0x0006801201007387 */ /* 0x000fe80000100a00 */
[----:B------:R1:W-:Y:S04]  /*4d1e0*/  STL.64 [R1+0x678], R16 ;  /* 0x0006781001007387 */ /* 0x0003e80000100a00 */
[----:B------:R-:W2:Y:S04]  /*4d1f0*/  LDL.LU.64 R246, [R1+0x1a18] ;  /* 0x001a180001f67983 */ /* 0x000ea80000300a00 */
[----:B------:R-:W3:Y:S04]  /*4d200*/  LDL.LU.64 R248, [R1+0x1900] ;  /* 0x0019000001f87983 */ /* 0x000ee80000300a00 */
[----:B------:R-:W4:Y:S04]  /*4d210*/  LDL.LU.64 R250, [R1+0x19d8] ;  /* 0x0019d80001fa7983 */ /* 0x000f280000300a00 */
[----:B------:R-:W4:Y:S04]  /*4d220*/  LDL.LU.64 R244, [R1+0x18c0] ;  /* 0x0018c00001f47983 */ /* 0x000f280000300a00 */
[----:B------:R-:W-:Y:S04]  /*4d230*/  STL.64 [R1+0x1b78], R222 ;  /* 0x001b78de01007387 */ /* 0x000fe80000100a00 */
[----:B------:R-:W-:Y:S01]  /*4d240*/  STL.64 [R1+0x1b80], R224 ;  /* 0x001b80e001007387 */ /* 0x000fe20000100a00 */
[----:B------:R-:W-:-:S02]  /*4d250*/  ISETP.GE.AND P2, PT, R3, UR4, PT ;  /* 0x0000000403007c0c */ /* 0x000fc4000bf46270 */
[----:B------:R-:W-:Y:S01]  /*4d260*/  LOP3.LUT R243, R3, 0x20, RZ, 0xfc, !PT ;  /* 0x0000002003f37812 */ /* 0x000fe200078efcff */
[----:B------:R-:W0:Y:S01]  /*4d270*/  LDGDEPBAR ;  /* 0x00000000000079af */ /* 0x000e220000000000 */
[----:B--2---:R-:W-:-:S03]  /*4d280*/  IMAD.WIDE R112, R2, 0x4, R246 ;  /* 0x0000000402707825 */ /* 0x004fc600078e02f6 */
[----:B------:R-:W2:Y:S01]  /*4d290*/  LDL.LU.64 R246, [R1+0x1998] ;  /* 0x0019980001f67983 */ /* 0x000ea20000300a00 */
[----:B---3--:R-:W-:-:S03]  /*4d2a0*/  IMAD.WIDE R110, R2, 0x4, R248 ;  /* 0x00000004026e7825 */ /* 0x008fc600078e02f8 */
[----:B------:R-:W3:Y:S01]  /*4d2b0*/  LDL.LU.64 R248, [R1+0x1888] ;  /* 0x0018880001f87983 */ /* 0x000ee20000300a00 */
[----:B----4-:R-:W-:-:S03]  /*4d2c0*/  IMAD.WIDE R108, R2, 0x4, R250 ;  /* 0x00000004026c7825 */ /* 0x010fc600078e02fa */
[----:B------:R-:W-:Y:S04]  /*4d2d0*/  STL.64 [R1+0x1b88], R112 ;  /* 0x001b887001007387 */ /* 0x000fe80000100a00 */
[----:B------:R-:W-:Y:S04]  /*4d2e0*/  STL.64 [R1+0x1b90], R110 ;  /* 0x001b906e01007387 */ /* 0x000fe80000100a00 */
[----:B------:R-:W4:Y:S01]  /*4d2f0*/  LDL.LU.64 R250, [R1+0x1a50] ;  /* 0x001a500001fa7983 */ /* 0x000f220000300a00 */
[----:B------:R-:W-:Y:S01]  /*4d300*/  LOP3.LUT R241, R241, 0x7f, RZ, 0xc0, !PT ;  /* 0x0000007ff1f17812 */ /* 0x000fe200078ec0ff */
[----:B------:R-:W-:-:S02]  /*4d310*/  IMAD.WIDE R106, R2, 0x4, R244 ;  /* 0x00000004026a7825 */ /* 0x000fc400078e02f4 */
[----:B------:R-:W4:Y:S01]  /*4d320*/  LDL.LU.64 R234, [R1+0x1938] ;  /* 0x0019380001ea7983 */ /* 0x000f220000300a00 */
[----:B------:R-:W-:Y:S01]  /*4d330*/  BAR.SYNC.DEFER_BLOCKING 0x0 ;  /* 0x0000000000007b1d */ /* 0x000fe20000010000 */
[----:B------:R-:W-:-:S04]  /*4d340*/  ISETP.GE.AND P5, PT, R241, UR4, PT ;  /* 0x00000004f1007c0c */ /* 0x000fc8000bfa6270 */
[----:B-1----:R-:W-:Y:S01]  /*4d350*/  SEL R16, RZ, 0x4, P5 ;  /* 0x00000004ff107807 */ /* 0x002fe20002800000 */
[----:B------:R-:W-:Y:S03]  /*4d360*/  STL.64 [R1+0x1b98], R108 ;  /* 0x001b986c01007387 */ /* 0x000fe60000100a00 */
[----:B------:R-:W-:Y:S01]  /*4d370*/  SEL R16, R16, RZ, P1 ;  /* 0x000000ff10107207 */ /* 0x000fe20000800000 */
[----:B------:R-:W-:Y:S01]  /*4d380*/  STL.64 [R1+0x1ba0], R106 ;  /* 0x001ba06a01007387 */ /* 0x000fe20000100a00 */
[----:B------:R-:W-:Y:S02]  /*4d390*/  SEL R17, RZ, 0x4, P2 ;  /* 0x00000004ff117807 */ /* 0x000fe40001000000 */
[----:B------:R-:W-:Y:S02]  /*4d3a0*/  ISETP.NE.U32.AND P2, PT, R16, RZ, PT ;  /* 0x000000ff1000720c */ /* 0x000fe40003f45070 */
[----:B------:R-:W-:-:S02]  /*4d3b0*/  SEL R16, RZ, 0x4, P3 ;  /* 0x00000004ff107807 */ /* 0x000fc40001800000 */
[----:B------:R-:W-:Y:S01]  /*4d3c0*/  ISETP.GE.AND P3, PT, R243, UR4, PT ;  /* 0x00000004f3007c0c */ /* 0x000fe2000bf66270 */
[C---:B--2---:R-:W-:Y:S02]  /*4d3d0*/  IMAD.WIDE R104, R2.reuse, 0x4, R246 ;  /* 0x0000000402687825 */ /* 0x044fe400078e02f6 */
[----:B------:R-:W2:Y:S02]  /*4d3e0*/  LDL.LU.64 R246, [R1+0x1a10] ;  /* 0x001a100001f67983 */ /* 0x000ea40000300a00 */
[C---:B---3--:R-:W-:Y:S02]  /*4d3f0*/  IMAD.WIDE R102, R2.reuse, 0x4, R248 ;  /* 0x0000000402667825 */ /* 0x048fe400078e02f8 */
[----:B------:R-:W3:Y:S04]  /*4d400*/  LDL.LU.64 R248, [R1+0x18f8] ;  /* 0x0018f80001f87983 */ /* 0x000ee80000300a00 */
[----:B------:R-:W-:Y:S04]  /*4d410*/  STL.64 [R1+0x1ba8], R104 ;  /* 0x001ba86801007387 */ /* 0x000fe80000100a00 */
[----:B------:R-:W-:Y:S01]  /*4d420*/  STL.64 [R1+0x1bb0], R102 ;  /* 0x001bb06601007387 */ /* 0x000fe20000100a00 */
[----:B----4-:R-:W-:-:S03]  /*4d430*/  IMAD.WIDE R242, R2, 0x4, R250 ;  /* 0x0000000402f27825 */ /* 0x010fc600078e02fa */
[----:B------:R-:W4:Y:S04]  /*4d440*/  LDL.LU.64 R244, [R1+0x19d0] ;  /* 0x0019d00001f47983 */ /* 0x000f280000300a00 */
[----:B------:R-:W4:Y:S01]  /*4d450*/  LDL.LU.64 R250, [R1+0x18b8] ;  /* 0x0018b80001fa7983 */ /* 0x000f220000300a00 */
[----:B------:R-:W-:-:S03]  /*4d460*/  IMAD.WIDE R234, R2, 0x4, R234 ;  /* 0x0000000402ea7825 */ /* 0x000fc600078e02ea */
[----:B------:R-:W-:Y:S04]  /*4d470*/  STL.64 [R1+0x1bb8], R242 ;  /* 0x001bb8f201007387 */ /* 0x000fe80000100a00 */
[----:B------:R-:W-:Y:S01]  /*4d480*/  STL.64 [R1+0x1bc0], R234 ;  /* 0x001bc0ea01007387 */ /* 0x000fe20000100a00 */
[----:B--2---:R-:W-:-:S03]  /*4d490*/  IMAD.WIDE R100, R2, 0x4, R246 ;  /* 0x0000000402647825 */ /* 0x004fc600078e02f6 */
[----:B------:R-:W2:Y:S01]  /*4d4a0*/  LDL.LU.64 R246, [R1+0x1990] ;  /* 0x0019900001f67983 */ /* 0x000ea20000300a00 */
[----:B---3--:R-:W-:-:S03]  /*4d4b0*/  IMAD.WIDE R98, R2, 0x4, R248 ;  /* 0x0000000402627825 */ /* 0x008fc600078e02f8 */
[----:B------:R-:W3:Y:S04]  /*4d4c0*/  LDL.LU.64 R248, [R1+0x1880] ;  /* 0x0018800001f87983 */ /* 0x000ee80000300a00 */
[----:B------:R-:W-:Y:S04]  /*4d4d0*/  STL.64 [R1+0x1bc8], R100 ;  /* 0x001bc86401007387 */ /* 0x000fe80000100a00 */
[----:B------:R-:W-:Y:S01]  /*4d4e0*/  STL.64 [R1+0x1bd0], R98 ;  /* 0x001bd06201007387 */ /* 0x000fe20000100a00 */
[----:B----4-:R-:W-:-:S03]  /*4d4f0*/  IMAD.WIDE R96, R2, 0x4, R244 ;  /* 0x0000000402607825 */ /* 0x010fc600078e02f4 */
[----:B------:R-:W4:Y:S01]  /*4d500*/  LDL.LU.64 R244, [R1+0x1a48] ;  /* 0x001a480001f47983 */ /* 0x000f220000300a00 */
[----:B------:R-:W-:-:S03]  /*4d510*/  IMAD.WIDE R94, R2, 0x4, R250 ;  /* 0x00000004025e7825 */ /* 0x000fc600078e02fa */
[----:B------:R-:W4:Y:S04]  /*4d520*/  LDL.LU.64 R250, [R1+0x1930] ;  /* 0x0019300001fa7983 */ /* 0x000f280000300a00 */
[----:B------:R-:W-:Y:S04]  /*4d530*/  STL.64 [R1+0x1bd8], R96 ;  /* 0x001bd86001007387 */ /* 0x000fe80000100a00 */
[----:B------:R-:W-:Y:S04]  /*4d540*/  STL.64 [R1+0x1be0], R94 ;  /* 0x001be05e01007387 */ /* 0x000fe80000100a00 */
[----:B------:R-:W4:Y:S04]  /*4d550*/  LDL.LU.64 R228, [R1+0x1a08] ;  /* 0x001a080001e47983 */ /* 0x000f280000300a00 */
[----:B------:R-:W4:Y:S01]  /*4d560*/  LDL.LU.64 R230, [R1+0x18f0] ;  /* 0x0018f00001e67983 */ /* 0x000f220000300a00 */
[----:B------:R-:W-:-:S02]  /*4d570*/  SEL R17, R17, RZ, P1 ;  /* 0x000000ff11117207 */ /* 0x000fc40000800000 */
[----:B------:R-:W-:Y:S02]  /*4d580*/  SEL R16, R16, RZ, P1 ;  /* 0x000000ff10107207 */ /* 0x000fe40000800000 */
[----:B------:R-:W-:Y:S02]  /*4d590*/  ISETP.NE.U32.AND P5, PT, R17, RZ, PT ;  /* 0x000000ff1100720c */ /* 0x000fe40003fa5070 */
[----:B------:R-:W-:Y:S02]  /*4d5a0*/  LOP3.LUT R241, R3, 0x22, RZ, 0xfc, !PT ;  /* 0x0000002203f17812 */ /* 0x000fe400078efcff */
[----:B------:R-:W-:Y:S02]  /*4d5b0*/  ISETP.NE.U32.AND P6, PT, R16, RZ, PT ;  /* 0x000000ff1000720c */ /* 0x000fe40003fc5070 */
[----:B------:R-:W-:Y:S02]  /*4d5c0*/  SEL R16, RZ, 0x4, P3 ;  /* 0x00000004ff107807 */ /* 0x000fe40001800000 */
[----:B------:R-:W-:-:S02]  /*4d5d0*/  ISETP.GE.AND P3, PT, R241, UR4, PT ;  /* 0x00000004f1007c0c */ /* 0x000fc4000bf66270 */
[----:B------:R-:W-:Y:S02]  /*4d5e0*/  SEL R16, R16, RZ, P1 ;  /* 0x000000ff10107207 */ /* 0x000fe40000800000 */
[----:B------:R-:W-:Y:S01]  /*4d5f0*/  SEL R17, RZ, 0x4, P3 ;  /* 0x00000004ff117807 */ /* 0x000fe20001800000 */
[----:B------:R-:W-:Y:S01]  /*4d600*/  @!PT LDS RZ, [RZ] ;  /* 0x00000000fffff984 */ /* 0x000fe20000000800 */
[----:B------:R-:W-:Y:S01]  /*4d610*/  @!PT LDS RZ, [RZ] ;  /* 0x00000000fffff984 */ /* 0x000fe20000000800 */
[----:B------:R-:W-:Y:S01]  /*4d620*/  @!PT LDS RZ, [RZ] ;  /* 0x00000000fffff984 */ /* 0x000fe20000000800 */
[----:B------:R-:W-:Y:S01]  /*4d630*/  LDGSTS.E [R240+0x58000], desc[UR22][R222.64], P5 ;  /* 0x58000000def07fae */ /* 0x000fe2000a9a1016 */
[----:B------:R-:W-:Y:S02]  /*4d640*/  LOP3.LUT R241, R3, 0x40, RZ, 0xfc, !PT ;  /* 0x0000004003f17812 */ /* 0x000fe400078efcff */
[----:B------:R-:W-:Y:S01]  /*4d650*/  SEL R17, R17, RZ, P1 ;  /* 0x000000ff11117207 */ /* 0x000fe20000800000 */
[----:B------:R-:W-:Y:S01]  /*4d660*/  LDGSTS.E [R240+0x58008], desc[UR22][R224.64], P6 ;  /* 0x58008000e0f07fae */ /* 0x000fe2000b1a1016 */
[----:B------:R-:W-:Y:S02]  /*4d670*/  ISETP.NE.U32.AND P3, PT, R16, RZ, PT ;  /* 0x000000ff1000720c */ /* 0x000fe40003f65070 */
[----:B------:R-:W-:-:S02]  /*4d680*/  ISETP.GE.AND P5, PT, R241, UR4, PT ;  /* 0x00000004f1007c0c */ /* 0x000fc4000bfa6270 */
[----:B------:R-:W-:Y:S02]  /*4d690*/  LOP3.LUT R241, R3, 0x42, RZ, 0xfc, !PT ;  /* 0x0000004203f17812 */ /* 0x000fe400078efcff */
[----:B------:R-:W-:Y:S02]  /*4d6a0*/  ISETP.NE.U32.AND P6, PT, R17, RZ, PT ;  /* 0x000000ff1100720c */ /* 0x000fe40003fc5070 */
[----:B------:R-:W-:Y:S02]  /*4d6b0*/  SEL R16, RZ, 0x4, P5 ;  /* 0x00000004ff107807 */ /* 0x000fe40002800000 */
[----:B------:R-:W-:Y:S02]  /*4d6c0*/  ISETP.GE.AND P5, PT, R241, UR4, PT ;  /* 0x00000004f1007c0c */ /* 0x000fe4000bfa6270 */
[----:B------:R-:W-:Y:S01]  /*4d6d0*/  SEL R16, R16, RZ, P1 ;  /* 0x000000ff10107207 */ /* 0x000fe20000800000 */
[----:B------:R-:W-:Y:S01]  /*4d6e0*/  LDGSTS.E [R240+0x5a000], desc[UR22][R112.64], P3 ;  /* 0x5a00000070f07fae */ /* 0x000fe200099a1016 */
[----:B------:R-:W-:-:S02]  /*4d6f0*/  SEL R17, RZ, 0x4, P5 ;  /* 0x00000004ff117807 */ /* 0x000fc40002800000 */
[----:B------:R-:W-:Y:S02]  /*4d700*/  LOP3.LUT R241, R3, 0x60, RZ, 0xfc, !PT ;  /* 0x0000006003f17812 */ /* 0x000fe400078efcff */
[----:B------:R-:W-:Y:S01]  /*4d710*/  ISETP.NE.U32.AND P5, PT, R16, RZ, PT ;  /* 0x000000ff1000720c */ /* 0x000fe20003fa5070 */
[----:B------:R-:W-:Y:S01]  /*4d720*/  LDGSTS.E [R240+0x5a008], desc[UR22][R110.64], P6 ;  /* 0x5a0080006ef07fae */ /* 0x000fe2000b1a1016 */
[----:B------:R-:W-:Y:S02]  /*4d730*/  SEL R16, R17, RZ, P1 ;  /* 0x000000ff11107207 */ /* 0x000fe40000800000 */
[----:B------:R-:W-:Y:S01]  /*4d740*/  ISETP.GE.AND P3, PT, R241, UR4, PT ;  /* 0x00000004f1007c0c */ /* 0x000fe2000bf66270 */
[----:B--2---:R-:W-:-:S08]  /*4d750*/  IMAD.WIDE R92, R2, 0x4, R246 ;  /* 0x00000004025c7825 */ /* 0x004fd000078e02f6 */
[----:B------:R-:W-:Y:S01]  /*4d760*/  LDGSTS.E [R240+0x5c000], desc[UR22][R108.64], P5 ;  /* 0x5c0000006cf07fae */ /* 0x000fe2000a9a1016 */
[----:B---3--:R-:W-:-:S03]  /*4d770*/  IMAD.WIDE R90, R2, 0x4, R248 ;  /* 0x00000004025a7825 */ /* 0x008fc600078e02f8 */
[----:B------:R-:W-:Y:S04]  /*4d780*/  STL.64 [R1+0x1be8], R92 ;  /* 0x001be85c01007387 */ /* 0x000fe80000100a00 */
[----:B------:R-:W-:Y:S04]  /*4d790*/  STL.64 [R1+0x1bf0], R90 ;  /* 0x001bf05a01007387 */ /* 0x000fe80000100a00 */
[----:B------:R-:W2:Y:S01]  /*4d7a0*/  LDL.LU.64 R246, [R1+0x19c8] ;  /* 0x0019c80001f67983 */ /* 0x000ea20000300a00 */
[----:B----4-:R-:W-:-:S03]  /*4d7b0*/  IMAD.WIDE R18, R2, 0x4, R244 ;  /* 0x0000000402127825 */ /* 0x010fc600078e02f4 */
[----:B------:R-:W3:Y:S04]  /*4d7c0*/  LDL.LU.64 R248, [R1+0x18b0] ;  /* 0x0018b00001f87983 */ /* 0x000ee80000300a00 */
[----:B------:R1:W-:Y:S04]  /*4d7d0*/  STL.64 [R1], R18 ;  /* 0x0000001201007387 */ /* 0x0003e80000100a00 */
[----:B------:R-:W4:Y:S04]  /*4d7e0*/  LDL.LU.64 R232, [R1+0x1988] ;  /* 0x0019880001e87983 */ /* 0x000f280000300a00 */
[----:B------:R-:W4:Y:S01]  /*4d7f0*/  LDL.LU.64 R244, [R1+0x1878] ;  /* 0x0018780001f47983 */ /* 0x000f220000300a00 */
[----:B------:R-:W-:-:S03]  /*4d800*/  IMAD.WIDE R88, R2, 0x4, R228 ;  /* 0x0000000402587825 */ /* 0x000fc600078e02e4 */
[----:B------:R-:W4:Y:S01]  /*4d810*/  LDL.LU.64 R228, [R1+0x1a40] ;  /* 0x001a400001e47983 */ /* 0x000f220000300a00 */
[----:B------:R-:W-:-:S03]  /*4d820*/  IMAD.WIDE R86, R2, 0x4, R230 ;  /* 0x0000000402567825 */ /* 0x000fc600078e02e6 */
[----:B------:R-:W1:Y:S01]  /*4d830*/  LDL.LU.64 R230, [R1+0x1928] ;  /* 0x0019280001e67983 */ /* 0x000e620000300a00 */
[----:B------:R-:W-:Y:S02]  /*4d840*/  LOP3.LUT R241, R3, 0x62, RZ, 0xfc, !PT ;  /* 0x0000006203f17812 */ /* 0x000fe400078efcff */
[----:B------:R-:W-:Y:S02]  /*4d850*/  ISETP.NE.U32.AND P6, PT, R16, RZ, PT ;  /* 0x000000ff1000720c */ /* 0x000fe40003fc5070 */
[----:B------:R-:W-:Y:S02]  /*4d860*/  SEL R16, RZ, 0x4, P3 ;  /* 0x00000004ff107807 */ /* 0x000fe40001800000 */
[----:B------:R-:W-:Y:S02]  /*4d870*/  ISETP.GE.AND P3, PT, R241, UR4, PT ;  /* 0x00000004f1007c0c */ /* 0x000fe4000bf66270 */
[----:B------:R-:W-:Y:S02]  /*4d880*/  SEL R16, R16, RZ, P1 ;  /* 0x000000ff10107207 */ /* 0x000fe40000800000 */
[----:B------:R-:W-:-:S02]  /*4d890*/  SEL R17, RZ, 0x4, P3 ;  /* 0x00000004ff117807 */ /* 0x000fc40001800000 */
[----:B------:R-:W-:Y:S02]  /*4d8a0*/  LOP3.LUT R241, R3, 0x4, RZ, 0xfc, !PT ;  /* 0x0000000403f17812 */ /* 0x000fe400078efcff */
[----:B------:R-:W-:Y:S01]  /*4d8b0*/  ISETP.NE.U32.AND P3, PT, R16, RZ, PT ;  /* 0x000000ff1000720c */ /* 0x000fe20003f65070 */
[----:B------:R-:W-:Y:S01]  /*4d8c0*/  LDGSTS.E [R240+0x5c008], desc[UR22][R106.64], P6 ;  /* 0x5c0080006af07fae */ /* 0x000fe2000b1a1016 */
[----:B------:R-:W-:Y:S02]  /*4d8d0*/  SEL R16, R17, RZ, P1 ;  /* 0x000000ff11107207 */ /* 0x000fe40000800000 */
[----:B------:R-:W-:Y:S02]  /*4d8e0*/  ISETP.GE.AND P5, PT, R241, UR4, PT ;  /* 0x00000004f1007c0c */ /* 0x000fe4000bfa6270 */
[----:B------:R-:W-:Y:S02]  /*4d8f0*/  LOP3.LUT R241, R3, 0x6, RZ, 0xfc, !PT ;  /* 0x0000000603f17812 */ /* 0x000fe400078efcff */
[----:B------:R-:W-:-:S02]  /*4d900*/  ISETP.NE.U32.AND P6, PT, R16, RZ, PT ;  /* 0x000000ff1000720c */ /* 0x000fc40003fc5070 */
[----:B------:R-:W-:Y:S02]  /*4d910*/  SEL R16, RZ, 0x4, P5 ;  /* 0x00000004ff107807 */ /* 0x000fe40002800000 */
[----:B------:R-:W-:Y:S01]  /*4d920*/  ISETP.GE.AND P5, PT, R241, UR4, PT ;  /* 0x00000004f1007c0c */ /* 0x000fe2000bfa6270 */
[----:B------:R-:W-:Y:S01]  /*4d930*/  LDGSTS.E [R240+0x5e000], desc[UR22][R104.64], P3 ;  /* 0x5e00000068f07fae */ /* 0x000fe200099a1016 */
[----:B------:R-:W-:Y:S02]  /*4d940*/  SEL R16, R16, RZ, P1 ;  /* 0x000000ff10107207 */ /* 0x000fe40000800000 */
[----:B------:R-:W-:Y:S02]  /*4d950*/  SEL R17, RZ, 0x4, P5 ;  /* 0x00000004ff117807 */ /* 0x000fe40002800000 */
[----:B------:R-:W-:Y:S02]  /*4d960*/  LOP3.LUT R241, R3, 0x24, RZ, 0xfc, !PT ;  /* 0x0000002403f17812 */ /* 0x000fe400078efcff */
[----:B------:R-:W-:Y:S01]  /*4d970*/  ISETP.NE.U32.AND P5, PT, R16, RZ, PT ;  /* 0x000000ff1000720c */ /* 0x000fe20003fa5070 */
[----:B------:R-:W-:Y:S01]  /*4d980*/  LDGSTS.E [R240+0x5e008], desc[UR22][R102.64], P6 ;  /* 0x5e00800066f07fae */ /* 0x000fe2000b1a1016 */
[----:B------:R-:W-:-:S02]  /*4d990*/  SEL R16, R17, RZ, P1 ;  /* 0x000000ff11107207 */ /* 0x000fc40000800000 */
[----:B------:R-:W-:Y:S02]  /*4d9a0*/  ISETP.GE.AND P3, PT, R241, UR4, PT ;  /* 0x00000004f1007c0c */ /* 0x000fe4000bf66270 */
[----:B------:R-:W-:Y:S02]  /*4d9b0*/  LOP3.LUT R241, R3, 0x26, RZ, 0xfc, !PT ;  /* 0x0000002603f17812 */ /* 0x000fe400078efcff */
[----:B------:R-:W-:Y:S02]  /*4d9c0*/  ISETP.NE.U32.AND P6, PT, R16, RZ, PT ;  /* 0x000000ff1000720c */ /* 0x000fe40003fc5070 */
[----:B------:R-:W-:Y:S02]  /*4d9d0*/  SEL R16, RZ, 0x4, P3 ;  /* 0x00000004ff107807 */ /* 0x000fe40001800000 */
[----:B------:R-:W-:Y:S01]  /*4d9e0*/  ISETP.GE.AND P3, PT, R241, UR4, PT ;  /* 0x00000004f1007c0c */ /* 0x000fe2000bf66270 */
[----:B------:R-:W-:Y:S01]  /*4d9f0*/  LDGSTS.E [R239+0x58000], desc[UR22][R242.64], P5 ;  /* 0x58000000f2ef7fae */ /* 0x000fe2000a9a1016 */
[----:B------:R-:W-:-:S02]  /*4da00*/  SEL R16, R16, RZ, P1 ;  /* 0x000000ff10107207 */ /* 0x000fc40000800000 */
[----:B------:R-:W-:Y:S02]  /*4da10*/  SEL R17, RZ, 0x4, P3 ;  /* 0x00000004ff117807 */ /* 0x000fe40001800000 */
[----:B------:R-:W-:Y:S02]  /*4da20*/  LOP3.LUT R241, R3, 0x44, RZ, 0xfc, !PT ;  /* 0x0000004403f17812 */ /* 0x000fe400078efcff */
[----:B------:R-:W-:Y:S01]  /*4da30*/  ISETP.NE.U32.AND P3, PT, R16, RZ, PT ;  /* 0x000000ff1000720c */ /* 0x000fe20003f65070 */
[----:B------:R-:W-:Y:S01]  /*4da40*/  LDGSTS.E [R239+0x58008], desc[UR22][R234.64], P6 ;  /* 0x58008000eaef7fae */ /* 0x000fe2000b1a1016 */
[----:B------:R-:W-:Y:S02]  /*4da50*/  SEL R16, R17, RZ, P1 ;  /* 0x000000ff11107207 */ /* 0x000fe40000800000 */
[----:B------:R-:W-:Y:S02]  /*4da60*/  ISETP.GE.AND P5, PT, R241, UR4, PT ;  /* 0x00000004f1007c0c */ /* 0x000fe4000bfa6270 */
[----:B------:R-:W-:-:S02]  /*4da70*/  LOP3.LUT R241, R3, 0x46, RZ, 0xfc, !PT ;  /* 0x0000004603f17812 */ /* 0x000fc400078efcff */
[----:B------:R-:W-:Y:S02]  /*4da80*/  ISETP.NE.U32.AND P6, PT, R16, RZ, PT ;  /* 0x000000ff1000720c */ /* 0x000fe40003fc5070 */
[----:B------:R-:W-:Y:S02]  /*4da90*/  SEL R16, RZ, 0x4, P5 ;  /* 0x00000004ff107807 */ /* 0x000fe40002800000 */
[----:B------:R-:W-:Y:S01]  /*4daa0*/  ISETP.GE.AND P5, PT, R241, UR4, PT ;  /* 0x00000004f1007c0c */ /* 0x000fe2000bfa6270 */
[----:B------:R-:W-:Y:S01]  /*4dab0*/  LDGSTS.E [R239+0x5a000], desc[UR22][R100.64], P3 ;  /* 0x5a00000064ef7fae */ /* 0x000fe200099a1016 */
[----:B------:R-:W-:Y:S02]  /*4dac0*/  SEL R16, R16, RZ, P1 ;  /* 0x000000ff10107207 */ /* 0x000fe40000800000 */
[----:B------:R-:W-:Y:S02]  /*4dad0*/  SEL R17, RZ, 0x4, P5 ;  /* 0x00000004ff117807 */ /* 0x000fe40002800000 */
[----:B------:R-:W-:-:S02]  /*4dae0*/  LOP3.LUT R241, R3, 0x64, RZ, 0xfc, !PT ;  /* 0x0000006403f17812 */ /* 0x000fc400078efcff */
[----:B------:R-:W-:Y:S01]  /*4daf0*/  ISETP.NE.U32.AND P5, PT, R16, RZ, PT ;  /* 0x000000ff1000720c */ /* 0x000fe20003fa5070 */
[----:B------:R-:W-:Y:S01]  /*4db00*/  LDGSTS.E [R239+0x5a008], desc[UR22][R98.64], P6 ;  /* 0x5a00800062ef7fae */ /* 0x000fe2000b1a1016 */
[----:B------:R-:W-:Y:S02]  /*4db10*/  SEL R16, R17, RZ, P1 ;  /* 0x000000ff11107207 */ /* 0x000fe40000800000 */
[----:B------:R-:W-:Y:S02]  /*4db20*/  ISETP.GE.AND P3, PT, R241, UR4, PT ;  /* 0x00000004f1007c0c */ /* 0x000fe4000bf66270 */
[----:B------:R-:W-:Y:S02]  /*4db30*/  LOP3.LUT R241, R3, 0x66, RZ, 0xfc, !PT ;  /* 0x0000006603f17812 */ /* 0x000fe400078efcff */
[----:B------:R-:W-:Y:S02]  /*4db40*/  ISETP.NE.U32.AND P6, PT, R16, RZ, PT ;  /* 0x000000ff1000720c */ /* 0x000fe40003fc5070 */
[----:B------:R-:W-:-:S02]  /*4db50*/  SEL R16, RZ, 0x4, P3 ;  /* 0x00000004ff107807 */ /* 0x000fc40001800000 */
        /* <DEDUP_REMOVED lines=16> */
[----:B------:R-:W-:-:S03]  /*4dc60*/  ISETP.NE.U32.AND P5, PT, R16, RZ, PT ;  /* 0x000000ff1000720c */ /* 0x000fc60003fa5070 */
[----:B------:R-:W-:Y:S10]  /*4dc70*/  LDGSTS.E [R239+0x5e008], desc[UR22][R90.64], P6 ;  /* 0x5e0080005aef7fae */ /* 0x000ff4000b1a1016 */
[----:B------:R1:W-:Y:S01]  /*4dc80*/  LDGSTS.E [R238+0x58000], desc[UR22][R18.64], P5 ;  /* 0x5800000012ee7fae */ /* 0x0003e2000a9a1016 */
[----:B--2---:R-:W-:-:S03]  /*4dc90*/  IMAD.WIDE R84, R2, 0x4, R246 ;  /* 0x0000000402547825 */ /* 0x004fc600078e02f6 */
[----:B------:R-:W2:Y:S01]  /*4dca0*/  LDL.LU.64 R246, [R1+0x1a00] ;  /* 0x001a000001f67983 */ /* 0x000ea20000300a00 */
[----:B---3--:R-:W-:-:S03]  /*4dcb0*/  IMAD.WIDE R82, R2, 0x4, R248 ;  /* 0x0000000402527825 */ /* 0x008fc600078e02f8 */
[----:B------:R-:W3:Y:S01]  /*4dcc0*/  LDL.LU.64 R248, [R1+0x18e8] ;  /* 0x0018e80001f87983 */ /* 0x000ee20000300a00 */
[----:B----4-:R-:W-:-:S03]  /*4dcd0*/  IMAD.WIDE R80, R2, 0x4, R232 ;  /* 0x0000000402507825 */ /* 0x010fc600078e02e8 */
[----:B------:R-:W4:Y:S01]  /*4dce0*/  LDL.LU.64 R232, [R1+0x19c0] ;  /* 0x0019c00001e87983 */ /* 0x000f220000300a00 */
[----:B------:R-:W-:-:S03]  /*4dcf0*/  IMAD.WIDE R78, R2, 0x4, R244 ;  /* 0x00000004024e7825 */ /* 0x000fc600078e02f4 */
[----:B------:R-:W4:Y:S01]  /*4dd00*/  LDL.LU.64 R244, [R1+0x18a8] ;  /* 0x0018a80001f47983 */ /* 0x000f220000300a00 */
[----:B------:R-:W-:-:S04]  /*4dd10*/  IMAD.WIDE R20, R2, 0x4, R228 ;  /* 0x0000000402147825 */ /* 0x000fc800078e02e4 */
[----:B-1----:R-:W-:Y:S01]  /*4dd20*/  IMAD.WIDE R18, R2, 0x4, R230 ;  /* 0x0000000402127825 */ /* 0x002fe200078e02e6 */
[----:B------:R-:W-:Y:S04]  /*4dd30*/  STL.64 [R1+0x10], R20 ;  /* 0x0000101401007387 */ /* 0x000fe80000100a00 */
[----:B------:R1:W-:Y:S04]  /*4dd40*/  STL.64 [R1+0x8], R18 ;  /* 0x0000081201007387 */ /* 0x0003e80000100a00 */
[----:B------:R-:W4:Y:S04]  /*4dd50*/  LDL.LU.64 R228, [R1+0x1980] ;  /* 0x0019800001e47983 */ /* 0x000f280000300a00 */
[----:B------:R-:W4:Y:S01]  /*4dd60*/  LDL.LU.64 R230, [R1+0x1870] ;  /* 0x0018700001e67983 */ /* 0x000f220000300a00 */
[----:B------:R-:W-:-:S02]  /*4dd70*/  LOP3.LUT R241, R3, 0x28, RZ, 0xfc, !PT ;  /* 0x0000002803f17812 */ /* 0x000fc400078efcff */
[----:B------:R-:W-:Y:S02]  /*4dd80*/  SEL R16, R17, RZ, P1 ;  /* 0x000000ff11107207 */ /* 0x000fe40000800000 */
[----:B------:R-:W-:Y:S02]  /*4dd90*/  ISETP.GE.AND P3, PT, R241, UR4, PT ;  /* 0x00000004f1007c0c */ /* 0x000fe4000bf66270 */
[----:B------:R-:W-:Y:S02]  /*4dda0*/  LOP3.LUT R241, R3, 0x2a, RZ, 0xfc, !PT ;  /* 0x0000002a03f17812 */ /* 0x000fe400078efcff */
[----:B------:R-:W-:Y:S02]  /*4ddb0*/  ISETP.NE.U32.AND P6, PT, R16, RZ, PT ;  /* 0x000000ff1000720c */ /* 0x000fe40003fc5070 */
[----:B------:R-:W-:Y:S02]  /*4ddc0*/  SEL R16, RZ, 0x4, P3 ;  /* 0x00000004ff107807 */ /* 0x000fe40001800000 */
[----:B------:R-:W-:-:S02]  /*4ddd0*/  ISETP.GE.AND P3, PT, R241, UR4, PT ;  /* 0x00000004f1007c0c */ /* 0x000fc4000bf66270 */
[----:B------:R-:W-:Y:S02]  /*4dde0*/  SEL R16, R16, RZ, P1 ;  /* 0x000000ff10107207 */ /* 0x000fe40000800000 */
[----:B------:R-:W-:Y:S01]  /*4ddf0*/  SEL R17, RZ, 0x4, P3 ;  /* 0x00000004ff117807 */ /* 0x000fe20001800000 */
[----:B------:R-:W-:Y:S01]  /*4de00*/  IMAD.WIDE R250, R2, 0x4, R250 ;  /* 0x0000000402fa7825 */ /* 0x000fe200078e02fa */
[----:B------:R-:W-:Y:S02]  /*4de10*/  LOP3.LUT R241, R3, 0x48, RZ, 0xfc, !PT ;  /* 0x0000004803f17812 */ /* 0x000fe400078efcff */
[----:B------:R-:W-:Y:S02]  /*4de20*/  ISETP.NE.U32.AND P3, PT, R16, RZ, PT ;  /* 0x000000ff1000720c */ /* 0x000fe40003f65070 */
[----:B------:R-:W-:Y:S01]  /*4de30*/  SEL R16, R17, RZ, P1 ;  /* 0x000000ff11107207 */ /* 0x000fe20000800000 */
[----:B------:R-:W-:Y:S01]  /*4de40*/  LDGSTS.E [R238+0x58008], desc[UR22][R250.64], P6 ;  /* 0x58008000faee7fae */ /* 0x000fe2000b1a1016 */
[----:B------:R-:W-:-:S02]  /*4de50*/  ISETP.GE.AND P5, PT, R241, UR4, PT ;  /* 0x00000004f1007c0c */ /* 0x000fc4000bfa6270 */
[----:B------:R-:W-:Y:S02]  /*4de60*/  LOP3.LUT R241, R3, 0x4a, RZ, 0xfc, !PT ;  /* 0x0000004a03f17812 */ /* 0x000fe400078efcff */
[----:B------:R-:W-:Y:S02]  /*4de70*/  ISETP.NE.U32.AND P6, PT, R16, RZ, PT ;  /* 0x000000ff1000720c */ /* 0x000fe40003fc5070 */
[----:B------:R-:W-:Y:S02]  /*4de80*/  SEL R16, RZ, 0x4, P5 ;  /* 0x00000004ff107807 */ /* 0x000fe40002800000 */
[----:B------:R-:W-:Y:S01]  /*4de90*/  ISETP.GE.AND P5, PT, R241, UR4, PT ;  /* 0x00000004f1007c0c */ /* 0x000fe2000bfa6270 */
[----:B------:R-:W-:Y:S01]  /*4dea0*/  LDGSTS.E [R238+0x5a000], desc[UR22][R88.64], P3 ;  /* 0x5a00000058ee7fae */ /* 0x000fe200099a1016 */
        /* <DEDUP_REMOVED lines=26> */
[----:B------:R-:W-:Y:S02]  /*4e050*/  ISETP.NE.U32.AND P5, PT, R16, RZ, PT ;  /* 0x000000ff1000720c */ /* 0x000fe40003fa5070 */
[----:B------:R-:W-:Y:S01]  /*4e060*/  SEL R16, R17, RZ, P1 ;  /* 0x000000ff11107207 */ /* 0x000fe20000800000 */
[----:B------:R-:W-:Y:S03]  /*4e070*/  LDGSTS.E [R238+0x5e008], desc[UR22][R78.64], P6 ;  /* 0x5e0080004eee7fae */ /* 0x000fe6000b1a1016 */
[----:B------:R-:W-:-:S07]  /*4e080*/  ISETP.NE.U32.AND P6, PT, R16, RZ, PT ;  /* 0x000000ff1000720c */ /* 0x000fce0003fc5070 */
[----:B------:R1:W-:Y:S06]  /*4e090*/  LDGSTS.E [R237+0x58000], desc[UR22][R20.64], P5 ;  /* 0x5800000014ed7fae */ /* 0x0003ec000a9a1016 */
[----:B------:R1:W-:Y:S01]  /*4e0a0*/  LDGSTS.E [R237+0x58008], desc[UR22][R18.64], P6 ;  /* 0x5800800012ed7fae */ /* 0x0003e2000b1a1016 */
[----:B--2---:R-:W-:-:S04]  /*4e0b0*/  IMAD.WIDE R76, R2, 0x4, R246 ;  /* 0x00000004024c7825 */ /* 0x004fc800078e02f6 */
[C---:B---3--:R-:W-:Y:S02]  /*4e0c0*/  IMAD.WIDE R74, R2.reuse, 0x4, R248 ;  /* 0x00000004024a7825 */ /* 0x048fe400078e02f8 */
[----:B------:R-:W2:Y:S04]  /*4e0d0*/  LDL.LU.64 R248, [R1+0x1a38] ;  /* 0x001a380001f87983 */ /* 0x000ea80000300a00 */
[----:B------:R-:W3:Y:S01]  /*4e0e0*/  LDL.LU.64 R246, [R1+0x1920] ;  /* 0x0019200001f67983 */ /* 0x000ee20000300a00 */
[----:B----4-:R-:W-:-:S03]  /*4e0f0*/  IMAD.WIDE R72, R2, 0x4, R232 ;  /* 0x0000000402487825 */ /* 0x010fc600078e02e8 */
[----:B------:R-:W4:Y:S01]  /*4e100*/  LDL.LU.64 R232, [R1+0x19f8] ;  /* 0x0019f80001e87983 */ /* 0x000f220000300a00 */
[----:B------:R-:W-:-:S03]  /*4e110*/  IMAD.WIDE R70, R2, 0x4, R244 ;  /* 0x0000000402467825 */ /* 0x000fc600078e02f4 */
[----:B------:R-:W2:Y:S01]  /*4e120*/  LDL.LU.64 R244, [R1+0x18e0] ;  /* 0x0018e00001f47983 */ /* 0x000ea20000300a00 */
[----:B------:R-:W-:-:S03]  /*4e130*/  IMAD.WIDE R68, R2, 0x4, R228 ;  /* 0x0000000402447825 */ /* 0x000fc600078e02e4 */
[----:B------:R-:W3:Y:S01]  /*4e140*/  LDL.LU.64 R228, [R1+0x19b8] ;  /* 0x0019b80001e47983 */ /* 0x000ee20000300a00 */
[----:B------:R-:W-:-:S03]  /*4e150*/  IMAD.WIDE R66, R2, 0x4, R230 ;  /* 0x0000000402427825 */ /* 0x000fc600078e02e6 */
[----:B------:R-:W3:Y:S04]  /*4e160*/  LDL.LU.64 R230, [R1+0x18a0] ;  /* 0x0018a00001e67983 */ /* 0x000ee80000300a00 */
[----:B-1----:R-:W3:Y:S04]  /*4e170*/  LDL.LU.64 R18, [R1+0x1978] ;  /* 0x0019780001127983 */ /* 0x002ee80000300a00 */
[----:B------:R-:W3:Y:S01]  /*4e180*/  LDL.LU.64 R226, [R1+0x1868] ;  /* 0x0018680001e27983 */ /* 0x000ee20000300a00 */
[----:B----4-:R-:W-:-:S04]  /*4e190*/  IMAD.WIDE R64, R2, 0x4, R232 ;  /* 0x0000000402407825 */ /* 0x010fc800078e02e8 */
[C---:B--2---:R-:W-:Y:S02]  /*4e1a0*/  IMAD.WIDE R62, R2.reuse, 0x4, R244 ;  /* 0x00000004023e7825 */ /* 0x044fe400078e02f4 */
[----:B------:R-:W2:Y:S04]  /*4e1b0*/  LDL.LU.64 R244, [R1+0x1a30] ;  /* 0x001a300001f47983 */ /* 0x000ea80000300a00 */
[----:B------:R-:W4:Y:S01]  /*4e1c0*/  LDL.LU.64 R232, [R1+0x1918] ;  /* 0x0019180001e87983 */ /* 0x000f220000300a00 */
[----:B---3--:R-:W-:-:S03]  /*4e1d0*/  IMAD.WIDE R60, R2, 0x4, R228 ;  /* 0x00000004023c7825 */ /* 0x008fc600078e02e4 */
[----:B------:R-:W3:Y:S01]  /*4e1e0*/  LDL.LU.64 R228, [R1+0x19f0] ;  /* 0x0019f00001e47983 */ /* 0x000ee20000300a00 */
[----:B------:R-:W-:-:S03]  /*4e1f0*/  IMAD.WIDE R58, R2, 0x4, R230 ;  /* 0x00000004023a7825 */ /* 0x000fc600078e02e6 */
[----:B------:R-:W2:Y:S01]  /*4e200*/  LDL.LU.64 R230, [R1+0x18d8] ;  /* 0x0018d80001e67983 */ /* 0x000ea20000300a00 */
[----:B------:R-:W-:-:S03]  /*4e210*/  IMAD.WIDE R56, R2, 0x4, R18 ;  /* 0x0000000402387825 */ /* 0x000fc600078e0212 */
[----:B------:R-:W4:Y:S01]  /*4e220*/  LDL.LU.64 R18, [R1+0x19b0] ;  /* 0x0019b00001127983 */ /* 0x000f220000300a00 */
[----:B------:R-:W-:-:S03]  /*4e230*/  IMAD.WIDE R54, R2, 0x4, R226 ;  /* 0x0000000402367825 */ /* 0x000fc600078e02e2 */
[----:B------:R-:W4:Y:S04]  /*4e240*/  LDL.LU.64 R226, [R1+0x1898] ;  /* 0x0018980001e27983 */ /* 0x000f280000300a00 */
[----:B------:R-:W4:Y:S04]  /*4e250*/  LDL.LU.64 R22, [R1+0x1970] ;  /* 0x0019700001167983 */ /* 0x000f280000300a00 */
[----:B------:R-:W4:Y:S01]  /*4e260*/  LDL.LU.64 R20, [R1+0x1860] ;  /* 0x0018600001147983 */ /* 0x000f220000300a00 */
[----:B---3--:R-:W-:-:S04]  /*4e270*/  IMAD.WIDE R52, R2, 0x4, R228 ;  /* 0x0000000402347825 */ /* 0x008fc800078e02e4 */
[C---:B--2---:R-:W-:Y:S02]  /*4e280*/  IMAD.WIDE R50, R2.reuse, 0x4, R230 ;  /* 0x0000000402327825 */ /* 0x044fe400078e02e6 */
[----:B------:R-:W2:Y:S02]  /*4e290*/  LDL.LU.64 R230, [R1+0x1a28] ;  /* 0x001a280001e67983 */ /* 0x000ea40000300a00 */
[C---:B----4-:R-:W-:Y:S02]  /*4e2a0*/  IMAD.WIDE R48, R2.reuse, 0x4, R18 ;  /* 0x0000000402307825 */ /* 0x050fe400078e0212 */
[----:B------:R-:W3:Y:S04]  /*4e2b0*/  LDL.LU.64 R228, [R1+0x1910] ;  /* 0x0019100001e47983 */ /* 0x000ee80000300a00 */
[----:B------:R-:W4:Y:S01]  /*4e2c0*/  LDL.LU.64 R18, [R1+0x19e8] ;  /* 0x0019e80001127983 */ /* 0x000f220000300a00 */
[----:B------:R-:W-:-:S03]  /*4e2d0*/  IMAD.WIDE R46, R2, 0x4, R226 ;  /* 0x00000004022e7825 */ /* 0x000fc600078e02e2 */
[----:B------:R-:W2:Y:S01]  /*4e2e0*/  LDL.LU.64 R226, [R1+0x18d0] ;  /* 0x0018d00001e27983 */ /* 0x000ea20000300a00 */
[----:B------:R-:W-:-:S03]  /*4e2f0*/  IMAD.WIDE R44, R2, 0x4, R22 ;  /* 0x00000004022c7825 */ /* 0x000fc600078e0216 */
[----:B------:R-:W3:Y:S04]  /*4e300*/  LDL.LU.64 R24, [R1+0x19a8] ;  /* 0x0019a80001187983 */ /* 0x000ee80000300a00 */
[----:B------:R-:W3:Y:S01]  /*4e310*/  LDL.LU.64 R22, [R1+0x1890] ;  /* 0x0018900001167983 */ /* 0x000ee20000300a00 */
[----:B------:R-:W-:-:S03]  /*4e320*/  IMAD.WIDE R42, R2, 0x4, R20 ;  /* 0x00000004022a7825 */ /* 0x000fc600078e0214 */
[----:B------:R-:W3:Y:S04]  /*4e330*/  LDL.LU.64 R26, [R1+0x1968] ;  /* 0x00196800011a7983 */ /* 0x000ee80000300a00 */
[----:B------:R-:W3:Y:S01]  /*4e340*/  LDL.LU.64 R20, [R1+0x1858] ;  /* 0x0018580001147983 */ /* 0x000ee20000300a00 */
[----:B----4-:R-:W-:-:S03]  /*4e350*/  IMAD.WIDE R40, R2, 0x4, R18 ;  /* 0x0000000402287825 */ /* 0x010fc600078e0212 */
[----:B------:R-:W4:Y:S01]  /*4e360*/  LDL.LU.64 R18, [R1+0x1a20] ;  /* 0x001a200001127983 */ /* 0x000f220000300a00 */
[----:B--2---:R-:W-:-:S03]  /*4e370*/  IMAD.WIDE R38, R2, 0x4, R226 ;  /* 0x0000000402267825 */ /* 0x004fc600078e02e2 */
[----:B------:R-:W2:Y:S01]  /*4e380*/  LDL.LU.64 R226, [R1+0x1908] ;  /* 0x0019080001e27983 */ /* 0x000ea20000300a00 */
[----:B---3--:R-:W-:-:S03]  /*4e390*/  IMAD.WIDE R36, R2, 0x4, R24 ;  /* 0x0000000402247825 */ /* 0x008fc600078e0218 */
[----:B------:R-:W3:Y:S01]  /*4e3a0*/  LDL.LU.64 R24, [R1+0x19e0] ;  /* 0x0019e00001187983 */ /* 0x000ee20000300a00 */
[----:B------:R-:W-:-:S03]  /*4e3b0*/  IMAD.WIDE R34, R2, 0x4, R22 ;  /* 0x0000000402227825 */ /* 0x000fc600078e0216 */
[----:B------:R-:W2:Y:S01]  /*4e3c0*/  LDL.LU.64 R22, [R1+0x18c8] ;  /* 0x0018c80001167983 */ /* 0x000ea20000300a00 */
[----:B------:R-:W-:-:S03]  /*4e3d0*/  IMAD.WIDE R30, R2, 0x4, R20 ;  /* 0x00000004021e7825 */ /* 0x000fc600078e0214 */
[----:B------:R-:W2:Y:S01]  /*4e3e0*/  LDL.LU.64 R20, [R1+0x1950] ;  /* 0x0019500001147983 */ /* 0x000ea20000300a00 */
[----:B------:R-:W-:-:S04]  /*4e3f0*/  LOP3.LUT R241, R3, 0x2c, RZ, 0xfc, !PT ;  /* 0x0000002c03f17812 */ /* 0x000fc800078efcff */
[----:B------:R-:W-:Y:S02]  /*4e400*/  ISETP.GE.AND P3, PT, R241, UR4, PT ;  /* 0x00000004f1007c0c */ /* 0x000fe4000bf66270 */
[----:B------:R-:W-:Y:S02]  /*4e410*/  LOP3.LUT R241, R3, 0x2e, RZ, 0xfc, !PT ;  /* 0x0000002e03f17812 */ /* 0x000fe400078efcff */
[----:B------:R-:W-:Y:S02]  /*4e420*/  SEL R16, RZ, 0x4, P3 ;  /* 0x00000004ff107807 */ /* 0x000fe40001800000 */
[----:B------:R-:W-:Y:S02]  /*4e430*/  ISETP.GE.AND P3, PT, R241, UR4, PT ;  /* 0x00000004f1007c0c */ /* 0x000fe4000bf66270 */
[----:B------:R-:W-:Y:S02]  /*4e440*/  SEL R16, R16, RZ, P1 ;  /* 0x000000ff10107207 */ /* 0x000fe40000800000 */
[----:B------:R-:W-:-:S02]  /*4e450*/  SEL R17, RZ, 0x4, P3 ;  /* 0x00000004ff117807 */ /* 0x000fc40001800000 */
[----:B------:R-:W-:Y:S02]  /*4e460*/  LOP3.LUT R241, R3, 0x4c, RZ, 0xfc, !PT ;  /* 0x0000004c03f17812 */ /* 0x000fe400078efcff */
[----:B------:R-:W-:Y:S02]  /*4e470*/  ISETP.NE.U32.AND P3, PT, R16, RZ, PT ;  /* 0x000000ff1000720c */ /* 0x000fe40003f65070 */
        /* <DEDUP_REMOVED lines=42> */
[----:B------:R-:W-:Y:S01]  /*4e720*/  IMAD.WIDE R248, R2, 0x4, R248 ;  /* 0x0000000402f87825 */ /* 0x000fe200078e02f8 */
[----:B------:R-:W-:Y:S02]  /*4e730*/  SEL R16, R16, RZ, P1 ;  /* 0x000000ff10107207 */ /* 0x000fe40000800000 */
[----:B------:R-:W-:Y:S01]  /*4e740*/  SEL R17, RZ, 0x4, P3 ;  /* 0x00000004ff117807 */ /* 0x000fe20001800000 */
[----:B------:R-:W-:Y:S01]  /*4e750*/  IMAD.WIDE R246, R2, 0x4, R246 ;  /* 0x0000000402f67825 */ /* 0x000fe200078e02f6 */
[----:B------:R-:W-:Y:S01]  /*4e760*/  LOP3.LUT R241, R3, 0x50, RZ, 0xfc, !PT ;  /* 0x0000005003f17812 */ /* 0x000fe200078efcff */
[----:B------:R-:W-:Y:S01]  /*4e770*/  LDGSTS.E [R236+0x58000], desc[UR22][R248.64], P5 ;  /* 0x58000000f8ec7fae */ /* 0x000fe2000a9a1016 */
        /* <DEDUP_REMOVED lines=29> */
[----:B------:R-:W-:Y:S01]  /*4e950*/  ISETP.NE.U32.AND P6, PT, R16, RZ, PT ;  /* 0x000000ff1000720c */ /* 0x000fe20003fc5070 */
[----:B----4-:R-:W-:-:S04]  /*4e960*/  IMAD.WIDE R28, R2, 0x4, R18 ;  /* 0x00000004021c7825 */ /* 0x010fc800078e0212 */
[----:B------:R-:W-:Y:S04]  /*4e970*/  LDGSTS.E [R236+0x5e000], desc[UR22][R56.64], P3 ;  /* 0x5e00000038ec7fae */ /* 0x000fe800099a1016 */
[----:B------:R-:W4:Y:S04]  /*4e980*/  LDL.LU.64 R18, [R1+0x19a0] ;  /* 0x0019a00001127983 */ /* 0x000f280000300a00 */
[----:B------:R-:W4:Y:S01]  /*4e990*/  LDL.LU.64 R222, [R1+0x1960] ;  /* 0x0019600001de7983 */ /* 0x000f220000300a00 */
[----:B------:R-:W-:Y:S02]  /*4e9a0*/  SEL R16, RZ, 0x4, P5 ;  /* 0x00000004ff107807 */ /* 0x000fe40002800000 */
[----:B------:R-:W-:Y:S01]  /*4e9b0*/  ISETP.GE.AND P5, PT, R241, UR4, PT ;  /* 0x00000004f1007c0c */ /* 0x000fe2000bfa6270 */
[----:B------:R-:W-:Y:S01]  /*4e9c0*/  LDGSTS.E [R236+0x5e008], desc[UR22][R54.64], P6 ;  /* 0x5e00800036ec7fae */ /* 0x000fe2000b1a1016 */
        /* <DEDUP_REMOVED lines=10> */
[----:B------:R-:W-:Y:S01]  /*4ea70*/  IMAD.WIDE R244, R2, 0x4, R244 ;  /* 0x0000000402f47825 */ /* 0x000fe200078e02f4 */
[----:B------:R-:W-:Y:S02]  /*4ea80*/  SEL R16, R16, RZ, P1 ;  /* 0x000000ff10107207 */ /* 0x000fe40000800000 */
[----:B------:R-:W-:Y:S01]  /*4ea90*/  SEL R17, RZ, 0x4, P3 ;  /* 0x00000004ff117807 */ /* 0x000fe20001800000 */
[----:B------:R-:W-:Y:S01]  /*4eaa0*/  IMAD.WIDE R232, R2, 0x4, R232 ;  /* 0x0000000402e87825 */ /* 0x000fe200078e02e8 */
[----:B------:R-:W-:Y:S01]  /*4eab0*/  LOP3.LUT R241, R3, 0x54, RZ, 0xfc, !PT ;  /* 0x0000005403f17812 */ /* 0x000fe200078efcff */
[----:B------:R-:W-:Y:S01]  /*4eac0*/  LDGSTS.E [R15+0x58000], desc[UR22][R244.64], P5 ;  /* 0x58000000f40f7fae */ /* 0x000fe2000a9a1016 */
[----:B------:R-:W-:-:S02]  /*4ead0*/  ISETP.NE.U32.AND P3, PT, R16, RZ, PT ;  /* 0x000000ff1000720c */ /* 0x000fc40003f65070 */
[----:B------:R-:W-:Y:S01]  /*4eae0*/  SEL R16, R17, RZ, P1 ;  /* 0x000000ff11107207 */ /* 0x000fe20000800000 */
[----:B------:R-:W-:Y:S01]  /*4eaf0*/  LDGSTS.E [R15+0x58008], desc[UR22][R232.64], P6 ;  /* 0x58008000e80f7fae */ /* 0x000fe2000b1a1016 */
        /* <DEDUP_REMOVED lines=41> */
[----:B------:R-:W-:Y:S01]  /*4ed90*/  IMAD.WIDE R230, R2, 0x4, R230 ;  /* 0x0000000402e67825 */ /* 0x000fe200078e02e6 */
[----:B------:R-:W-:-:S02]  /*4eda0*/  SEL R16, R16, RZ, P1 ;  /* 0x000000ff10107207 */ /* 0x000fc40000800000 */
[----:B------:R-:W-:Y:S01]  /*4edb0*/  SEL R17, RZ, 0x4, P3 ;  /* 0x00000004ff117807 */ /* 0x000fe20001800000 */
[----:B------:R-:W-:Y:S01]  /*4edc0*/  IMAD.WIDE R228, R2, 0x4, R228 ;  /* 0x0000000402e47825 */ /* 0x000fe200078e02e4 */
[----:B------:R-:W-:Y:S01]  /*4edd0*/  LOP3.LUT R241, R3, 0x58, RZ, 0xfc, !PT ;  /* 0x0000005803f17812 */ /* 0x000fe200078efcff */
[----:B------:R-:W-:Y:S01]  /*4ede0*/  LDGSTS.E [R14+0x58000], desc[UR22][R230.64], P5 ;  /* 0x58000000e60e7fae */ /* 0x000fe2000a9a1016 */
[----:B------:R-:W-:Y:S02]  /*4edf0*/  ISETP.NE.U32.AND P3, PT, R16, RZ, PT ;  /* 0x000000ff1000720c */ /* 0x000fe40003f65070 */
[----:B------:R-:W-:Y:S01]  /*4ee00*/  SEL R16, R17, RZ, P1 ;  /* 0x000000ff11107207 */ /* 0x000fe20000800000 */
[----:B------:R-:W-:Y:S01]  /*4ee10*/  LDGSTS.E [R14+0x58008], desc[UR22][R228.64], P6 ;  /* 0x58008000e40e7fae */ /* 0x000fe2000b1a1016 */
        /* <DEDUP_REMOVED lines=31> */
[----:B------:R-:W-:Y:S02]  /*4f010*/  SEL R17, RZ, 0x4, P5 ;  /* 0x00000004ff117807 */ /* 0x000fe40002800000 */
        /* <DEDUP_REMOVED lines=10> */
[----:B--2---:R-:W-:Y:S01]  /*4f0c0*/  IMAD.WIDE R26, R2, 0x4, R226 ;  /* 0x00000004021a7825 */ /* 0x004fe200078e02e2 */
[----:B------:R-:W-:Y:S01]  /*4f0d0*/  SEL R16, R16, RZ, P1 ;  /* 0x000000ff10107207 */ /* 0x000fe20000800000 */
[----:B------:R-:W-:Y:S01]  /*4f0e0*/  LDGSTS.E [R13+0x58000], desc[UR22][R28.64], P5 ;  /* 0x580000001c0d7fae */ /* 0x000fe2000a9a1016 */
[----:B------:R-:W-:Y:S02]  /*4f0f0*/  SEL R17, RZ, 0x4, P3 ;  /* 0x00000004ff117807 */ /* 0x000fe40001800000 */
[----:B------:R-:W-:Y:S01]  /*4f100*/  LOP3.LUT R241, R3, 0x5c, RZ, 0xfc, !PT ;  /* 0x0000005c03f17812 */ /* 0x000fe200078efcff */
[----:B---3--:R-:W-:Y:S01]  /*4f110*/  IMAD.WIDE R24, R2, 0x4, R24 ;  /* 0x0000000402187825 */ /* 0x008fe200078e0218 */
[----:B------:R-:W-:Y:S01]  /*4f120*/  ISETP.NE.U32.AND P3, PT, R16, RZ, PT ;  /* 0x000000ff1000720c */ /* 0x000fe20003f65070 */
[----:B------:R-:W-:Y:S01]  /*4f130*/  LDGSTS.E [R13+0x58008], desc[UR22][R26.64], P6 ;  /* 0x580080001a0d7fae */ /* 0x000fe2000b1a1016 */
[----:B------:R-:W-:-:S02]  /*4f140*/  SEL R16, R17, RZ, P1 ;  /* 0x000000ff11107207 */ /* 0x000fc40000800000 */
[----:B------:R-:W-:Y:S01]  /*4f150*/  ISETP.GE.AND P5, PT, R241, UR4, PT ;  /* 0x00000004f1007c0c */ /* 0x000fe2000bfa6270 */
[----:B------:R-:W-:Y:S01]  /*4f160*/  IMAD.WIDE R22, R2, 0x4, R22 ;  /* 0x0000000402167825 */ /* 0x000fe200078e0216 */
[----:B------:R-:W-:Y:S01]  /*4f170*/  LOP3.LUT R241, R3, 0x5e, RZ, 0xfc, !PT ;  /* 0x0000005e03f17812 */ /* 0x000fe200078efcff */
[----:B------:R-:W2:Y:S01]  /*4f180*/  LDL.LU.64 R226, [R1+0x1948] ;  /* 0x0019480001e27983 */ /* 0x000ea20000300a00 */
[----:B------:R-:W-:Y:S02]  /*4f190*/  ISETP.NE.U32.AND P6, PT, R16, RZ, PT ;  /* 0x000000ff1000720c */ /* 0x000fe40003fc5070 */
[----:B------:R-:W-:Y:S01]  /*4f1a0*/  SEL R16, RZ, 0x4, P5 ;  /* 0x00000004ff107807 */ /* 0x000fe20002800000 */
[----:B------:R-:W-:Y:S01]  /*4f1b0*/  IMAD.WIDE R20, R2, 0x4, R20 ;  /* 0x0000000402147825 */ /* 0x000fe200078e0214 */
[----:B------:R-:W-:Y:S01]  /*4f1c0*/  ISETP.GE.AND P5, PT, R241, UR4, PT ;  /* 0x00000004f1007c0c */ /* 0x000fe2000bfa6270 */
[----:B------:R-:W-:Y:S01]  /*4f1d0*/  LDGSTS.E [R13+0x5a000], desc[UR22][R24.64], P3 ;  /* 0x5a000000180d7fae */ /* 0x000fe200099a1016 */
[----:B------:R-:W-:-:S02]  /*4f1e0*/  SEL R16, R16, RZ, P1 ;  /* 0x000000ff10107207 */ /* 0x000fc40000800000 */
[----:B------:R-:W-:Y:S01]  /*4f1f0*/  SEL R17, RZ, 0x4, P5 ;  /* 0x00000004ff117807 */ /* 0x000fe20002800000 */
[----:B------:R-:W3:Y:S01]  /*4f200*/  LDL.64 R108, [R1+0xbe0] ;  /* 0x000be000016c7983 */ /* 0x000ee20000100a00 */
[----:B------:R-:W-:Y:S02]  /*4f210*/  LOP3.LUT R241, R3, 0x7c, RZ, 0xfc, !PT ;  /* 0x0000007c03f17812 */ /* 0x000fe400078efcff */
[----:B------:R-:W-:Y:S01]  /*4f220*/  ISETP.NE.U32.AND P5, PT, R16, RZ, PT ;  /* 0x000000ff1000720c */ /* 0x000fe20003fa5070 */
[----:B------:R-:W-:Y:S01]  /*4f230*/  LDGSTS.E [R13+0x5a008], desc[UR22][R22.64], P6 ;  /* 0x5a008000160d7fae */ /* 0x000fe2000b1a1016 */
[----:B------:R-:W-:Y:S02]  /*4f240*/  SEL R16, R17, RZ, P1 ;  /* 0x000000ff11107207 */ /* 0x000fe40000800000 */
[----:B------:R-:W-:Y:S01]  /*4f250*/  ISETP.GE.AND P3, PT, R241, UR4, PT ;  /* 0x00000004f1007c0c */ /* 0x000fe2000bf66270 */
[----:B------:R-:W3:Y:S01]  /*4f260*/  LDL.64 R110, [R1+0xbb0] ;  /* 0x000bb000016e7983 */ /* 0x000ee20000100a00 */
[----:B------:R-:W-:-:S02]  /*4f270*/  LOP3.LUT R241, R3, 0x7e, RZ, 0xfc, !PT ;  /* 0x0000007e03f17812 */ /* 0x000fc400078efcff */
[----:B------:R-:W-:Y:S01]  /*4f280*/  ISETP.NE.U32.AND P6, PT, R16, RZ, PT ;  /* 0x000000ff1000720c */ /* 0x000fe20003fc5070 */
[----:B------:R-:W3:Y:S01]  /*4f290*/  LDL.64 R112, [R1+0x4a0] ;  /* 0x0004a00001707983 */ /* 0x000ee20000100a00 */
[----:B------:R-:W-:Y:S02]  /*4f2a0*/  SEL R16, RZ, 0x4, P3 ;  /* 0x00000004ff107807 */ /* 0x000fe40001800000 */
[----:B------:R-:W-:Y:S01]  /*4f2b0*/  ISETP.GE.AND P3, PT, R241, UR4, PT ;  /* 0x00000004f1007c0c */ /* 0x000fe2000bf66270 */
[----:B------:R-:W3:Y:S01]  /*4f2c0*/  LDL.64 R224, [R1+0xb50] ;  /* 0x000b500001e07983 */ /* 0x000ee20000100a00 */
[----:B------:R-:W-:Y:S02]  /*4f2d0*/  SEL R17, R16, RZ, P1 ;  /* 0x000000ff10117207 */ /* 0x000fe40000800000 */
[----:B------:R-:W-:Y:S01]  /*4f2e0*/  SEL R16, RZ, 0x4, P3 ;  /* 0x00000004ff107807 */ /* 0x000fe20001800000 */
[----:B------:R-:W-:Y:S03]  /*4f2f0*/  LDGSTS.E [R13+0x5c000], desc[UR22][R20.64], P5 ;  /* 0x5c000000140d7fae */ /* 0x000fe6000a9a1016 */
[----:B------:R-:W-:Y:S01]  /*4f300*/  SEL R16, R16, RZ, P1 ;  /* 0x000000ff10107207 */ /* 0x000fe20000800000 */
[----:B------:R-:W3:Y:S01]  /*4f310*/  LDL.64 R234, [R1+0x648] ;  /* 0x0006480001ea7983 */ /* 0x000ee20000100a00 */
[----:B------:R-:W-:-:S02]  /*4f320*/  ISETP.NE.U32.AND P3, PT, R17, RZ, PT ;  /* 0x000000ff1100720c */ /* 0x000fc40003f65070 */
[----:B------:R-:W-:Y:S01]  /*4f330*/  ISETP.NE.U32.AND P5, PT, R16, RZ, PT ;  /* 0x000000ff1000720c */ /* 0x000fe20003fa5070 */
        /* <DEDUP_REMOVED lines=9> */
[----:B------:R-:W3:Y:S01]  /*4f3d0*/  LDL.64 R96, [R1+0x4b8] ;  /* 0x0004b80001607983 */ /* 0x000ee20000100a00 */
[----:B----4-:R-:W-:-:S03]  /*4f3e0*/  IMAD.WIDE R16, R2, 0x4, R222 ;  /* 0x0000000402107825 */ /* 0x010fc600078e02de */
[----:B------:R-:W4:Y:S01]  /*4f3f0*/  LDL.64 R222, [R1+0x7e8] ;  /* 0x0007e80001de7983 */ /* 0x000f220000100a00 */
[----:B------:R-:W-:Y:S01]  /*4f400*/  ISETP.GE.AND P1, PT, R3, UR9, PT ;  /* 0x0000000903007c0c */ /* 0x000fe2000bf26270 */
[----:B------:R-:W-:-:S03]  /*4f410*/  IMAD.WIDE R18, R2, 0x4, R18 ;  /* 0x0000000402127825 */ /* 0x000fc600078e0212 */
[----:B------:R-:W-:Y:S02]  /*4f420*/  SEL R241, RZ, 0x4, P1 ;  /* 0x00000004fff17807 */ /* 0x000fe40000800000 */
[----:B------:R-:W-:Y:S01]  /*4f430*/  ISETP.GT.AND P1, PT, R252, 0x27f, PT ;  /* 0x0000027ffc00780c */ /* 0x000fe20003f24270 */
[----:B------:R-:W-:Y:S04]  /*4f440*/  LDGSTS.E [R13+0x5c008], desc[UR22][R18.64], P6 ;  /* 0x5c008000120d7fae */ /* 0x000fe8000b1a1016 */
[----:B------:R-:W-:Y:S01]  /*4f450*/  LDGSTS.E [R13+0x5e000], desc[UR22][R16.64], P3 ;  /* 0x5e000000100d7fae */ /* 0x000fe200099a1016 */
[----:B--2---:R-:W-:Y:S01]  /*4f460*/  IMAD.WIDE R226, R2, 0x4, R226 ;  /* 0x0000000402e27825 */ /* 0x004fe200078e02e2 */
[----:B------:R-:W-:-:S03]  /*4f470*/  SEL R2, R241, RZ, P1 ;  /* 0x000000fff1027207 */ /* 0x000fc60000800000 */
[----:B------:R-:W-:Y:S01]  /*4f480*/  VIADD R241, R12, 0x100000 ;  /* 0x001000000cf17836 */ /* 0x000fe20000000000 */
[----:B------:R-:W-:Y:S01]  /*4f490*/  ISETP.NE.U32.AND P6, PT, R2, RZ, PT ;  /* 0x000000ff0200720c */ /* 0x000fe20003fc5070 */
[----:B------:R-:W-:Y:S01]  /*4f4a0*/  LDGSTS.E [R13+0x5e008], desc[UR22][R226.64], P5 ;  /* 0x5e008000e20d7fae */ /* 0x000fe2000a9a1016 */
[----:B------:R-:W-:-:S03]  /*4f4b0*/  IADD3 R2, PT, PT, R12, 0x100000, RZ ;  /* 0x001000000c027810 */ /* 0x000fc60007ffe0ff */
[----:B------:R-:W0:Y:S04]  /*4f4c0*/  LDGDEPBAR ;  /* 0x00000000000079af */ /* 0x000e280000000000 */
[----:B---3--:R-:W-:Y:S04]  /*4f4d0*/  LDGSTS.E [R241+-0x40000], desc[UR22][R108.64], P2 ;  /* 0xc00000006cf17fae */ /* 0x008fe800091a1016 */
[----:B------:R-:W-:Y:S04]  /*4f4e0*/  LDGSTS.E [R2+-0x3fc00], desc[UR22][R110.64], P2 ;  /* 0xc04000006e027fae */ /* 0x000fe800091a1016 */
[----:B------:R-:W-:Y:S04]  /*4f4f0*/  LDGSTS.E [R241+-0x3f800], desc[UR22][R112.64], P2 ;  /* 0xc080000070f17fae */ /* 0x000fe800091a1016 */
[----:B------:R-:W2:Y:S04]  /*4f500*/  LDL.64 R108, [R1+0x9f8] ;  /* 0x0009f800016c7983 */ /* 0x000ea80000100a00 */
[----:B------:R-:W3:Y:S04]  /*4f510*/  LDL.64 R110, [R1+0x9a0] ;  /* 0x0009a000016e7983 */ /* 0x000ee80000100a00 */
[----:B------:R-:W-:Y:S04]  /*4f520*/  LDGSTS.E [R2+-0x3f400], desc[UR22][R224.64], P2 ;  /* 0xc0c00000e0027fae */ /* 0x000fe800091a1016 */
[----:B------:R-:W3:Y:S04]  /*4f530*/  LDL.64 R112, [R1+0x938] ;  /* 0x0009380001707983 */ /* 0x000ee80000100a00 */
[----:B------:R-:W-:Y:S04]  /*4f540*/  LDGSTS.E [R241+-0x3f000], desc[UR22][R234.64], P2 ;  /* 0xc1000000eaf17fae */ /* 0x000fe800091a1016 */
[----:B------:R-:W3:Y:S04]  /*4f550*/  LDL.64 R224, [R1+0x908] ;  /* 0x0009080001e07983 */ /* 0x000ee80000100a00 */
[----:B------:R-:W-:Y:S04]  /*4f560*/  LDGSTS.E [R2+-0x3ec00], desc[UR22][R242.64], P2 ;  /* 0xc1400000f2027fae */ /* 0x000fe800091a1016 */
[----:B------:R-:W3:Y:S04]  /*4f570*/  LDL.64 R234, [R1+0x8c0] ;  /* 0x0008c00001ea7983 */ /* 0x000ee80000100a00 */
[----:B------:R-:W3:Y:S04]  /*4f580*/  LDL.64 R242, [R1+0x880] ;  /* 0x0008800001f27983 */ /* 0x000ee80000100a00 */
[----:B----4-:R-:W-:Y:S04]  /*4f590*/  LDGSTS.E [R241+-0x3e800], desc[UR22][R222.64], P2 ;  /* 0xc1800000def17fae */ /* 0x010fe800091a1016 */
[----:B------:R-:W-:Y:S04]  /*4f5a0*/  LDGSTS.E [R2+-0x3e400], desc[UR22][R102.64], P2 ;  /* 0xc1c0000066027fae */ /* 0x000fe800091a1016 */
[----:B------:R-:W-:Y:S04]  /*4f5b0*/  LDGSTS.E [R241+-0x3e000], desc[UR22][R104.64], P2 ;  /* 0xc200000068f17fae */ /* 0x000fe800091a1016 */
[----:B------:R-:W4:Y:S04]  /*4f5c0*/  LDL.64 R222, [R1+0x830] ;  /* 0x0008300001de7983 */ /* 0x000f280000100a00 */
[----:B------:R-:W-:Y:S04]  /*4f5d0*/  LDGSTS.E [R2+-0x3dc00], desc[UR22][R106.64], P2 ;  /* 0xc24000006a027fae */ /* 0x000fe800091a1016 */
[----:B------:R-:W-:Y:S04]  /*4f5e0*/  LDGSTS.E [R241+-0x3d800], desc[UR22][R98.64], P2 ;  /* 0xc280000062f17fae */ /* 0x000fe800091a1016 */
[----:B------:R-:W4:Y:S04]  /*4f5f0*/  LDL.64 R102, [R1+0x7f8] ;  /* 0x0007f80001667983 */ /* 0x000f280000100a00 */
[----:B------:R-:W4:Y:S04]  /*4f600*/  LDL.64 R104, [R1+0x7b8] ;  /* 0x0007b80001687983 */ /* 0x000f280000100a00 */
[----:B------:R-:W4:Y:S04]  /*4f610*/  LDL.64 R106, [R1+0x788] ;  /* 0x00078800016a7983 */ /* 0x000f280000100a00 */
[----:B------:R-:W4:Y:S04]  /*4f620*/  LDL.64 R98, [R1+0x3e8] ;  /* 0x0003e80001627983 */ /* 0x000f280000100a00 */
[----:B--2---:R-:W-:Y:S04]  /*4f630*/  LDGSTS.E [R2+-0x3d400], desc[UR22][R108.64], P2 ;  /* 0xc2c000006c027fae */ /* 0x004fe800091a1016 */
[----:B---3--:R-:W-:Y:S04]  /*4f640*/  LDGSTS.E [R241+-0x3d000], desc[UR22][R110.64], P2 ;  /* 0xc30000006ef17fae */ /* 0x008fe800091a1016 */
[----:B------:R-:W-:Y:S04]  /*4f650*/  LDGSTS.E [R2+-0x3cc00], desc[UR22][R100.64], P2 ;  /* 0xc340000064027fae */ /* 0x000fe800091a1016 */
[----:B------:R-:W2:Y:S04]  /*4f660*/  LDL.64 R108, [R1+0x758] ;  /* 0x00075800016c7983 */ /* 0x000ea80000100a00 */
[----:B------:R-:W-:Y:S04]  /*4f670*/  LDGSTS.E [R241+-0x3c800], desc[UR22][R112.64], P2 ;  /* 0xc380000070f17fae */ /* 0x000fe800091a1016 */
        /* <DEDUP_REMOVED lines=8> */
[----:B------:R-:W3:Y:S04]  /*4f700*/  LDL.64 R242, [R1+0x370] ;  /* 0x0003700001f27983 */ /* 0x000ee80000100a00 */
[----:B----4-:R-:W-:Y:S04]  /*4f710*/  LDGSTS.E [R241+-0x3b800], desc[UR22][R222.64], P2 ;  /* 0xc4800000def17fae */ /* 0x010fe800091a1016 */
[----:B------:R-:W4:Y:S04]  /*4f720*/  LDL.64 R222, [R1+0x590] ;  /* 0x0005900001de7983 */ /* 0x000f280000100a00 */
[----:B------:R-:W-:Y:S04]  /*4f730*/  LDGSTS.E [R2+-0x3b400], desc[UR22][R102.64], P2 ;  /* 0xc4c0000066027fae */ /* 0x000fe800091a1016 */
[----:B------:R-:W-:Y:S04]  /*4f740*/  LDGSTS.E [R241+-0x3b000], desc[UR22][R104.64], P2 ;  /* 0xc500000068f17fae */ /* 0x000fe800091a1016 */
[----:B------:R-:W-:Y:S04]  /*4f750*/  LDGSTS.E [R2+-0x3ac00], desc[UR22][R106.64], P2 ;  /* 0xc54000006a027fae */ /* 0x000fe800091a1016 */
[----:B------:R-:W4:Y:S04]  /*4f760*/  LDL.64 R102, [R1+0x2a0] ;  /* 0x0002a00001667983 */ /* 0x000f280000100a00 */
[----:B------:R-:W4:Y:S04]  /*4f770*/  LDL.64 R104, [R1+0x268] ;  /* 0x0002680001687983 */ /* 0x000f280000100a00 */
[----:B------:R-:W4:Y:S04]  /*4f780*/  LDL.64 R106, [R1+0x240] ;  /* 0x00024000016a7983 */ /* 0x000f280000100a00 */
[----:B--2---:R-:W-:Y:S04]  /*4f790*/  LDGSTS.E [R241+-0x3a800], desc[UR22][R108.64], P2 ;  /* 0xc58000006cf17fae */ /* 0x004fe800091a1016 */
[----:B---3--:R-:W-:Y:S04]  /*4f7a0*/  LDGSTS.E [R2+-0x3a400], desc[UR22][R110.64], P2 ;  /* 0xc5c000006e027fae */ /* 0x008fe800091a1016 */
[----:B------:R-:W2:Y:S04]  /*4f7b0*/  LDL.64 R108, [R1+0x70] ;  /* 0x00007000016c7983 */ /* 0x000ea80000100a00 */
[----:B------:R-:W-:Y:S04]  /*4f7c0*/  LDGSTS.E [R241+-0x3a000], desc[UR22][R112.64], P2 ;  /* 0xc600000070f17fae */ /* 0x000fe800091a1016 */
[----:B------:R-:W3:Y:S04]  /*4f7d0*/  LDL.64 R110, [R1+0x60] ;  /* 0x00006000016e7983 */ /* 0x000ee80000100a00 */
[----:B------:R-:W-:Y:S04]  /*4f7e0*/  LDGSTS.E [R2+-0x39c00], desc[UR22][R224.64], P2 ;  /* 0xc6400000e0027fae */ /* 0x000fe800091a1016 */
[----:B------:R-:W3:Y:S04]  /*4f7f0*/  LDL.64 R112, [R1+0x50] ;  /* 0x0000500001707983 */ /* 0x000ee80000100a00 */
[----:B------:R-:W-:Y:S04]  /*4f800*/  LDGSTS.E [R241+-0x39800], desc[UR22][R90.64], P2 ;  /* 0xc68000005af17fae */ /* 0x000fe800091a1016 */
[----:B------:R-:W3:Y:S04]  /*4f810*/  LDL.64 R224, [R1+0x40] ;  /* 0x0000400001e07983 */ /* 0x000ee80000100a00 */
[----:B----4-:R-:W-:Y:S04]  /*4f820*/  LDGSTS.E [R2+-0x39400], desc[UR22][R222.64], P2 ;  /* 0xc6c00000de027fae */ /* 0x010fe800091a1016 */
[----:B------:R-:W-:Y:S04]  /*4f830*/  LDGSTS.E [R241+-0x39000], desc[UR22][R92.64], P2 ;  /* 0xc70000005cf17fae */ /* 0x000fe800091a1016 */
[----:B------:R-:W-:Y:S04]  /*4f840*/  LDGSTS.E [R2+-0x38c00], desc[UR22][R94.64], P2 ;  /* 0xc74000005e027fae */ /* 0x000fe800091a1016 */
[----:B------:R-:W4:Y:S04]  /*4f850*/  LDL.64 R222, [R1+0x30] ;  /* 0x0000300001de7983 */ /* 0x000f280000100a00 */
[----:B------:R-:W-:Y:S04]  /*4f860*/  LDGSTS.E [R241+-0x38800], desc[UR22][R96.64], P2 ;  /* 0xc780000060f17fae */ /* 0x000fe800091a1016 */
[----:B------:R-:W-:Y:S04]  /*4f870*/  LDGSTS.E [R2+-0x38400], desc[UR22][R98.64], P2 ;  /* 0xc7c0000062027fae */ /* 0x000fe800091a1016 */
[----:B------:R-:W-:Y:S04]  /*4f880*/  LDGSTS.E [R241+-0x20000], desc[UR22][R100.64], P2 ;  /* 0xe000000064f17fae */ /* 0x000fe800091a1016 */
[----:B------:R-:W-:Y:S04]  /*4f890*/  LDGSTS.E [R2+-0x1fc00], desc[UR22][R234.64], P2 ;  /* 0xe0400000ea027fae */ /* 0x000fe800091a1016 */
[----:B------:R-:W-:Y:S04]  /*4f8a0*/  LDGSTS.E [R241+-0x1f800], desc[UR22][R242.64], P2 ;  /* 0xe0800000f2f17fae */ /* 0x000fe800091a1016 */
[----:B------:R-:W-:Y:S04]  /*4f8b0*/  LDGSTS.E [R2+-0x1f400], desc[UR22][R102.64], P2 ;  /* 0xe0c0000066027fae */ /* 0x000fe800091a1016 */
[----:B------:R-:W-:Y:S04]  /*4f8c0*/  LDGSTS.E [R241+-0x1f000], desc[UR22][R104.64], P2 ;  /* 0xe100000068f17fae */ /* 0x000fe800091a1016 */
[----:B------:R-:W-:Y:S04]  /*4f8d0*/  LDGSTS.E [R2+-0x1ec00], desc[UR22][R106.64], P2 ;  /* 0xe14000006a027fae */ /* 0x000fe800091a1016 */
[----:B--2---:R-:W-:Y:S04]  /*4f8e0*/  LDGSTS.E [R241+-0x1e800], desc[UR22][R108.64], P2 ;  /* 0xe18000006cf17fae */ /* 0x004fe800091a1016 */
[----:B---3--:R-:W-:Y:S04]  /*4f8f0*/  LDGSTS.E [R2+-0x1e400], desc[UR22][R110.64], P2 ;  /* 0xe1c000006e027fae */ /* 0x008fe800091a1016 */
[----:B------:R-:W-:Y:S04]  /*4f900*/  LDGSTS.E [R241+-0x1e000], desc[UR22][R112.64], P2 ;  /* 0xe200000070f17fae */ /* 0x000fe800091a1016 */
[----:B------:R-:W-:Y:S04]  /*4f910*/  LDGSTS.E [R2+-0x1dc00], desc[UR22][R224.64], P2 ;  /* 0xe2400000e0027fae */ /* 0x000fe800091a1016 */
[----:B----4-:R-:W-:Y:S04]  /*4f920*/  LDGSTS.E [R241+-0x1d800], desc[UR22][R222.64], P2 ;  /* 0xe2800000def17fae */ /* 0x010fe800091a1016 */
[----:B------:R-:W-:Y:S04]  /*4f930*/  LDGSTS.E [R2+-0x1d400], desc[UR22][R10.64], P2 ;  /* 0xe2c000000a027fae */ /* 0x000fe800091a1016 */
[----:B------:R-:W-:Y:S04]  /*4f940*/  LDGSTS.E [R241+-0x1d000], desc[UR22][R220.64], P2 ;  /* 0xe3000000dcf17fae */ /* 0x000fe800091a1016 */
[----:B------:R-:W-:Y:S04]  /*4f950*/  LDGSTS.E [R2+-0x1cc00], desc[UR22][R216.64], P2 ;  /* 0xe3400000d8027fae */ /* 0x000fe800091a1016 */
[----:B------:R-:W2:Y:S04]  /*4f960*/  LDL.LU.64 R10, [R1+0x1c10] ;  /* 0x001c1000010a7983 */ /* 0x000ea80000300a00 */
[----:B------:R-:W3:Y:S04]  /*4f970*/  LDL.64 R108, [R1+0xc48] ;  /* 0x000c4800016c7983 */ /* 0x000ee80000100a00 */
[----:B------:R-:W4:Y:S04]  /*4f980*/  LDL.64 R110, [R1+0xc28] ;  /* 0x000c2800016e7983 */ /* 0x000f280000100a00 */
[----:B------:R-:W4:Y:S04]  /*4f990*/  LDL.64 R112, [R1+0xbf0] ;  /* 0x000bf00001707983 */ /* 0x000f280000100a00 */
[----:B------:R-:W4:Y:S04]  /*4f9a0*/  LDL.64 R224, [R1+0xbc0] ;  /* 0x000bc00001e07983 */ /* 0x000f280000100a00 */
[----:B------:R-:W4:Y:S04]  /*4f9b0*/  LDL.64 R234, [R1+0xb88] ;  /* 0x000b880001ea7983 */ /* 0x000f280000100a00 */
[----:B------:R-:W4:Y:S04]  /*4f9c0*/  LDL.64 R242, [R1+0xb48] ;  /* 0x000b480001f27983 */ /* 0x000f280000100a00 */
        /* <DEDUP_REMOVED lines=17> */
[----:B------:R2:W-:Y:S04]  /*4fae0*/  LDGSTS.E [R241+-0x18800], desc[UR22][R176.64], P2 ;  /* 0xe7800000b0f17fae */ /* 0x0005e800091a1016 */
[----:B------:R1:W-:Y:S04]  /*4faf0*/  LDGSTS.E [R2+-0x18400], desc[UR22][R174.64], P2 ;  /* 0xe7c00000ae027fae */ /* 0x0003e800091a1016 */
        /* <DEDUP_REMOVED lines=8> */
[----:B------:R-:W4:Y:S01]  /*4fb80*/  LDL.64 R96, [R1+0x530] ;  /* 0x0005300001607983 */ /* 0x000f220000100a00 */
[----:B--2---:R-:W-:-:S02]  /*4fb90*/  VIADD R241, R10, 0x100000 ;  /* 0x001000000af17836 */ /* 0x004fc40000000000 */
[----:B-1----:R-:W-:-:S03]  /*4fba0*/  VIADD R2, R10, 0x100000 ;  /* 0x001000000a027836 */ /* 0x002fc60000000000 */
[----:B---3--:R-:W-:Y:S04]  /*4fbb0*/  LDGSTS.E [R241+-0x3ff80], desc[UR22][R108.64], P2 ;  /* 0xc00800006cf17fae */ /* 0x008fe800091a1016 */
[----:B----4-:R-:W-:Y:S04]  /*4fbc0*/  LDGSTS.E [R2+-0x3fb80], desc[UR22][R110.64], P2 ;  /* 0xc04800006e027fae */ /* 0x010fe800091a1016 */
[----:B------:R-:W-:Y:S04]  /*4fbd0*/  LDGSTS.E [R241+-0x3f780], desc[UR22][R112.64], P2 ;  /* 0xc088000070f17fae */ /* 0x000fe800091a1016 */
[----:B------:R-:W2:Y:S04]  /*4fbe0*/  LDL.64 R108, [R1+0xa48] ;  /* 0x000a4800016c7983 */ /* 0x000ea80000100a00 */
[----:B------:R-:W3:Y:S04]  /*4fbf0*/  LDL.64 R110, [R1+0xa08] ;  /* 0x000a0800016e7983 */ /* 0x000ee80000100a00 */
[----:B------:R-:W-:Y:S04]  /*4fc00*/  LDGSTS.E [R2+-0x3f380], desc[UR22][R224.64], P2 ;  /* 0xc0c80000e0027fae */ /* 0x000fe800091a1016 */
[----:B------:R-:W4:Y:S04]  /*4fc10*/  LDL.64 R112, [R1+0x988] ;  /* 0x0009880001707983 */ /* 0x000f280000100a00 */
[----:B------:R-:W-:Y:S04]  /*4fc20*/  LDGSTS.E [R241+-0x3ef80], desc[UR22][R234.64], P2 ;  /* 0xc1080000eaf17fae */ /* 0x000fe800091a1016 */
[----:B------:R-:W4:Y:S04]  /*4fc30*/  LDL.64 R224, [R1+0x958] ;  /* 0x0009580001e07983 */ /* 0x000f280000100a00 */
[----:B------:R-:W-:Y:S04]  /*4fc40*/  LDGSTS.E [R2+-0x3eb80], desc[UR22][R242.64], P2 ;  /* 0xc1480000f2027fae */ /* 0x000fe800091a1016 */
[----:B------:R-:W4:Y:S04]  /*4fc50*/  LDL.64 R234, [R1+0x918] ;  /* 0x0009180001ea7983 */ /* 0x000f280000100a00 */
[----:B------:R-:W-:Y:S04]  /*4fc60*/  LDGSTS.E [R241+-0x3e780], desc[UR22][R222.64], P2 ;  /* 0xc1880000def17fae */ /* 0x000fe800091a1016 */
[----:B------:R-:W4:Y:S04]  /*4fc70*/  LDL.64 R242, [R1+0x8e0] ;  /* 0x0008e00001f27983 */ /* 0x000f280000100a00 */
[----:B------:R-:W4:Y:S04]  /*4fc80*/  LDL.64 R222, [R1+0x8a8] ;  /* 0x0008a80001de7983 */ /* 0x000f280000100a00 */
[----:B------:R-:W-:Y:S04]  /*4fc90*/  LDGSTS.E [R2+-0x3e380], desc[UR22][R102.64], P2 ;  /* 0xc1c8000066027fae */ /* 0x000fe800091a1016 */
[----:B------:R-:W-:Y:S04]  /*4fca0*/  LDGSTS.E [R241+-0x3df80], desc[UR22][R104.64], P2 ;  /* 0xc208000068f17fae */ /* 0x000fe800091a1016 */
        /* <DEDUP_REMOVED lines=10> */
[----:B----4-:R-:W-:Y:S04]  /*4fd50*/  LDGSTS.E [R241+-0x3c780], desc[UR22][R112.64], P2 ;  /* 0xc388000070f17fae */ /* 0x010fe800091a1016 */
[----:B------:R-:W3:Y:S04]  /*4fd60*/  LDL.64 R110, [R1+0x768] ;  /* 0x00076800016e7983 */ /* 0x000ee80000100a00 */
[----:B------:R-:W-:Y:S04]  /*4fd70*/  LDGSTS.E [R2+-0x3c380], desc[UR22][R224.64], P2 ;  /* 0xc3c80000e0027fae */ /* 0x000fe800091a1016 */
[----:B------:R-:W4:Y:S04]  /*4fd80*/  LDL.64 R112, [R1+0x720] ;  /* 0x0007200001707983 */ /* 0x000f280000100a00 */
        /* <DEDUP_REMOVED lines=37> */
[----:B----4-:R-:W-:Y:S04]  /*4ffe0*/  LDGSTS.E [R241+-0x1df80], desc[UR22][R112.64], P2 ;  /* 0xe208000070f17fae */ /* 0x010fe800091a1016 */
[----:B------:R-:W-:Y:S04]  /*4fff0*/  LDGSTS.E [R2+-0x1db80], desc[UR22][R224.64], P2 ;  /* 0xe2480000e0027fae */ /* 0x000fe800091a1016 */
[----:B------:R-:W-:Y:S04]  /*50000*/  LDGSTS.E [R241+-0x1d780], desc[UR22][R222.64], P2 ;  /* 0xe2880000def17fae */ /* 0x000fe800091a1016 */
        /* <DEDUP_REMOVED lines=53> */
[----:B------:R-:W-:Y:S04]  /*50360*/  LDGSTS.E [R2+-0x3e300], desc[UR22][R108.64], P2 ;  /* 0xc1d000006c027fae */ /* 0x000fe800091a1016 */
[----:B------:R-:W-:Y:S04]  /*50370*/  LDGSTS.E [R241+-0x3df00], desc[UR22][R110.64], P2 ;  /* 0xc21000006ef17fae */ /* 0x000fe800091a1016 */
[----:B------:R-:W4:Y:S04]  /*50380*/  LDL.64 R100, [R1+0x8d8] ;  /* 0x0008d80001647983 */ /* 0x000f280000100a00 */
[----:B------:R-:W4:Y:S04]  /*50390*/  LDL.64 R108, [R1+0x910] ;  /* 0x00091000016c7983 */ /* 0x000f280000100a00 */
[----:B------:R-:W4:Y:S04]  /*503a0*/  LDL.64 R110, [R1+0x888] ;  /* 0x00088800016e7983 */ /* 0x000f280000100a00 */
[----:B------:R-:W-:Y:S04]  /*503b0*/  LDGSTS.E [R2+-0x3db00], desc[UR22][R112.64], P2 ;  /* 0xc250000070027fae */ /* 0x000fe800091a1016 */
[----:B------:R-:W4:Y:S04]  /*503c0*/  LDL.64 R112, [R1+0x840] ;  /* 0x0008400001707983 */ /* 0x000f280000100a00 */
[----:B------:R-:W-:Y:S04]  /*503d0*/  LDGSTS.E [R241+-0x3d700], desc[UR22][R234.64], P2 ;  /* 0xc2900000eaf17fae */ /* 0x000fe800091a1016 */
[----:B------:R-:W4:Y:S04]  /*503e0*/  LDL.64 R234, [R1+0x810] ;  /* 0x0008100001ea7983 */ /* 0x000f280000100a00 */
[----:B--2---:R-:W-:Y:S04]  /*503f0*/  LDGSTS.E [R2+-0x3d300], desc[UR22][R224.64], P2 ;  /* 0xc2d00000e0027fae */ /* 0x004fe800091a1016 */
[----:B---3--:R-:W-:Y:S04]  /*50400*/  LDGSTS.E [R241+-0x3cf00], desc[UR22][R242.64], P2 ;  /* 0xc3100000f2f17fae */ /* 0x008fe800091a1016 */
[----:B----4-:R-:W-:Y:S04]  /*50410*/  LDGSTS.E [R2+-0x3cb00], desc[UR22][R222.64], P2 ;  /* 0xc3500000de027fae */ /* 0x010fe800091a1016 */
[----:B------:R-:W2:Y:S04]  /*50420*/  LDL.64 R224, [R1+0x7c8] ;  /* 0x0007c80001e07983 */ /* 0x000ea80000100a00 */
[----:B------:R-:W3:Y:S04]  /*50430*/  LDL.64 R242, [R1+0x750] ;  /* 0x0007500001f27983 */ /* 0x000ee80000100a00 */
[----:B------:R-:W4:Y:S04]  /*50440*/  LDL.64 R222, [R1+0x790] ;  /* 0x0007900001de7983 */ /* 0x000f280000100a00 */
[----:B------:R-:W-:Y:S04]  /*50450*/  LDGSTS.E [R241+-0x3c700], desc[UR22][R102.64], P2 ;  /* 0xc390000066f17fae */ /* 0x000fe800091a1016 */
[----:B------:R-:W-:Y:S04]  /*50460*/  LDGSTS.E [R2+-0x3c300], desc[UR22][R104.64], P2 ;  /* 0xc3d0000068027fae */ /* 0x000fe800091a1016 */
        /* <DEDUP_REMOVED lines=8> */
[----:B------:R-:W-:Y:S04]  /*504f0*/  LDGSTS.E [R241+-0x3af00], desc[UR22][R110.64], P2 ;  /* 0xc51000006ef17fae */ /* 0x000fe800091a1016 */
[----:B------:R-:W-:Y:S04]  /*50500*/  LDGSTS.E [R2+-0x3ab00], desc[UR22][R112.64], P2 ;  /* 0xc550000070027fae */ /* 0x000fe800091a1016 */
[----:B------:R-:W3:Y:S04]  /*50510*/  LDL.64 R98, [R1+0x248] ;  /* 0x0002480001627983 */ /* 0x000ee80000100a00 */
[----:B------:R-:W3:Y:S04]  /*50520*/  LDL.64 R110, [R1+0x580] ;  /* 0x00058000016e7983 */ /* 0x000ee80000100a00 */
[----:B------:R-:W3:Y:S04]  /*50530*/  LDL.64 R112, [R1+0x558] ;  /* 0x0005580001707983 */ /* 0x000ee80000100a00 */
[----:B------:R-:W3:Y:S04]  /*50540*/  LDL.64 R100, [R1+0xc8] ;  /* 0x0000c80001647983 */ /* 0x000ee80000100a00 */
[----:B------:R-:W-:Y:S04]  /*50550*/  LDGSTS.E [R241+-0x3a700], desc[UR22][R234.64], P2 ;  /* 0xc5900000eaf17fae */ /* 0x000fe800091a1016 */
[----:B------:R-:W3:Y:S04]  /*50560*/  LDL.64 R234, [R1+0xc0] ;  /* 0x0000c00001ea7983 */ /* 0x000ee80000100a00 */
[----:B--2---:R-:W-:Y:S04]  /*50570*/  LDGSTS.E [R2+-0x3a300], desc[UR22][R224.64], P2 ;  /* 0xc5d00000e0027fae */ /* 0x004fe800091a1016 */
[----:B----4-:R-:W-:Y:S04]  /*50580*/  LDGSTS.E [R241+-0x39f00], desc[UR22][R222.64], P2 ;  /* 0xc6100000def17fae */ /* 0x010fe800091a1016 */
[----:B------:R-:W2:Y:S04]  /*50590*/  LDL.64 R224, [R1+0x4f8] ;  /* 0x0004f80001e07983 */ /* 0x000ea80000100a00 */
[----:B---3--:R-:W-:Y:S04]  /*505a0*/  LDGSTS.E [R2+-0x39b00], desc[UR22][R242.64], P2 ;  /* 0xc6500000f2027fae */ /* 0x008fe800091a1016 */
        /* <DEDUP_REMOVED lines=20> */
[----:B------:R-:W-:Y:S04]  /*506f0*/  LDGSTS.E [R241+-0x1ef00], desc[UR22][R94.64], P2 ;  /* 0xe11000005ef17fae */ /* 0x000fe800091a1016 */
[----:B------:R-:W-:Y:S04]  /*50700*/  LDGSTS.E [R2+-0x1eb00], desc[UR22][R96.64], P2 ;  /* 0xe150000060027fae */ /* 0x000fe800091a1016 */
[----:B------:R-:W-:Y:S04]  /*50710*/  LDGSTS.E [R241+-0x1e700], desc[UR22][R98.64], P2 ;  /* 0xe190000062f17fae */ /* 0x000fe800091a1016 */
[----:B------:R-:W-:Y:S04]  /*50720*/  LDGSTS.E [R2+-0x1e300], desc[UR22][R100.64], P2 ;  /* 0xe1d0000064027fae */ /* 0x000fe800091a1016 */
[----:B------:R-:W-:Y:S04]  /*50730*/  LDGSTS.E [R241+-0x1df00], desc[UR22][R234.64], P2 ;  /* 0xe2100000eaf17fae */ /* 0x000fe800091a1016 */
[----:B----4-:R-:W-:Y:S04]  /*50740*/  LDGSTS.E [R2+-0x1db00], desc[UR22][R242.64], P2 ;  /* 0xe2500000f2027fae */ /* 0x010fe800091a1016 */
[----:B------:R-:W-:Y:S04]  /*50750*/  LDGSTS.E [R241+-0x1d700], desc[UR22][R102.64], P2 ;  /* 0xe290000066f17fae */ /* 0x000fe800091a1016 */
[----:B------:R-:W-:Y:S04]  /*50760*/  LDGSTS.E [R2+-0x1d300], desc[UR22][R104.64], P2 ;  /* 0xe2d0000068027fae */ /* 0x000fe800091a1016 */
        /* <DEDUP_REMOVED lines=14> */
[----:B--2---:R-:W-:Y:S04]  /*50850*/  LDGSTS.E [R241+-0x1bf00], desc[UR22][R224.64], P2 ;  /* 0xe4100000e0f17fae */ /* 0x004fe800091a1016 */
[----:B---3--:R-:W-:Y:S04]  /*50860*/  LDGSTS.E [R2+-0x1bb00], desc[UR22][R222.64], P2 ;  /* 0xe4500000de027fae */ /* 0x008fe800091a1016 */
        /* <DEDUP_REMOVED lines=14> */
[----:B------:R-:W3:Y:S01]  /*50950*/  LDL.64 R224, [R1+0xc68] ;  /* 0x000c680001e07983 */ /* 0x000ee20000100a00 */
[----:B-1----:R-:W-:-:S03]  /*50960*/  VIADD R241, R8, 0x100000 ;  /* 0x0010000008f17836 */ /* 0x002fc60000000000 */
[----:B------:R-:W3:Y:S01]  /*50970*/  LDL.64 R222, [R1+0xc00] ;  /* 0x000c000001de7983 */ /* 0x000ee20000100a00 */
[----:B--2---:R-:W-:-:S03]  /*50980*/  VIADD R2, R8, 0x100000 ;  /* 0x0010000008027836 */ /* 0x004fc60000000000 */
[----:B----4-:R-:W-:Y:S04]  /*50990*/  LDGSTS.E [R241+-0x3fe80], desc[UR22][R108.64], P2 ;  /* 0xc01800006cf17fae */ /* 0x010fe800091a1016 */
[----:B------:R-:W-:Y:S04]  /*509a0*/  LDGSTS.E [R2+-0x3fa80], desc[UR22][R110.64], P2 ;  /* 0xc05800006e027fae */ /* 0x000fe800091a1016 */
[----:B------:R-:W-:Y:S04]  /*509b0*/  LDGSTS.E [R241+-0x3f680], desc[UR22][R100.64], P2 ;  /* 0xc098000064f17fae */ /* 0x000fe800091a1016 */
[----:B------:R-:W2:Y:S04]  /*509c0*/  LDL.64 R108, [R1+0xb40] ;  /* 0x000b4000016c7983 */ /* 0x000ea80000100a00 */
[----:B------:R-:W4:Y:S04]  /*509d0*/  LDL.64 R110, [R1+0xb08] ;  /* 0x000b0800016e7983 */ /* 0x000f280000100a00 */
[----:B------:R-:W2:Y:S04]  /*509e0*/  LDL.64 R100, [R1+0xad0] ;  /* 0x000ad00001647983 */ /* 0x000ea80000100a00 */
[----:B------:R-:W-:Y:S04]  /*509f0*/  LDGSTS.E [R2+-0x3f280], desc[UR22][R112.64], P2 ;  /* 0xc0d8000070027fae */ /* 0x000fe800091a1016 */
[----:B------:R-:W-:Y:S04]  /*50a00*/  LDGSTS.E [R241+-0x3ee80], desc[UR22][R242.64], P2 ;  /* 0xc1180000f2f17fae */ /* 0x000fe800091a1016 */
[----:B------:R-:W-:Y:S04]  /*50a10*/  LDGSTS.E [R2+-0x3ea80], desc[UR22][R102.64], P2 ;  /* 0xc158000066027fae */ /* 0x000fe800091a1016 */
[----:B------:R-:W4:Y:S04]  /*50a20*/  LDL.64 R112, [R1+0xa90] ;  /* 0x000a900001707983 */ /* 0x000f280000100a00 */
[----:B------:R-:W4:Y:S04]  /*50a30*/  LDL.64 R242, [R1+0xa60] ;  /* 0x000a600001f27983 */ /* 0x000f280000100a00 */
[----:B------:R-:W4:Y:S04]  /*50a40*/  LDL.64 R102, [R1+0xa20] ;  /* 0x000a200001667983 */ /* 0x000f280000100a00 */
[----:B---3--:R-:W-:Y:S04]  /*50a50*/  LDGSTS.E [R241+-0x3e680], desc[UR22][R224.64], P2 ;  /* 0xc1980000e0f17fae */ /* 0x008fe800091a1016 */
[----:B------:R-:W-:Y:S04]  /*50a60*/  LDGSTS.E [R2+-0x3e280], desc[UR22][R234.64], P2 ;  /* 0xc1d80000ea027fae */ /* 0x000fe800091a1016 */
[----:B------:R-:W-:Y:S04]  /*50a70*/  LDGSTS.E [R241+-0x3de80], desc[UR22][R222.64], P2 ;  /* 0xc2180000def17fae */ /* 0x000fe800091a1016 */
[----:B------:R-:W3:Y:S04]  /*50a80*/  LDL.64 R224, [R1+0x9e0] ;  /* 0x0009e00001e07983 */ /* 0x000ee80000100a00 */
[----:B------:R-:W3:Y:S04]  /*50a90*/  LDL.64 R234, [R1+0x9b8] ;  /* 0x0009b80001ea7983 */ /* 0x000ee80000100a00 */
[----:B------:R-:W3:Y:S04]  /*50aa0*/  LDL.64 R222, [R1+0x980] ;  /* 0x0009800001de7983 */ /* 0x000ee80000100a00 */
[----:B------:R-:W-:Y:S04]  /*50ab0*/  LDGSTS.E [R2+-0x3da80], desc[UR22][R104.64], P2 ;  /* 0xc258000068027fae */ /* 0x000fe800091a1016 */
[----:B------:R-:W-:Y:S04]  /*50ac0*/  LDGSTS.E [R241+-0x3d680], desc[UR22][R106.64], P2 ;  /* 0xc29800006af17fae */ /* 0x000fe800091a1016 */
[----:B--2---:R-:W-:Y:S04]  /*50ad0*/  LDGSTS.E [R2+-0x3d280], desc[UR22][R108.64], P2 ;  /* 0xc2d800006c027fae */ /* 0x004fe800091a1016 */
[----:B------:R-:W2:Y:S04]  /*50ae0*/  LDL.64 R104, [R1+0x930] ;  /* 0x0009300001687983 */ /* 0x000ea80000100a00 */
[----:B------:R-:W2:Y:S04]  /*50af0*/  LDL.64 R106, [R1+0x8e8] ;  /* 0x0008e800016a7983 */ /* 0x000ea80000100a00 */
[----:B------:R-:W2:Y:S04]  /*50b00*/  LDL.64 R108, [R1+0x8a0] ;  /* 0x0008a000016c7983 */ /* 0x000ea80000100a00 */
[----:B----4-:R-:W-:Y:S04]  /*50b10*/  LDGSTS.E [R241+-0x3ce80], desc[UR22][R110.64], P2 ;  /* 0xc31800006ef17fae */ /* 0x010fe800091a1016 */
        /* <DEDUP_REMOVED lines=15> */
[----:B--2---:R-:W-:Y:S04]  /*50c10*/  LDGSTS.E [R241+-0x3ae80], desc[UR22][R104.64], P2 ;  /* 0xc518000068f17fae */ /* 0x004fe800091a1016 */
[----:B------:R-:W-:Y:S04]  /*50c20*/  LDGSTS.E [R2+-0x3aa80], desc[UR22][R106.64], P2 ;  /* 0xc55800006a027fae */ /* 0x000fe800091a1016 */
[----:B------:R-:W-:Y:S04]  /*50c30*/  LDGSTS.E [R241+-0x3a680], desc[UR22][R108.64], P2 ;  /* 0xc59800006cf17fae */ /* 0x000fe800091a1016 */
        /* <DEDUP_REMOVED lines=51> */
[----:B------:R-:W-:Y:S04]  /*50f70*/  LDGSTS.E [R241+-0x1be80], desc[UR22][R100.64], P2 ;  /* 0xe418000064f17fae */ /* 0x000fe800091a1016 */
[----:B------:R-:W4:Y:S04]  /*50f80*/  LDL.64 R112, [R1+0xf8] ;  /* 0x0000f80001707983 */ /* 0x000f280000100a00 */
[----:B------:R-:W-:Y:S04]  /*50f90*/  LDGSTS.E [R2+-0x1ba80], desc[UR22][R242.64], P2 ;  /* 0xe4580000f2027fae */ /* 0x000fe800091a1016 */
[----:B------:R-:W4:Y:S04]  /*50fa0*/  LDL.64 R100, [R1+0xe08] ;  /* 0x000e080001647983 */ /* 0x000f280000100a00 */
[----:B------:R-:W4:Y:S04]  /*50fb0*/  LDL.64 R242, [R1+0xe8] ;  /* 0x0000e80001f27983 */ /* 0x000f280000100a00 */
[----:B---3--:R-:W-:Y:S04]  /*50fc0*/  LDGSTS.E [R241+-0x1b680], desc[UR22][R224.64], P2 ;  /* 0xe4980000e0f17fae */ /* 0x008fe800091a1016 */
[----:B------:R-:W-:Y:S04]  /*50fd0*/  LDGSTS.E [R2+-0x1b280], desc[UR22][R102.64], P2 ;  /* 0xe4d8000066027fae */ /* 0x000fe800091a1016 */
[----:B------:R-:W-:Y:S04]  /*50fe0*/  LDGSTS.E [R241+-0x1ae80], desc[UR22][R222.64], P2 ;  /* 0xe5180000def17fae */ /* 0x000fe800091a1016 */
[----:B------:R-:W-:Y:S04]  /*50ff0*/  LDGSTS.E [R2+-0x1aa80], desc[UR22][R234.64], P2 ;  /* 0xe5580000ea027fae */ /* 0x000fe800091a1016 */
        /* <DEDUP_REMOVED lines=9> */
[----:B------:R-:W4:Y:S04]  /*51090*/  LDL.64 R108, [R1+0xd98] ;  /* 0x000d9800016c7983 */ /* 0x000f280000100a00 */
[----:B------:R-:W-:Y:S04]  /*510a0*/  LDGSTS.E [R241+-0x19680], desc[UR22][R112.64], P2 ;  /* 0xe698000070f17fae */ /* 0x000fe800091a1016 */
[----:B------:R-:W4:Y:S04]  /*510b0*/  LDL.64 R110, [R1+0xd78] ;  /* 0x000d7800016e7983 */ /* 0x000f280000100a00 */
[----:B------:R-:W4:Y:S04]  /*510c0*/  LDL.64 R234, [R1+0xd58] ;  /* 0x000d580001ea7983 */ /* 0x000f280000100a00 */
[----:B------:R-:W-:Y:S04]  /*510d0*/  LDGSTS.E [R2+-0x19280], desc[UR22][R6.64], P2 ;  /* 0xe6d8000006027fae */ /* 0x000fe800091a1016 */
[----:B------:R-:W-:Y:S04]  /*510e0*/  LDGSTS.E [R241+-0x18e80], desc[UR22][R242.64], P2 ;  /* 0xe7180000f2f17fae */ /* 0x000fe800091a1016 */
[----:B------:R-:W4:Y:S04]  /*510f0*/  LDL.LU.64 R6, [R1+0x1c00] ;  /* 0x001c000001067983 */ /* 0x000f280000300a00 */
[----:B------:R-:W4:Y:S04]  /*51100*/  LDL.64 R112, [R1+0xd30] ;  /* 0x000d300001707983 */ /* 0x000f280000100a00 */
[----:B------:R-:W4:Y:S04]  /*51110*/  LDL.64 R242, [R1+0xd00] ;  /* 0x000d000001f27983 */ /* 0x000f280000100a00 */
[----:B------:R-:W4:Y:S04]  /*51120*/  LDL.64 R98, [R1+0x340] ;  /* 0x0003400001627983 */ /* 0x000f280000100a00 */
[----:B---3--:R-:W-:Y:S04]  /*51130*/  LDGSTS.E [R2+-0x18a80], desc[UR22][R224.64], P2 ;  /* 0xe7580000e0027fae */ /* 0x008fe800091a1016 */
[----:B------:R4:W-:Y:S04]  /*51140*/  LDGSTS.E [R241+-0x18680], desc[UR22][R102.64], P2 ;  /* 0xe798000066f17fae */ /* 0x0009e800091a1016 */
[----:B------:R-:W3:Y:S04]  /*51150*/  LDL.64 R224, [R1+0xcd8] ;  /* 0x000cd80001e07983 */ /* 0x000ee80000100a00 */
[----:B------:R-:W3:Y:S04]  /*51160*/  LDL.64 R102, [R1+0xc98] ;  /* 0x000c980001667983 */ /* 0x000ee80000100a00 */
[----:B--2---:R1:W-:Y:S04]  /*51170*/  LDGSTS.E [R2+-0x18280], desc[UR22][R222.64], P2 ;  /* 0xe7d80000de027fae */ /* 0x0043e800091a1016 */
[----:B------:R-:W2:Y:S01]  /*51180*/  LDL.64 R222, [R1+0xc78] ;  /* 0x000c780001de7983 */ /* 0x000ea20000100a00 */
[----:B----4-:R-:W-:-:S02]  /*51190*/  VIADD R241, R7, 0x100000 ;  /* 0x0010000007f17836 */ /* 0x010fc40000000000 */
[----:B-1----:R-:W-:-:S03]  /*511a0*/  VIADD R2, R7, 0x100000 ;  /* 0x0010000007027836 */ /* 0x002fc60000000000 */
        /* <DEDUP_REMOVED lines=18> */
[----:B------:R-:W3:Y:S04]  /*512d0*/  LDL.64 R224, [R1+0xa28] ;  /* 0x000a280001e07983 */ /* 0x000ee80000100a00 */
[----:B------:R-:W3:Y:S04]  /*512e0*/  LDL.64 R102, [R1+0x9f0] ;  /* 0x0009f00001667983 */ /* 0x000ee80000100a00 */
[----:B--2---:R-:W-:Y:S04]  /*512f0*/  LDGSTS.E [R241+-0x3d600], desc[UR22][R222.64], P2 ;  /* 0xc2a00000def17fae */ /* 0x004fe800091a1016 */
        /* <DEDUP_REMOVED lines=102> */
[----:B------:R1:W-:Y:S04]  /*51960*/  LDGSTS.E [R241+-0x18600], desc[UR22][R242.64], P2 ;  /* 0xe7a00000f2f17fae */ /* 0x0003e800091a1016 */
[----:B------:R-:W4:Y:S01]  /*51970*/  LDL.64 R112, [R1+0xdb0] ;  /* 0x000db00001707983 */ /* 0x000f220000100a00 */
[----:B-1----:R-:W-:-:S03]  /*51980*/  VIADD R241, R6, 0x100000 ;  /* 0x0010000006f17836 */ /* 0x002fc60000000000 */
[----:B------:R-:W4:Y:S04]  /*51990*/  LDL.64 R242, [R1+0xd88] ;  /* 0x000d880001f27983 */ /* 0x000f280000100a00 */
[----:B---3--:R1:W-:Y:S04]  /*519a0*/  LDGSTS.E [R2+-0x18200], desc[UR22][R224.64], P2 ;  /* 0xe7e00000e0027fae */ /* 0x0083e800091a1016 */
[----:B------:R-:W-:Y:S01]  /*519b0*/  LDGSTS.E [R241+-0x3fd80], desc[UR22][R102.64], P2 ;  /* 0xc028000066f17fae */ /* 0x000fe200091a1016 */
[----:B-1----:R-:W-:-:S03]  /*519c0*/  VIADD R2, R6, 0x100000 ;  /* 0x0010000006027836 */ /* 0x002fc60000000000 */
        /* <DEDUP_REMOVED lines=91> */
[----:B------:R-:W-:Y:S04]  /*51f80*/  LDGSTS.E [R241+-0x1c580], desc[UR22][R98.64], P2 ;  /* 0xe3a8000062f17fae */ /* 0x000fe800091a1016 */
[----:B------:R-:W2:Y:S04]  /*51f90*/  LDL.64 R222, [R1+0x2e8] ;  /* 0x0002e80001de7983 */ /* 0x000ea80000100a00 */
        /* <DEDUP_REMOVED lines=20> */
[----:B------:R-:W2:Y:S04]  /*520e0*/  LDL.64 R102, [R1+0x10d8] ;  /* 0x0010d80001667983 */ /* 0x000ea80000100a00 */
[----:B----4-:R-:W-:Y:S04]  /*520f0*/  LDGSTS.E [R241+-0x19580], desc[UR22][R104.64], P2 ;  /* 0xe6a8000068f17fae */ /* 0x010fe800091a1016 */
[----:B------:R-:W-:Y:S04]  /*52100*/  LDGSTS.E [R2+-0x19180], desc[UR22][R4.64], P2 ;  /* 0xe6e8000004027fae */ /* 0x000fe800091a1016 */
[----:B------:R-:W4:Y:S04]  /*52110*/  LDL.64 R104, [R1+0x10c0] ;  /* 0x0010c00001687983 */ /* 0x000f280000100a00 */
[----:B------:R-:W2:Y:S04]  /*52120*/  LDL.LU.64 R4, [R1+0x1bf8] ;  /* 0x001bf80001047983 */ /* 0x000ea80000300a00 */
[----:B------:R-:W3:Y:S04]  /*52130*/  LDL.64 R100, [R1+0x1028] ;  /* 0x0010280001647983 */ /* 0x000ee80000100a00 */
[----:B------:R-:W-:Y:S04]  /*52140*/  LDGSTS.E [R241+-0x18d80], desc[UR22][R106.64], P2 ;  /* 0xe72800006af17fae */ /* 0x000fe800091a1016 */
[----:B------:R-:W-:Y:S04]  /*52150*/  LDGSTS.E [R2+-0x18980], desc[UR22][R108.64], P2 ;  /* 0xe76800006c027fae */ /* 0x000fe800091a1016 */
[----:B------:R2:W-:Y:S04]  /*52160*/  LDGSTS.E [R241+-0x18580], desc[UR22][R110.64], P2 ;  /* 0xe7a800006ef17fae */ /* 0x0005e800091a1016 */
[----:B------:R-:W4:Y:S04]  /*52170*/  LDL.64 R106, [R1+0x1010] ;  /* 0x00101000016a7983 */ /* 0x000f280000100a00 */
[----:B------:R-:W4:Y:S04]  /*52180*/  LDL.64 R108, [R1+0xf68] ;  /* 0x000f6800016c7983 */ /* 0x000f280000100a00 */
[----:B------:R1:W-:Y:S04]  /*52190*/  LDGSTS.E [R2+-0x18180], desc[UR22][R112.64], P2 ;  /* 0xe7e8000070027fae */ /* 0x0003e800091a1016 */
        /* <DEDUP_REMOVED lines=9> */
[----:B------:R-:W-:Y:S04]  /*52230*/  LDGSTS.E [R241+-0x3fd00], desc[UR22][R234.64], P2 ;  /* 0xc0300000eaf17fae */ /* 0x000fe800091a1016 */
[----:B---3--:R-:W-:Y:S04]  /*52240*/  LDGSTS.E [R2+-0x3f900], desc[UR22][R224.64], P2 ;  /* 0xc0700000e0027fae */ /* 0x008fe800091a1016 */
[----:B------:R-:W-:Y:S04]  /*52250*/  LDGSTS.E [R241+-0x3f500], desc[UR22][R242.64], P2 ;  /* 0xc0b00000f2f17fae */ /* 0x000fe800091a1016 */
[----:B------:R-:W2:Y:S04]  /*52260*/  LDL.64 R234, [R1+0xe48] ;  /* 0x000e480001ea7983 */ /* 0x000ea80000100a00 */
[----:B------:R-:W3:Y:S04]  /*52270*/  LDL.64 R224, [R1+0xe00] ;  /* 0x000e000001e07983 */ /* 0x000ee80000100a00 */
[----:B------:R-:W3:Y:S04]  /*52280*/  LDL.64 R242, [R1+0xdd0] ;  /* 0x000dd00001f27983 */ /* 0x000ee80000100a00 */
[----:B------:R-:W-:Y:S04]  /*52290*/  LDGSTS.E [R2+-0x3f100], desc[UR22][R222.64], P2 ;  /* 0xc0f00000de027fae */ /* 0x000fe800091a1016 */
[----:B------:R-:W-:Y:S04]  /*522a0*/  LDGSTS.E [R241+-0x3ed00], desc[UR22][R102.64], P2 ;  /* 0xc130000066f17fae */ /* 0x000fe800091a1016 */
[----:B----4-:R-:W-:Y:S04]  /*522b0*/  LDGSTS.E [R2+-0x3e900], desc[UR22][R104.64], P2 ;  /* 0xc170000068027fae */ /* 0x010fe800091a1016 */
        /* <DEDUP_REMOVED lines=15> */
[----:B------:R-:W-:Y:S04]  /*523b0*/  LDGSTS.E [R2+-0x3c900], desc[UR22][R242.64], P2 ;  /* 0xc3700000f2027fae */ /* 0x000fe800091a1016 */
[----:B------:R-:W2:Y:S04]  /*523c0*/  LDL.64 R234, [R1+0xba8] ;  /* 0x000ba80001ea7983 */ /* 0x000ea80000100a00 */
[----:B------:R-:W3:Y:S04]  /*523d0*/  LDL.64 R224, [R1+0xb60] ;  /* 0x000b600001e07983 */ /* 0x000ee80000100a00 */
[----:B------:R-:W3:Y:S04]  /*523e0*/  LDL.64 R242, [R1+0xb00] ;  /* 0x000b000001f27983 */ /* 0x000ee80000100a00 */
        /* <DEDUP_REMOVED lines=95> */
[----:B------:R1:W-:Y:S04]  /*529e0*/  LDGSTS.E [R241+-0x18500], desc[UR22][R106.64], P2 ;  /* 0xe7b000006af17fae */ /* 0x0003e800091a1016 */
[----:B------:R1:W-:Y:S04]  /*529f0*/  LDGSTS.E [R2+-0x18100], desc[UR22][R108.64], P2 ;  /* 0xe7f000006c027fae */ /* 0x0003e800091a1016 */
[----:B------:R-:W4:Y:S01]  /*52a00*/  LDL.64 R100, [R1+0xe70] ;  /* 0x000e700001647983 */ /* 0x000f220000100a00 */
[----:B-1----:R-:W-:-:S03]  /*52a10*/  VIADD R241, R4, 0x100000 ;  /* 0x0010000004f17836 */ /* 0x002fc60000000000 */
[----:B------:R-:W4:Y:S01]  /*52a20*/  LDL.64 R106, [R1+0x11c8] ;  /* 0x0011c800016a7983 */ /* 0x000f220000100a00 */
[----:B------:R-:W-:-:S03]  /*52a30*/  VIADD R2, R4, 0x100000 ;  /* 0x0010000004027836 */ /* 0x000fc60000000000 */
        /* <DEDUP_REMOVED lines=57> */
[----:B------:R-:W4:Y:S04]  /*52dd0*/  LDL.64 R222, [R1+0x890] ;  /* 0x0008900001de7983 */ /* 0x000f280000100a00 */
[----:B------:R-:W-:Y:S04]  /*52de0*/  LDGSTS.E [R2+-0x38880], desc[UR22][R104.64], P2 ;  /* 0xc778000068027fae */ /* 0x000fe800091a1016 */
[----:B------:R-:W-:Y:S04]  /*52df0*/  LDGSTS.E [R241+-0x38480], desc[UR22][R98.64], P2 ;  /* 0xc7b8000062f17fae */ /* 0x000fe800091a1016 */
[----:B------:R-:W4:Y:S04]  /*52e00*/  LDL.64 R102, [R1+0x800] ;  /* 0x0008000001667983 */ /* 0x000f280000100a00 */
[----:B------:R-:W4:Y:S04]  /*52e10*/  LDL.64 R104, [R1+0x7f0] ;  /* 0x0007f00001687983 */ /* 0x000f280000100a00 */
[----:B------:R-:W-:Y:S04]  /*52e20*/  LDGSTS.E [R2+-0x38080], desc[UR22][R106.64], P2 ;  /* 0xc7f800006a027fae */ /* 0x000fe800091a1016 */
        /* <DEDUP_REMOVED lines=12> */
[----:B------:R-:W2:Y:S04]  /*52ef0*/  LDL.64 R234, [R1+0x6c0] ;  /* 0x0006c00001ea7983 */ /* 0x000ea80000100a00 */
[----:B------:R-:W3:Y:S04]  /*52f00*/  LDL.64 R224, [R1+0x700] ;  /* 0x0007000001e07983 */ /* 0x000ee80000100a00 */
[----:B----4-:R-:W-:Y:S04]  /*52f10*/  LDGSTS.E [R241+-0x1e480], desc[UR22][R222.64], P2 ;  /* 0xe1b80000def17fae */ /* 0x010fe800091a1016 */
[----:B------:R-:W-:Y:S04]  /*52f20*/  LDGSTS.E [R2+-0x1e080], desc[UR22][R242.64], P2 ;  /* 0xe1f80000f2027fae */ /* 0x000fe800091a1016 */
[----:B------:R-:W4:Y:S04]  /*52f30*/  LDL.64 R222, [R1+0x6f8] ;  /* 0x0006f80001de7983 */ /* 0x000f280000100a00 */
[----:B------:R-:W-:Y:S04]  /*52f40*/  LDGSTS.E [R241+-0x1dc80], desc[UR22][R102.64], P2 ;  /* 0xe238000066f17fae */ /* 0x000fe800091a1016 */
[----:B------:R-:W2:Y:S04]  /*52f50*/  LDL.64 R242, [R1+0x6b8] ;  /* 0x0006b80001f27983 */ /* 0x000ea80000100a00 */
        /* <DEDUP_REMOVED lines=10> */
[----:B------:R-:W2:Y:S04]  /*53000*/  LDL.64 R112, [R1+0x688] ;  /* 0x0006880001707983 */ /* 0x000ea80000100a00 */
[----:B---3--:R-:W-:Y:S04]  /*53010*/  LDGSTS.E [R241+-0x1c480], desc[UR22][R224.64], P2 ;  /* 0xe3b80000e0f17fae */ /* 0x008fe800091a1016 */
[----:B------:R-:W3:Y:S04]  /*53020*/  LDL.64 R224, [R1+0x680] ;  /* 0x0006800001e07983 */ /* 0x000ee80000100a00 */
[----:B----4-:R-:W-:Y:S04]  /*53030*/  LDGSTS.E [R2+-0x1c080], desc[UR22][R222.64], P2 ;  /* 0xe3f80000de027fae */ /* 0x010fe800091a1016 */
[----:B------:R-:W-:Y:S04]  /*53040*/  LDGSTS.E [R241+-0x1bc80], desc[UR22][R90.64], P2 ;  /* 0xe43800005af17fae */ /* 0x000fe800091a1016 */
[----:B------:R-:W-:Y:S04]  /*53050*/  LDGSTS.E [R2+-0x1b880], desc[UR22][R92.64], P2 ;  /* 0xe47800005c027fae */ /* 0x000fe800091a1016 */
[----:B------:R-:W4:Y:S04]  /*53060*/  LDL.64 R222, [R1+0x678] ;  /* 0x0006780001de7983 */ /* 0x000f280000100a00 */
[----:B------:R-:W5:Y:S04]  /*53070*/  LDL.LU.64 R90, [R1+0x1bf0] ;  /* 0x001bf000015a7983 */ /* 0x000f680000300a00 */
[----:B------:R-:W5:Y:S04]  /*53080*/  LDL.LU.64 R92, [R1+0x1be8] ;  /* 0x001be800015c7983 */ /* 0x000f680000300a00 */
[----:B------:R-:W-:Y:S04]  /*53090*/  LDGSTS.E [R241+-0x1b480], desc[UR22][R94.64], P2 ;  /* 0xe4b800005ef17fae */ /* 0x000fe800091a1016 */
[----:B------:R-:W-:Y:S04]  /*530a0*/  LDGSTS.E [R2+-0x1b080], desc[UR22][R96.64], P2 ;  /* 0xe4f8000060027fae */ /* 0x000fe800091a1016 */
[----:B------:R-:W-:Y:S04]  /*530b0*/  LDGSTS.E [R241+-0x1ac80], desc[UR22][R98.64], P2 ;  /* 0xe538000062f17fae */ /* 0x000fe800091a1016 */
[----:B------:R-:W5:Y:S04]  /*530c0*/  LDL.LU.64 R94, [R1+0x1be0] ;  /* 0x001be000015e7983 */ /* 0x000f680000300a00 */
[----:B------:R-:W5:Y:S04]  /*530d0*/  LDL.LU.64 R96, [R1+0x1bd8] ;  /* 0x001bd80001607983 */ /* 0x000f680000300a00 */
[----:B------:R-:W5:Y:S04]  /*530e0*/  LDL.LU.64 R98, [R1+0x1bd0] ;  /* 0x001bd00001627983 */ /* 0x000f680000300a00 */
[----:B------:R-:W-:Y:S04]  /*530f0*/  LDGSTS.E [R2+-0x1a880], desc[UR22][R100.64], P2 ;  /* 0xe578000064027fae */ /* 0x000fe800091a1016 */
[----:B--2---:R-:W-:Y:S04]  /*53100*/  LDGSTS.E [R241+-0x1a480], desc[UR22][R234.64], P2 ;  /* 0xe5b80000eaf17fae */ /* 0x004fe800091a1016 */
[----:B------:R-:W-:Y:S04]  /*53110*/  LDGSTS.E [R2+-0x1a080], desc[UR22][R242.64], P2 ;  /* 0xe5f80000f2027fae */ /* 0x000fe800091a1016 */
[----:B------:R-:W5:Y:S04]  /*53120*/  LDL.LU.64 R100, [R1+0x1bc8] ;  /* 0x001bc80001647983 */ /* 0x000f680000300a00 */
        /* <DEDUP_REMOVED lines=14> */
[----:B---3--:R-:W-:Y:S04]  /*53210*/  LDGSTS.E [R241+-0x18480], desc[UR22][R224.64], P2 ;  /* 0xe7b80000e0f17fae */ /* 0x008fe800091a1016 */
[----:B------:R-:W2:Y:S04]  /*53220*/  LDL.LU.64 R224, [R1+0x1b80] ;  /* 0x001b800001e07983 */ /* 0x000ea80000300a00 */
[----:B----4-:R1:W-:Y:S01]  /*53230*/  LDGSTS.E [R2+-0x18080], desc[UR22][R222.64], P2 ;  /* 0xe7f80000de027fae */ /* 0x0103e200091a1016 */
[----:B------:R-:W-:-:S03]  /*53240*/  USHF.R.S32.HI UR4, URZ, 0x1f, UR13 ;  /* 0x0000001fff047899 */ /* 0x000fc6000801140d */
[----:B------:R-:W0:Y:S04]  /*53250*/  LDGDEPBAR ;  /* 0x00000000000079af */ /* 0x000e280000000000 */
[----:B------:R-:W3:Y:S01]  /*53260*/  LDL.LU.64 R222, [R1+0x1b78] ;  /* 0x001b780001de7983 */ /* 0x000ee20000300a00 */
[----:B------:R-:W-:Y:S01]  /*53270*/  USHF.L.U32 UR12, UR13, 0x2, URZ ;  /* 0x000000020d0c7899 */ /* 0x000fe200080006ff */
[----:B-1----:R-:W-:Y:S01]  /*53280*/  SEL R2, RZ, 0x4, P4 ;  /* 0x00000004ff027807 */ /* 0x002fe20002000000 */
[----:B------:R-:W-:Y:S01]  /*53290*/  USHF.L.U64.HI UR13, UR13, 0x2, UR4 ;  /* 0x000000020d0d7899 */ /* 0x000fe20008010204 */
[----:B------:R-:W-:Y:S02]  /*532a0*/  ISETP.NE.U32.AND P2, PT, RZ, UR20, PT ;  /* 0x00000014ff007c0c */ /* 0x000fe4000bf45070 */
[----:B------:R-:W-:-:S04]  /*532b0*/  SEL R2, R2, RZ, P1 ;  /* 0x000000ff02027207 */ /* 0x000fc80000800000 */
[----:B------:R-:W-:Y:S01]  /*532c0*/  ISETP.NE.U32.AND P3, PT, R2, RZ, PT ;  /* 0x000000ff0200720c */ /* 0x000fe20003f65070 */
[----:B------:R-:W-:-:S04]  /*532d0*/  DEPBAR.LE SB0, 0x6 ;  /* 0x000081800000791a */ /* 0x000fc80000000000 */
[----:B------:R-:W-:Y:S01]  /*532e0*/  BAR.SYNC.DEFER_BLOCKING 0x0 ;  /* 0x0000000000007b1d */ /* 0x000fe20000010000 */
[----:B--2---:R-:W-:Y:S02]  /*532f0*/  IADD3 R224, P5, PT, R224, UR12, RZ ;  /* 0x0000000ce0e07c10 */ /* 0x004fe4000ffbe0ff */
[----:B---3--:R-:W-:-:S04]  /*53300*/  IADD3 R222, P4, PT, R222, UR12, RZ ;  /* 0x0000000cdede7c10 */ /* 0x008fc8000ff9e0ff */
[----:B------:R-:W-:Y:S02]  /*53310*/  IADD3.X R223, PT, PT, R223, UR13, RZ, P4, !PT ;  /* 0x0000000ddfdf7c10 */ /* 0x000fe4000a7fe4ff */
[----:B------:R-:W-:Y:S02]  /*53320*/  ISETP.LT.OR P4, PT, R252, 0x80, P2 ;  /* 0x00000080fc00780c */ /* 0x000fe40001781670 */
[----:B------:R-:W-:-:S11]  /*53330*/  IADD3.X R225, PT, PT, R225, UR13, RZ, P5, !PT ;  /* 0x0000000de1e17c10 */ /* 0x000fd6000affe4ff */
[----:B------:R-:W-:Y:S05]  /*53340*/  @P4 BRA `(.L_x_6) ;  /* 0x0000000800704947 */ /* 0x000fea0003800000 */
[----:B------:R-:W-:Y:S02]  /*53350*/  USHF.R.U32.HI UR32, URZ, 0x4, UR7 ;  /* 0x00000004ff207899 */ /* 0x000fe40008011607 */
[----:B------:R-:W-:Y:S02]  /*53360*/  UIADD3 UR14, UPT, UPT, UR7, 0x140000, URZ ;  /* 0x00140000070e7890 */ /* 0x000fe4000fffe0ff */
[----:B------:R-:W-:Y:S02]  /*53370*/  USGXT.U32 UR32, UR32, 0xe ;  /* 0x0000000e2020789a */ /* 0x000fe40008000000 */
[----:B------:R-:W-:Y:S02]  /*53380*/  USHF.R.U32.HI UR14, URZ, 0x4, UR14 ;  /* 0x00000004ff0e7899 */ /* 0x000fe4000801160e */
[----:B------:R-:W-:Y:S02]  /*53390*/  UIADD3 UR24, UP1, UPT, UR32, 0x2, URZ ;  /* 0x0000000220187890 */ /* 0x000fe4000ff3e0ff */
[----:B------:R-:W-:Y:S01]  /*533a0*/  USGXT.U32 UR56, UR14, 0xe ;  /* 0x0000000e0e38789a */ /* 0x000fe20008000000 */
[----:B------:R-:W-:Y:S01]  /*533b0*/  UMOV UR5, URZ ;  /* 0x000000ff00057c82 */ /* 0x000fe20008000000 */
[----:B------:R-:W-:Y:S01]  /*533c0*/  UMOV UR4, URZ ;  /* 0x000000ff00047c82 */ /* 0x000fe20008000000 */
[----:B------:R-:W-:-:S02]  /*533d0*/  UIADD3.X UR25, UPT, UPT, UR5, 0x40004040, URZ, UP1, !UPT ;  /* 0x4000404005197890 */ /* 0x000fc40008ffe4ff */
[----:B------:R-:W-:Y:S02]  /*533e0*/  UIADD3 UR42, UP1, UPT, UR56, 0x2, URZ ;  /* 0x00000002382a7890 */ /* 0x000fe4000ff3e0ff */
[----:B------:R-:W-:Y:S02]  /*533f0*/  UIADD3.64 UR18, UPT, UPT, UR24, 0x2, URZ ;  /* 0x0000000218127897 */ /* 0x000fe4000fffe0ff */
[----:B------:R-:W-:Y:S02]  /*53400*/  UIADD3.X UR43, UPT, UPT, UR4, 0x40004040, URZ, UP1, !UPT ;  /* 0x40004040042b7890 */ /* 0x000fe40008ffe4ff */
[----:B------:R-:W-:Y:S02]  /*53410*/  UIADD3.64 UR76, UPT, UPT, UR24, 0x4, URZ ;  /* 0x00000004184c7897 */ /* 0x000fe4000fffe0ff */
[----:B------:R-:W-:Y:S02]  /*53420*/  UIADD3.64 UR44, UPT, UPT, UR42, 0x2, URZ ;  /* 0x000000022a2c7897 */ /* 0x000fe4000fffe0ff */
[----:B------:R-:W-:-:S02]  /*53430*/  UIADD3.64 UR48, UPT, UPT, UR42, 0x4, URZ ;  /* 0x000000042a307897 */ /* 0x000fc4000fffe0ff */
[----:B------:R-:W-:Y:S02]  /*53440*/  UIADD3.64 UR4, UPT, UPT, UR24, 0x7fe, URZ ;  /* 0x000007fe18047897 */ /* 0x000fe4000fffe0ff */
[----:B------:R-:W-:Y:S01]  /*53450*/  UIADD3.64 UR54, UPT, UPT, UR42, 0x1fe, URZ ;  /* 0x000001fe2a367897 */ /* 0x000fe2000fffe0ff */
[----:B------:R-:W-:Y:S01]  /*53460*/  UMOV UR28, 0x0 ;  /* 0x00000000001c7882 */ /* 0x000fe20000000000 */
[----:B------:R-:W-:Y:S01]  /*53470*/  UMOV UR29, 0x4400910 ;  /* 0x04400910001d7882 */ /* 0x000fe20000000000 */
[----:B------:R-:W-:Y:S01]  /*53480*/  UMOV UR33, 0x40004040 ;  /* 0x4000404000217882 */ /* 0x000fe20000000000 */
[----:B------:R-:W-:Y:S01]  /*53490*/  UMOV UR57, 0x40004040 ;  /* 0x4000404000397882 */ /* 0x000fe20000000000 */
[----:B------:R-:W-:Y:S01]  /*534a0*/  UMOV UR26, 0x0 ;  /* 0x00000000001a7882 */ /* 0x000fe20000000000 */
[----:B------:R-:W-:Y:S01]  /*534b0*/  UMOV UR27, 0x4400910 ;  /* 0x04400910001b7882 */ /* 0x000fe20000000000 */
[----:B------:R-:W-:Y:S01]  /*534c0*/  UMOV UR70, 0x0 ;  /* 0x0000000000467882 */ /* 0x000fe20000000000 */
[----:B------:R-:W-:Y:S01]  /*534d0*/  UMOV UR71, 0x4400910 ;  /* 0x0440091000477882 */ /* 0x000fe20000000000 */
[----:B------:R1:W-:Y:S01]  /*534e0*/  UTCHMMA gdesc[UR56], gdesc[UR32], tmem[UR10], tmem[UR28], idesc[UR29], !UPT ;  /* 0x00ff1c20380075ea */ /* 0x0003e2000f80000a */
[----:B------:R-:W-:Y:S01]  /*534f0*/  UMOV UR30, 0x0 ;  /* 0x00000000001e7882 */ /* 0x000fe20000000000 */
[----:B------:R-:W-:Y:S01]  /*53500*/  UMOV UR31, 0x4400910 ;  /* 0x04400910001f7882 */ /* 0x000fe20000000000 */
[----:B------:R2:W-:Y:S01]  /*53510*/  UTCHMMA gdesc[UR42], gdesc[UR24], tmem[UR10], tmem[UR26], idesc[UR27], UPT ;  /* 0x00ff1a182a0075ea */ /* 0x0005e2000b80000a */
[----:B------:R-:W-:Y:S01]  /*53520*/  UMOV UR68, 0x0 ;  /* 0x0000000000447882 */ /* 0x000fe20000000000 */
[----:B------:R-:W-:Y:S01]  /*53530*/  UMOV UR69, 0x4400910 ;  /* 0x0440091000457882 */ /* 0x000fe20000000000 */
[----:B------:R-:W-:Y:S01]  /*53540*/  UTCHMMA gdesc[UR44], gdesc[UR18], tmem[UR10], tmem[UR70], idesc[UR71], UPT ;  /* 0x00ff46122c0075ea */ /* 0x000fe2000b80000a */
[----:B------:R-:W-:Y:S01]  /*53550*/  UIADD3.64 UR58, UPT, UPT, UR24, 0x800, URZ ;  /* 0x00000800183a7897 */ /* 0x000fe2000fffe0ff */
[----:B------:R-:W-:Y:S01]  /*53560*/  UTCHMMA gdesc[UR48], gdesc[UR76], tmem[UR10], tmem[UR30], idesc[UR31], UPT ;  /* 0x00ff1e4c300075ea */ /* 0x000fe2000b80000a */
[----:B------:R-:W-:Y:S01]  /*53570*/  UIADD3.64 UR72, UPT, UPT, UR42, 0x200, URZ ;  /* 0x000002002a487897 */ /* 0x000fe2000fffe0ff */
[----:B------:R3:W-:Y:S01]  /*53580*/  UTCHMMA gdesc[UR54], gdesc[UR4], tmem[UR10], tmem[UR68], idesc[UR69], UPT ;  /* 0x00ff4404360075ea */ /* 0x0007e2000b80000a */
[----:B-1----:R-:W-:-:S02]  /*53590*/  UIADD3.64 UR28, UPT, UPT, UR24, 0x802, URZ ;  /* 0x00000802181c7897 */ /* 0x002fc4000fffe0ff */
[----:B------:R-:W-:Y:S02]  /*535a0*/  UIADD3.64 UR66, UPT, UPT, UR42, 0x202, URZ ;  /* 0x000002022a427897 */ /* 0x000fe4000fffe0ff */
[----:B------:R-:W-:Y:S02]  /*535b0*/  UIADD3.64 UR50, UPT, UPT, UR24, 0x804, URZ ;  /* 0x0000080418327897 */ /* 0x000fe4000fffe0ff */
[----:B------:R-:W-:Y:S02]  /*535c0*/  UIADD3.64 UR32, UPT, UPT, UR24, 0xffe, URZ ;  /* 0x00000ffe18207897 */ /* 0x000fe4000fffe0ff */
[----:B--2---:R-:W-:Y:S02]  /*535d0*/  UIADD3.64 UR26, UPT, UPT, UR42, 0x3fe, URZ ;  /* 0x000003fe2a1a7897 */ /* 0x004fe4000fffe0ff */
[----:B---3--:R-:W-:Y:S01]  /*535e0*/  UIADD3.64 UR4, UPT, UPT, UR42, 0x204, URZ ;  /* 0x000002042a047897 */ /* 0x008fe2000fffe0ff */
[----:B------:R-:W-:Y:S01]  /*535f0*/  UMOV UR34, 0x0 ;  /* 0x0000000000227882 */ /* 0x000fe20000000000 */
[----:B------:R-:W-:Y:S01]  /*53600*/  UMOV UR35, 0x4400910 ;  /* 0x0440091000237882 */ /* 0x000fe20000000000 */
[----:B------:R-:W-:Y:S01]  /*53610*/  UMOV UR46, 0x0 ;  /* 0x00000000002e7882 */ /* 0x000fe20000000000 */
[----:B------:R-:W-:Y:S01]  /*53620*/  UMOV UR47, 0x4400910 ;  /* 0x04400910002f7882 */ /* 0x000fe20000000000 */
[----:B------:R-:W-:Y:S01]  /*53630*/  UMOV UR36, 0x0 ;  /* 0x0000000000247882 */ /* 0x000fe20000000000 */
[----:B------:R-:W-:Y:S01]  /*53640*/  UMOV UR37, 0x4400910 ;  /* 0x0440091000257882 */ /* 0x000fe20000000000 */
[----:B------:R-:W-:Y:S01]  /*53650*/  UTCHMMA gdesc[UR72], gdesc[UR58], tmem[UR10], tmem[UR34], idesc[UR35], UPT ;  /* 0x00ff223a480075ea */ /* 0x000fe2000b80000a */
[----:B------:R-:W-:Y:S01]  /*53660*/  UMOV UR38, 0x0 ;  /* 0x0000000000267882 */ /* 0x000fe20000000000 */
[----:B------:R-:W-:Y:S01]  /*53670*/  UMOV UR39, 0x4400910 ;  /* 0x0440091000277882 */ /* 0x000fe20000000000 */
[----:B------:R1:W-:Y:S01]  /*53680*/  UTCHMMA gdesc[UR66], gdesc[UR28], tmem[UR10], tmem[UR46], idesc[UR47], UPT ;  /* 0x00ff2e1c420075ea */ /* 0x0003e2000b80000a */
[----:B------:R-:W-:Y:S01]  /*53690*/  UIADD3.64 UR18, UPT, UPT, UR24, 0x1000, URZ ;  /* 0x0000100018127897 */ /* 0x000fe2000fffe0ff */
[----:B------:R-:W-:Y:S01]  /*536a0*/  UTCHMMA gdesc[UR4], gdesc[UR50], tmem[UR10], tmem[UR36], idesc[UR37], UPT ;  /* 0x00ff2432040075ea */ /* 0x000fe2000b80000a */
[----:B------:R-:W-:Y:S01]  /*536b0*/  UIADD3.64 UR70, UPT, UPT, UR24, 0x1002, URZ ;  /* 0x0000100218467897 */ /* 0x000fe2000fffe0ff */
[----:B------:R2:W-:Y:S01]  /*536c0*/  UTCHMMA gdesc[UR26], gdesc[UR32], tmem[UR10], tmem[UR38], idesc[UR39], UPT ;  /* 0x00ff26201a0075ea */ /* 0x0005e2000b80000a */
[----:B------:R-:W-:-:S02]  /*536d0*/  UIADD3.64 UR30, UPT, UPT, UR42, 0x402, URZ ;  /* 0x000004022a1e7897 */ /* 0x000fc4000fffe0ff */
[----:B------:R-:W-:Y:S02]  /*536e0*/  UIADD3.64 UR76, UPT, UPT, UR24, 0x1004, URZ ;  /* 0x00001004184c7897 */ /* 0x000fe4000fffe0ff */
[----:B------:R-:W-:Y:S02]  /*536f0*/  UIADD3.64 UR68, UPT, UPT, UR24, 0x17fe, URZ ;  /* 0x000017fe18447897 */ /* 0x000fe4000fffe0ff */
[----:B-1----:R-:W-:Y:S02]  /*53700*/  UIADD3.64 UR28, UPT, UPT, UR42, 0x400, URZ ;  /* 0x000004002a1c7897 */ /* 0x002fe4000fffe0ff */
[----:B------:R-:W-:Y:S02]  /*53710*/  UIADD3.64 UR34, UPT, UPT, UR42, 0x5fe, URZ ;  /* 0x000005fe2a227897 */ /* 0x000fe4000fffe0ff */
[----:B--2---:R-:W-:Y:S02]  /*53720*/  UIADD3.64 UR32, UPT, UPT, UR42, 0x404, URZ ;  /* 0x000004042a207897 */ /* 0x004fe4000fffe0ff */
[----:B------:R-:W-:-:S02]  /*53730*/  UIADD3.64 UR46, UPT, UPT, UR24, 0x1800, URZ ;  /* 0x00001800182e7897 */ /* 0x000fc4000fffe0ff */
[----:B------:R-:W-:Y:S01]  /*53740*/  UIADD3.64 UR36, UPT, UPT, UR42, 0x600, URZ ;  /* 0x000006002a247897 */ /* 0x000fe2000fffe0ff */
[----:B------:R-:W-:Y:S01]  /*53750*/  UMOV UR40, 0x0 ;  /* 0x0000000000287882 */ /* 0x000fe20000000000 */
[----:B------:R-:W-:Y:S01]  /*53760*/  UMOV UR41, 0x4400910 ;  /* 0x0440091000297882 */ /* 0x000fe20000000000 */
[----:B------:R-:W-:Y:S01]  /*53770*/  UMOV UR64, 0x0 ;  /* 0x0000000000407882 */ /* 0x000fe20000000000 */
[----:B------:R-:W-:Y:S01]  /*53780*/  UMOV UR65, 0x4400910 ;  /* 0x0440091000417882 */ /* 0x000fe20000000000 */
[----:B------:R-:W-:Y:S01]  /*53790*/  UMOV UR74, 0x0 ;  /* 0x00000000004a7882 */ /* 0x000fe20000000000 */
[----:B------:R-:W-:Y:S01]  /*537a0*/  UMOV UR75, 0x4400910 ;  /* 0x04400910004b7882 */ /* 0x000fe20000000000 */
[----:B------:R1:W-:Y:S01]  /*537b0*/  UTCHMMA gdesc[UR28], gdesc[UR18], tmem[UR10], tmem[UR40], idesc[UR41], UPT ;  /* 0x00ff28121c0075ea */ /* 0x0003e2000b80000a */
[----:B------:R-:W-:Y:S01]  /*537c0*/  UMOV UR62, 0x0 ;  /* 0x00000000003e7882 */ /* 0x000fe20000000000 */
[----:B------:R-:W-:Y:S01]  /*537d0*/  UMOV UR63, 0x4400910 ;  /* 0x04400910003f7882 */ /* 0x000fe20000000000 */
[----:B------:R-:W-:Y:S01]  /*537e0*/  UTCHMMA gdesc[UR30], gdesc[UR70], tmem[UR10], tmem[UR64], idesc[UR65], UPT ;  /* 0x00ff40461e0075ea */ /* 0x000fe2000b80000a */
[----:B------:R2:W-:Y:S01]  /*537f0*/  UTCHMMA gdesc[UR32], gdesc[UR76], tmem[UR10], tmem[UR74], idesc[UR75], UPT ;  /* 0x00ff4a4c200075ea */ /* 0x0005e2000b80000a */
[----:B------:R-:W-:Y:S01]  /*53800*/  UIADD3.64 UR50, UPT, UPT, UR24, 0x1802, URZ ;  /* 0x0000180218327897 */ /* 0x000fe2000fffe0ff */
[----:B------:R-:W-:Y:S01]  /*53810*/  UTCHMMA gdesc[UR34], gdesc[UR68], tmem[UR10], tmem[UR62], idesc[UR63], UPT ;  /* 0x00ff3e44220075ea */ /* 0x000fe2000b80000a */
[----:B------:R-:W-:Y:S01]  /*53820*/  UIADD3.64 UR38, UPT, UPT, UR42, 0x602, URZ ;  /* 0x000006022a267897 */ /* 0x000fe2000fffe0ff */
[----:B------:R3:W-:Y:S01]  /*53830*/  UTCHMMA gdesc[UR36], gdesc[UR46], tmem[UR10], tmem[UR64], idesc[UR65], UPT ;  /* 0x00ff402e240075ea */ /* 0x0007e2000b80000a */
[----:B------:R-:W-:-:S02]  /*53840*/  UIADD3 UR17, UPT, UPT, UR10, 0x100000, URZ ;  /* 0x001000000a117890 */ /* 0x000fc4000fffe0ff */
[----:B-1----:R-:W-:Y:S02]  /*53850*/  UIADD3.64 UR18, UPT, UPT, UR24, 0x1804, URZ ;  /* 0x0000180418127897 */ /* 0x002fe4000fffe0ff */
[----:B------:R-:W-:Y:S01]  /*53860*/  UIADD3.64 UR40, UPT, UPT, UR42, 0x604, URZ ;  /* 0x000006042a287897 */ /* 0x000fe2000fffe0ff */
[----:B--2---:R-:W-:Y:S01]  /*53870*/  UMOV UR76, 0x0 ;  /* 0x00000000004c7882 */ /* 0x004fe20000000000 */
[----:B------:R-:W-:Y:S01]  /*53880*/  UMOV UR77, 0x4400910 ;  /* 0x04400910004d7882 */ /* 0x000fe20000000000 */
[----:B------:R-:W-:Y:S02]  /*53890*/  UIADD3 UR21, UPT, UPT, UR10, 0x100000, URZ ;  /* 0x001000000a157890 */ /* 0x000fe4000fffe0ff */
[----:B------:R1:W-:Y:S01]  /*538a0*/  UTCHMMA gdesc[UR38], gdesc[UR50], tmem[UR10], tmem[UR76], idesc[UR77], UPT ;  /* 0x00ff4c32260075ea */ /* 0x0003e2000b80000a */
[----:B---3--:R-:W-:Y:S02]  /*538b0*/  UIADD3.64 UR64, UPT, UPT, UR24, 0x1ffe, URZ ;  /* 0x00001ffe18407897 */ /* 0x008fe4000fffe0ff */
[----:B------:R-:W-:Y:S01]  /*538c0*/  UIADD3.64 UR62, UPT, UPT, UR24, 0x2000, URZ ;  /* 0x00002000183e7897 */ /* 0x000fe2000fffe0ff */
[----:B------:R-:W-:Y:S01]  /*538d0*/  UTCHMMA gdesc[UR40], gdesc[UR18], tmem[UR10], tmem[UR74], idesc[UR75], UPT ;  /* 0x00ff4a12280075ea */ /* 0x000fe2000b80000a */
[----:B------:R-:W-:-:S02]  /*538e0*/  UIADD3 UR61, UPT, UPT, UR10, 0x100000, URZ ;  /* 0x001000000a3d7890 */ /* 0x000fc4000fffe0ff */
[----:B------:R-:W-:Y:S02]  /*538f0*/  UIADD3.64 UR46, UPT, UPT, UR24, 0x2002, URZ ;  /* 0x00002002182e7897 */ /* 0x000fe4000fffe0ff */
[----:B------:R-:W-:Y:S01]  /*53900*/  UIADD3 UR53, UPT, UPT, UR10, 0x100000, URZ ;  /* 0x001000000a357890 */ /* 0x000fe2000fffe0ff */
[----:B------:R2:W-:Y:S01]  /*53910*/  UTCHMMA gdesc[UR56], gdesc[UR64], tmem[UR17], tmem[UR74], idesc[UR75], !UPT ;  /* 0x00ff4a40380075ea */ /* 0x0005e2000f800011 */
[----:B-1----:R-:W-:Y:S01]  /*53920*/  UIADD3.64 UR50, UPT, UPT, UR24, 0x2004, URZ ;  /* 0x0000200418327897 */ /* 0x002fe2000fffe0ff */
[----:B------:R1:W-:Y:S01]  /*53930*/  UTCHMMA gdesc[UR42], gdesc[UR62], tmem[UR21], tmem[UR74], idesc[UR75], UPT ;  /* 0x00ff4a3e2a0075ea */ /* 0x0003e2000b800015 */
[----:B------:R-:W-:Y:S01]  /*53940*/  UIADD3 UR59, UPT, UPT, UR10, 0x100000, URZ ;  /* 0x001000000a3b7890 */ /* 0x000fe2000fffe0ff */
[----:B------:R-:W-:Y:S02]  /*53950*/  UMOV UR68, 0x0 ;  /* 0x0000000000447882 */ /* 0x000fe40000000000 */
[----:B------:R-:W-:Y:S01]  /*53960*/  UTCHMMA gdesc[UR44], gdesc[UR46], tmem[UR61], tmem[UR74], idesc[UR75], UPT ;  /* 0x00ff4a2e2c0075ea */ /* 0x000fe2000b80003d */
[----:B------:R-:W-:Y:S01]  /*53970*/  UMOV UR69, 0x4400910 ;  /* 0x0440091000457882 */ /* 0x000fe20000000000 */
[----:B------:R-:W-:-:S02]  /*53980*/  UIADD3 UR52, UPT, UPT, UR10, 0x100000, URZ ;  /* 0x001000000a347890 */ /* 0x000fc4000fffe0ff */
[----:B--2---:R-:W-:Y:S01]  /*53990*/  UIADD3.64 UR56, UPT, UPT, UR24, 0x27fe, URZ ;  /* 0x000027fe18387897 */ /* 0x004fe2000fffe0ff */
[----:B------:R2:W-:Y:S01]  /*539a0*/  UTCHMMA gdesc[UR48], gdesc[UR50], tmem[UR53], tmem[UR74], idesc[UR75], UPT ;  /* 0x00ff4a32300075ea */ /* 0x0005e2000b800035 */
[----:B------:R-:W-:Y:S02]  /*539b0*/  UIADD3 UR58, UPT, UPT, UR10, 0x100000, URZ ;  /* 0x001000000a3a7890 */ /* 0x000fe4000fffe0ff */
[----:B------:R-:W-:Y:S02]  /*539c0*/  UIADD3 UR60, UPT, UPT, UR10, 0x100000, URZ ;  /* 0x001000000a3c7890 */ /* 0x000fe4000fffe0ff */
[----:B-1----:R-:W-:Y:S01]  /*539d0*/  UIADD3.64 UR62, UPT, UPT, UR24, 0x2804, URZ ;  /* 0x00002804183e7897 */ /* 0x002fe2000fffe0ff */
[----:B------:R-:W-:Y:S02]  /*539e0*/  UMOV UR70, 0x0 ;  /* 0x0000000000467882 */ /* 0x000fe40000000000 */
[----:B------:R1:W-:Y:S01]  /*539f0*/  UTCHMMA gdesc[UR54], gdesc[UR56], tmem[UR59], tmem[UR68], idesc[UR69], UPT ;  /* 0x00ff4438360075ea */ /* 0x0003e2000b80003b */
[----:B------:R-:W-:Y:S01]  /*53a00*/  UMOV UR71, 0x4400910 ;  /* 0x0440091000477882 */ /* 0x000fe20000000000 */
[----:B--2---:R-:W-:-:S02]  /*53a10*/  UIADD3.64 UR74, UPT, UPT, UR24, 0x2800, URZ ;  /* 0x00002800184a7897 */ /* 0x004fc4000fffe0ff */
[----:B------:R-:W-:Y:S02]  /*53a20*/  UIADD3 UR14, UPT, UPT, UR10, 0x100000, URZ ;  /* 0x001000000a0e7890 */ /* 0x000fe4000fffe0ff */
[----:B------:R-:W-:Y:S02]  /*53a30*/  UIADD3.64 UR48, UPT, UPT, UR24, 0x2ffe, URZ ;  /* 0x00002ffe18307897 */ /* 0x000fe4000fffe0ff */
[----:B------:R-:W-:Y:S02]  /*53a40*/  UIADD3 UR20, UPT, UPT, UR10, 0x100000, URZ ;  /* 0x001000000a147890 */ /* 0x000fe4000fffe0ff */
[----:B-1----:R-:W-:Y:S01]  /*53a50*/  UIADD3.64 UR68, UPT, UPT, UR24, 0x2802, URZ ;  /* 0x0000280218447897 */ /* 0x002fe2000fffe0ff */
[----:B------:R1:W-:Y:S01]  /*53a60*/  UTCHMMA gdesc[UR72], gdesc[UR74], tmem[UR52], tmem[UR70], idesc[UR71], UPT ;  /* 0x00ff464a480075ea */ /* 0x0003e2000b800034 */
[----:B------:R-:W-:Y:S01]  /*53a70*/  UMOV UR56, 0x0 ;  /* 0x0000000000387882 */ /* 0x000fe20000000000 */
[----:B------:R-:W-:Y:S01]  /*53a80*/  UMOV UR57, 0x4400910 ;  /* 0x0440091000397882 */ /* 0x000fe20000000000 */
[----:B------:R-:W-:-:S02]  /*53a90*/  UIADD3.64 UR50, UPT, UPT, UR24, 0x3000, URZ ;  /* 0x0000300018327897 */ /* 0x000fc4000fffe0ff */
[----:B------:R-:W-:Y:S02]  /*53aa0*/  UIADD3 UR19, UPT, UPT, UR10, 0x100000, URZ ;  /* 0x001000000a137890 */ /* 0x000fe4000fffe0ff */
[----:B------:R-:W-:Y:S01]  /*53ab0*/  UIADD3 UR18, UPT, UPT, UR10, 0x100000, URZ ;  /* 0x001000000a127890 */ /* 0x000fe2000fffe0ff */
[----:B------:R2:W-:Y:S01]  /*53ac0*/  UTCHMMA gdesc[UR66], gdesc[UR68], tmem[UR58], tmem[UR56], idesc[UR57], UPT ;  /* 0x00ff3844420075ea */ /* 0x0005e2000b80003a */
[----:B------:R-:W-:Y:S01]  /*53ad0*/  UIADD3.64 UR54, UPT, UPT, UR24, 0x3004, URZ ;  /* 0x0000300418367897 */ /* 0x000fe2000fffe0ff */
[----:B------:R3:W-:Y:S01]  /*53ae0*/  UTCHMMA gdesc[UR4], gdesc[UR62], tmem[UR60], tmem[UR70], idesc[UR71], UPT ;  /* 0x00ff463e040075ea */ /* 0x0007e2000b80003c */
[----:B-1----:R-:W-:Y:S02]  /*53af0*/  UIADD3.64 UR52, UPT, UPT, UR24, 0x3002, URZ ;  /* 0x0000300218347897 */ /* 0x002fe4000fffe0ff */
[----:B------:R-:W-:Y:S02]  /*53b00*/  UIADD3 UR64, UPT, UPT, UR10, 0x100000, URZ ;  /* 0x001000000a407890 */ /* 0x000fe4000fffe0ff */
[----:B------:R-:W-:Y:S01]  /*53b10*/  UIADD3 UR65, UPT, UPT, UR10, 0x100000, URZ ;  /* 0x001000000a417890 */ /* 0x000fe2000fffe0ff */
[----:B------:R-:W-:Y:S01]  /*53b20*/  UMOV UR72, 0x0 ;  /* 0x0000000000487882 */ /* 0x000fe20000000000 */
[----:B--2---:R-:W-:-:S02]  /*53b30*/  UIADD3.64 UR56, UPT, UPT, UR24, 0x37fe, URZ ;  /* 0x000037fe18387897 */ /* 0x004fc4000fffe0ff */
[----:B------:R-:W-:Y:S02]  /*53b40*/  UIADD3.64 UR58, UPT, UPT, UR24, 0x3800, URZ ;  /* 0x00003800183a7897 */ /* 0x000fe4000fffe0ff */
[----:B---3--:R-:W-:Y:S02]  /*53b50*/  UIADD3.64 UR60, UPT, UPT, UR24, 0x3802, URZ ;  /* 0x00003802183c7897 */ /* 0x008fe4000fffe0ff */
[----:B------:R-:W-:Y:S01]  /*53b60*/  UIADD3.64 UR24, UPT, UPT, UR24, 0x3804, URZ ;  /* 0x0000380418187897 */ /* 0x000fe2000fffe0ff */
        /* <DEDUP_REMOVED lines=8> */
[----:B------:R1:W-:Y:S01]  /*53bf0*/  UTCHMMA gdesc[UR28], gdesc[UR50], tmem[UR20], tmem[UR68], idesc[UR69], UPT ;  /* 0x00ff44321c0075ea */ /* 0x0003e2000b800014 */
[----:B------:R1:W-:Y:S01]  /*53c00*/  UTCHMMA gdesc[UR30], gdesc[UR52], tmem[UR19], tmem[UR72], idesc[UR73], UPT ;  /* 0x00ff48341e0075ea */ /* 0x0003e2000b800013 */
[----:B------:R-:W-:Y:S01]  /*53c10*/  UMOV UR42, 0x0 ;  /* 0x00000000002a7882 */ /* 0x000fe20000000000 */
[----:B------:R-:W-:Y:S01]  /*53c20*/  UMOV UR43, 0x4400910 ;  /* 0x04400910002b7882 */ /* 0x000fe20000000000 */
[----:B------:R1:W-:Y:S01]  /*53c30*/  UTCHMMA gdesc[UR32], gdesc[UR54], tmem[UR18], tmem[UR74], idesc[UR75], UPT ;  /* 0x00ff4a36200075ea */ /* 0x0003e2000b800012 */
[----:B------:R-:W-:Y:S01]  /*53c40*/  UMOV UR44, 0x0 ;  /* 0x00000000002c7882 */ /* 0x000fe20000000000 */
[----:B------:R-:W-:Y:S01]  /*53c50*/  UMOV UR45, 0x4400910 ;  /* 0x04400910002d7882 */ /* 0x000fe20000000000 */
[----:B------:R-:W-:Y:S01]  /*53c60*/  UMOV UR4, UR16 ;  /* 0x0000001000047c82 */ /* 0x000fe20008000000 */
[----:B------:R-:W-:Y:S01]  /*53c70*/  UMOV UR5, URZ ;  /* 0x000000ff00057c82 */ /* 0x000fe20008000000 */
[----:B------:R1:W-:Y:S01]  /*53c80*/  UTCHMMA gdesc[UR34], gdesc[UR56], tmem[UR17], tmem[UR76], idesc[UR77], UPT ;  /* 0x00ff4c38220075ea */ /* 0x0003e2000b800011 */
[----:B------:R-:W-:Y:S01]  /*53c90*/  UMOV UR46, 0x0 ;  /* 0x00000000002e7882 */ /* 0x000fe20000000000 */
[----:B------:R-:W-:Y:S01]  /*53ca0*/  UMOV UR47, 0x4400910 ;  /* 0x04400910002f7882 */ /* 0x000fe20000000000 */
[----:B------:R1:W-:Y:S01]  /*53cb0*/  UTCHMMA gdesc[UR36], gdesc[UR58], tmem[UR21], tmem[UR42], idesc[UR43], UPT ;  /* 0x00ff2a3a240075ea */ /* 0x0003e2000b800015 */
[----:B------:R-:W-:Y:S01]  /*53cc0*/  UMOV UR70, UR4 ;  /* 0x0000000400467c82 */ /* 0x000fe20008000000 */
[----:B------:R1:W-:Y:S01]  /*53cd0*/  UTCHMMA gdesc[UR38], gdesc[UR60], tmem[UR64], tmem[UR44], idesc[UR45], UPT ;  /* 0x00ff2c3c260075ea */ /* 0x0003e2000b800040 */
[----:B------:R1:W-:Y:S01]  /*53ce0*/  UTCHMMA gdesc[UR40], gdesc[UR24], tmem[UR65], tmem[UR46], idesc[UR47], UPT ;  /* 0x00ff2e18280075ea */ /* 0x0003e2000b800041 */
[----:B------:R1:W-:Y:S01]  /*53cf0*/  UTCBAR [UR70], URZ ;  /* 0x000000ff460073e9 */ /* 0x0003e200080000ff */
[----:B------:R-:W-:Y:S01]  /*53d00*/  NOP ;  /* 0x0000000000007918 */ /* 0x000fe20000000000 */
.L_x_6:
[----:B------:R-:W-:Y:S01]  /*53d10*/  BAR.SYNC.DEFER_BLOCKING 0x0 ;  /* 0x0000000000007b1d */ /* 0x000fe20000010000 */
[C---:B------:R-:W-:Y:S02]  /*53d20*/  LOP3.LUT R2, R3.reuse, 0x20, RZ, 0xfc, !PT ;  /* 0x0000002003027812 */ /* 0x040fe400078efcff */
[----:B------:R-:W-:-:S04]  /*53d30*/  LOP3.LUT R241, R3, 0x40, RZ, 0xfc, !PT ;  /* 0x0000004003f17812 */ /* 0x000fc800078efcff */
[----:B------:R-:W-:Y:S01]  /*53d40*/  ISETP.GE.AND P5, PT, R241, UR9, PT ;  /* 0x00000009f1007c0c */ /* 0x000fe2000bfa6270 */
[----:B------:R2:W-:Y:S04]  /*53d50*/  STL.64 [R1+0x1b78], R222 ;  /* 0x001b78de01007387 */ /* 0x0005e80000100a00 */
[----:B------:R3:W-:Y:S04]  /*53d60*/  STL.64 [R1+0x1b80], R224 ;  /* 0x001b80e001007387 */ /* 0x0007e80000100a00 */
[----:B------:R-:W-:Y:S01]  /*53d70*/  @!PT LDS RZ, [RZ] ;  /* 0x00000000fffff984 */ /* 0x000fe20000000800 */
[----:B------:R-:W-:Y:S01]  /*53d80*/  @!PT LDS RZ, [RZ] ;  /* 0x00000000fffff984 */ /* 0x000fe20000000800 */
[----:B------:R-:W-:Y:S01]  /*53d90*/  @!PT LDS RZ, [RZ] ;  /* 0x00000000fffff984 */ /* 0x000fe20000000800 */
[----:B------:R2:W-:Y:S01]  /*53da0*/  LDGSTS.E [R240+0x60000], desc[UR22][R222.64], P6 ;  /* 0x60000000def07fae */ /* 0x0005e2000b1a1016 */
[----:B-----5:R-:W-:-:S03]  /*53db0*/  IADD3 R112, P6, PT, R112, UR12, RZ ;  /* 0x0000000c70707c10 */ /* 0x020fc6000ffde0ff */
[----:B------:R3:W-:Y:S01]  /*53dc0*/  LDGSTS.E [R240+0x60008], desc[UR22][R224.64], P3 ;  /* 0x60008000e0f07fae */ /* 0x0007e200099a1016 */
[----:B------:R-:W-:Y:S02]  /*53dd0*/  ISETP.GE.AND P3, PT, R2, UR9, PT ;  /* 0x0000000902007c0c */ /* 0x000fe4000bf66270 */
[----:B------:R-:W-:Y:S02]  /*53de0*/  IADD3.X R113, PT, PT, R113, UR13, RZ, P6, !PT ;  /* 0x0000000d71717c10 */ /* 0x000fe4000b7fe4ff */
[----:B------:R-:W-:Y:S02]  /*53df0*/  SEL R2, RZ, 0x4, P3 ;  /* 0x00000004ff027807 */ /* 0x000fe40001800000 */
[----:B------:R-:W-:Y:S01]  /*53e00*/  IADD3 R110, P6, PT, R110, UR12, RZ ;  /* 0x0000000c6e6e7c10 */ /* 0x000fe2000ffde0ff */
[----:B------:R4:W-:Y:S01]  /*53e10*/  STL.64 [R1+0x1b88], R112 ;  /* 0x001b887001007387 */ /* 0x0009e20000100a00 */
[----:B--2---:R-:W-:Y:S02]  /*53e20*/  LOP3.LUT R223, R3, 0x22, RZ, 0xfc, !PT ;  /* 0x0000002203df7812 */ /* 0x004fe400078efcff */
[----:B------:R-:W-:-:S02]  /*53e30*/  SEL R2, R2, RZ, P1 ;  /* 0x000000ff02027207 */ /* 0x000fc40000800000 */
[----:B------:R-:W-:Y:S02]  /*53e40*/  ISETP.GE.AND P4, PT, R223, UR9, PT ;  /* 0x00000009df007c0c */ /* 0x000fe4000bf86270 */
[----:B------:R-:W-:Y:S02]  /*53e50*/  ISETP.NE.U32.AND P3, PT, R2, RZ, PT ;  /* 0x000000ff0200720c */ /* 0x000fe40003f65070 */
[----:B------:R-:W-:Y:S02]  /*53e60*/  SEL R241, RZ, 0x4, P4 ;  /* 0x00000004fff17807 */ /* 0x000fe40002000000 */
[----:B------:R-:W-:Y:S02]  /*53e70*/  SEL R2, RZ, 0x4, P5 ;  /* 0x00000004ff027807 */ /* 0x000fe40002800000 */
[----:B------:R-:W-:Y:S02]  /*53e80*/  SEL R241, R241, RZ, P1 ;  /* 0x000000fff1f17207 */ /* 0x000fe40000800000 */
[----:B------:R-:W-:-:S02]  /*53e90*/  SEL R2, R2, RZ, P1 ;  /* 0x000000ff02027207 */ /* 0x000fc40000800000 */
[----:B------:R-:W-:Y:S02]  /*53ea0*/  ISETP.NE.U32.AND P5, PT, R241, RZ, PT ;  /* 0x000000fff100720c */ /* 0x000fe40003fa5070 */
[----:B------:R-:W-:Y:S01]  /*53eb0*/  ISETP.NE.U32.AND P4, PT, R2, RZ, PT ;  /* 0x000000ff0200720c */ /* 0x000fe20003f85070 */
[----:B------:R4:W-:Y:S01]  /*53ec0*/  LDGSTS.E [R240+0x62000], desc[UR22][R112.64], P3 ;  /* 0x6200000070f07fae */ /* 0x0009e200099a1016 */
[----:B------:R-:W-:Y:S02]  /*53ed0*/  LOP3.LUT R223, R3, 0x42, RZ, 0xfc, !PT ;  /* 0x0000004203df7812 */ /* 0x000fe400078efcff */
[----:B------:R-:W-:Y:S02]  /*53ee0*/  IADD3.X R111, PT, PT, R111, UR13, RZ, P6, !PT ;  /* 0x0000000d6f6f7c10 */ /* 0x000fe4000b7fe4ff */
[----:B---3--:R-:W-:Y:S02]  /*53ef0*/  IADD3 R224, P6, PT, R108, UR12, RZ ;  /* 0x0000000c6ce07c10 */ /* 0x008fe4000ffde0ff */
[----:B------:R-:W-:-:S02]  /*53f00*/  ISETP.GE.AND P3, PT, R223, UR9, PT ;  /* 0x00000009df007c0c */ /* 0x000fc4000bf66270 */
[----:B------:R-:W-:Y:S01]  /*53f10*/  IADD3.X R225, PT, PT, R109, UR13, RZ, P6, !PT ;  /* 0x0000000d6de17c10 */ /* 0x000fe2000b7fe4ff */
[----:B------:R2:W-:Y:S01]  /*53f20*/  LDGSTS.E [R240+0x62008], desc[UR22][R110.64], P5 ;  /* 0x620080006ef07fae */ /* 0x0005e2000a9a1016 */
[----:B------:R-:W-:Y:S02]  /*53f30*/  SEL R2, RZ, 0x4, P3 ;  /* 0x00000004ff027807 */ /* 0x000fe40001800000 */
[C---:B------:R-:W-:Y:S01]  /*53f40*/  LOP3.LUT R222, R3.reuse, 0x60, RZ, 0xfc, !PT ;  /* 0x0000006003de7812 */ /* 0x040fe200078efcff */
[----:B------:R-:W-:Y:S01]  /*53f50*/  LDGSTS.E [R240+0x64000], desc[UR22][R224.64], P4 ;  /* 0x64000000e0f07fae */ /* 0x000fe2000a1a1016 */
[----:B------:R-:W-:Y:S02]  /*53f60*/  LOP3.LUT R223, R3, 0x62, RZ, 0xfc, !PT ;  /* 0x0000006203df7812 */ /* 0x000fe400078efcff */
[----:B------:R-:W-:Y:S01]  /*53f70*/  SEL R2, R2, RZ, P1 ;  /* 0x000000ff02027207 */ /* 0x000fe20000800000 */
[----:B------:R-:W-:Y:S01]  /*53f80*/  STL.64 [R1+0x2b8], R224 ;  /* 0x0002b8e001007387 */ /* 0x000fe20000100a00 */
[----:B------:R-:W-:-:S02]  /*53f90*/  ISETP.GE.AND P4, PT, R222, UR9, PT ;  /* 0x00000009de007c0c */ /* 0x000fc4000bf86270 */
[----:B------:R-:W-:Y:S01]  /*53fa0*/  ISETP.GE.AND P5, PT, R223, UR9, PT ;  /* 0x00000009df007c0c */ /* 0x000fe2000bfa6270 */
[----:B------:R2:W-:Y:S01]  /*53fb0*/  STL.64 [R1+0x1b90], R110 ;  /* 0x001b906e01007387 */ /* 0x0005e20000100a00 */
[----:B------:R-:W-:Y:S02]  /*53fc0*/  ISETP.NE.U32.AND P3, PT, R2, RZ, PT ;  /* 0x000000ff0200720c */ /* 0x000fe40003f65070 */
[----:B------:R-:W-:Y:S02]  /*53fd0*/  SEL R108, RZ, 0x4, P4 ;  /* 0x00000004ff6c7807 */ /* 0x000fe40002000000 */
[----:B------:R-:W-:Y:S02]  /*53fe0*/  SEL R2, RZ, 0x4, P5 ;  /* 0x00000004ff027807 */ /* 0x000fe40002800000 */
[----:B------:R-:W-:Y:S02]  /*53ff0*/  IADD3 R222, P6, PT, R106, UR12, RZ ;  /* 0x0000000c6ade7c10 */ /* 0x000fe4000ffde0ff */
[----:B------:R-:W-:-:S02]  /*54000*/  SEL R108, R108, RZ, P1 ;  /* 0x000000ff6c6c7207 */ /* 0x000fc40000800000 */
[----:B------:R-:W-:Y:S02]  /*54010*/  SEL R2, R2, RZ, P1 ;  /* 0x000000ff02027207 */ /* 0x000fe40000800000 */
[----:B------:R-:W-:Y:S02]  /*54020*/  IADD3.X R223, PT, PT, R107, UR13, RZ, P6, !PT ;  /* 0x0000000d6bdf7c10 */ /* 0x000fe4000b7fe4ff */
[----:B------:R-:W-:Y:S02]  /*54030*/  ISETP.NE.U32.AND P5, PT, R108, RZ, PT ;  /* 0x000000ff6c00720c */ /* 0x000fe40003fa5070 */
[----:B----4-:R-:W-:Y:S01]  /*54040*/  IADD3 R112, P6, PT, R104, UR12, RZ ;  /* 0x0000000c68707c10 */ /* 0x010fe2000ffde0ff */
[----:B------:R3:W-:Y:S01]  /*54050*/  STL.64 [R1+0x318], R222 ;  /* 0x000318de01007387 */ /* 0x0007e20000100a00 */
[----:B------:R-:W-:Y:S02]  /*54060*/  ISETP.NE.U32.AND P4, PT, R2, RZ, PT ;  /* 0x000000ff0200720c */ /* 0x000fe40003f85070 */
[----:B------:R-:W-:Y:S01]  /*54070*/  IADD3.X R113, PT, PT, R105, UR13, RZ, P6, !PT ;  /* 0x0000000d69717c10 */ /* 0x000fe2000b7fe4ff */
[----:B------:R3:W-:Y:S01]  /*54080*/  LDGSTS.E [R240+0x64008], desc[UR22][R222.64], P3 ;  /* 0x64008000def07fae */ /* 0x0007e200099a1016 */
[----:B--2---:R-:W-:-:S03]  /*54090*/  IADD3 R110, P6, PT, R102, UR12, RZ ;  /* 0x0000000c666e7c10 */ /* 0x004fc6000ffde0ff */
[----:B------:R-:W-:Y:S01]  /*540a0*/  STL.64 [R1+0x4d0], R112 ;  /* 0x0004d07001007387 */ /* 0x000fe20000100a00 */
[----:B------:R-:W-:-:S03]  /*540b0*/  IADD3.X R111, PT, PT, R103, UR13, RZ, P6, !PT ;  /* 0x0000000d676f7c10 */ /* 0x000fc6000b7fe4ff */
[----:B------:R-:W-:Y:S01]  /*540c0*/  LDGSTS.E [R240+0x66000], desc[UR22][R112.64], P5 ;  /* 0x6600000070f07fae */ /* 0x000fe2000a9a1016 */
[----:B---3--:R-:W-:-:S03]  /*540d0*/  LOP3.LUT R222, R3, 0x4, RZ, 0xfc, !PT ;  /* 0x0000000403de7812 */ /* 0x008fc600078efcff */
[----:B------:R2:W-:Y:S01]  /*540e0*/  LDGSTS.E [R240+0x66008], desc[UR22][R110.64], P4 ;  /* 0x660080006ef07fae */ /* 0x0005e2000a1a1016 */
[----:B------:R-:W-:Y:S02]  /*540f0*/  LOP3.LUT R223, R3, 0x6, RZ, 0xfc, !PT ;  /* 0x0000000603df7812 */ /* 0x000fe400078efcff */
[----:B------:R-:W-:Y:S01]  /*54100*/  ISETP.GE.AND P3, PT, R222, UR9, PT ;  /* 0x00000009de007c0c */ /* 0x000fe2000bf66270 */
[----:B------:R2:W-:Y:S01]  /*54110*/  STL.64 [R1+0x500], R110 ;  /* 0x0005006e01007387 */ /* 0x0005e20000100a00 */
[----:B------:R-:W-:Y:S02]  /*54120*/  ISETP.GE.AND P4, PT, R223, UR9, PT ;  /* 0x00000009df007c0c */ /* 0x000fe4000bf86270 */
[----:B------:R-:W-:Y:S02]  /*54130*/  SEL R102, RZ, 0x4, P3 ;  /* 0x00000004ff667807 */ /* 0x000fe40001800000 */
[----:B------:R-:W-:Y:S02]  /*54140*/  SEL R2, RZ, 0x4, P4 ;  /* 0x00000004ff027807 */ /* 0x000fe40002000000 */
[----:B------:R-:W-:-:S02]  /*54150*/  SEL R102, R102, RZ, P1 ;  /* 0x000000ff66667207 */ /* 0x000fc40000800000 */
[----:B------:R-:W-:Y:S02]  /*54160*/  SEL R2, R2, RZ, P1 ;  /* 0x000000ff02027207 */ /* 0x000fe40000800000 */
[----:B------:R-:W-:Y:S02]  /*54170*/  ISETP.NE.U32.AND P3, PT, R102, RZ, PT ;  /* 0x000000ff6600720c */ /* 0x000fe40003f65070 */
[----:B------:R-:W-:Y:S02]  /*54180*/  IADD3 R102, P5, PT, R242, UR12, RZ ;  /* 0x0000000cf2667c10 */ /* 0x000fe4000ffbe0ff */
[----:B------:R-:W-:Y:S02]  /*54190*/  ISETP.NE.U32.AND P4, PT, R2, RZ, PT ;  /* 0x000000ff0200720c */ /* 0x000fe40003f85070 */
[----:B------:R-:W-:Y:S02]  /*541a0*/  IADD3.X R103, PT, PT, R243, UR13, RZ, P5, !PT ;  /* 0x0000000df3677c10 */ /* 0x000fe4000affe4ff */
[----:B------:R-:W-:-:S02]  /*541b0*/  IADD3 R104, P5, PT, R234, UR12, RZ ;  /* 0x0000000cea687c10 */ /* 0x000fc4000ffbe0ff */
[----:B------:R-:W-:Y:S02]  /*541c0*/  LOP3.LUT R223, R3, 0x24, RZ, 0xfc, !PT ;  /* 0x0000002403df7812 */ /* 0x000fe400078efcff */
[----:B------:R-:W-:Y:S01]  /*541d0*/  IADD3.X R105, PT, PT, R235, UR13, RZ, P5, !PT ;  /* 0x0000000deb697c10 */ /* 0x000fe2000affe4ff */
[----:B------:R-:W-:Y:S01]  /*541e0*/  LDGSTS.E [R239+0x60000], desc[UR22][R102.64], P3 ;  /* 0x6000000066ef7fae */ /* 0x000fe200099a1016 */
[----:B------:R-:W-:Y:S02]  /*541f0*/  ISETP.GE.AND P3, PT, R223, UR9, PT ;  /* 0x00000009df007c0c */ /* 0x000fe4000bf66270 */
[C---:B------:R-:W-:Y:S01]  /*54200*/  LOP3.LUT R222, R3.reuse, 0x26, RZ, 0xfc, !PT ;  /* 0x0000002603de7812 */ /* 0x040fe200078efcff */
[----:B------:R-:W-:Y:S01]  /*54210*/  LDGSTS.E [R239+0x60008], desc[UR22][R104.64], P4 ;  /* 0x6000800068ef7fae */ /* 0x000fe2000a1a1016 */
[----:B------:R-:W-:Y:S02]  /*54220*/  LOP3.LUT R223, R3, 0x44, RZ, 0xfc, !PT ;  /* 0x0000004403df7812 */ /* 0x000fe400078efcff */
[----:B------:R-:W-:-:S02]  /*54230*/  ISETP.GE.AND P4, PT, R222, UR9, PT ;  /* 0x00000009de007c0c */ /* 0x000fc4000bf86270 */
[----:B------:R-:W-:Y:S02]  /*54240*/  ISETP.GE.AND P5, PT, R223, UR9, PT ;  /* 0x00000009df007c0c */ /* 0x000fe4000bfa6270 */
[----:B------:R-:W3:Y:S01]  /*54250*/  LDL.LU.64 R222, [R1] ;  /* 0x0000000001de7983 */ /* 0x000ee20000300a00 */
[----:B------:R-:W-:-:S04]  /*54260*/  SEL R2, RZ, 0x4, P3 ;  /* 0x00000004ff027807 */ /* 0x000fc80001800000 */
[----:B------:R-:W-:-:S04]  /*54270*/  SEL R2, R2, RZ, P1 ;  /* 0x000000ff02027207 */ /* 0x000fc80000800000 */
[----:B------:R-:W-:Y:S02]  /*54280*/  ISETP.NE.U32.AND P3, PT, R2, RZ, PT ;  /* 0x000000ff0200720c */ /* 0x000fe40003f65070 */
[----:B------:R-:W-:Y:S02]  /*54290*/  IADD3 R100, P6, PT, R100, UR12, RZ ;  /* 0x0000000c64647c10 */ /* 0x000fe4000ffde0ff */
[----:B------:R-:W-:Y:S02]  /*542a0*/  SEL R106, RZ, 0x4, P4 ;  /* 0x00000004ff6a7807 */ /* 0x000fe40002000000 */
[----:B------:R-:W-:Y:S02]  /*542b0*/  SEL R2, RZ, 0x4, P5 ;  /* 0x00000004ff027807 */ /* 0x000fe40002800000 */
[----:B------:R-:W-:Y:S02]  /*542c0*/  IADD3.X R101, PT, PT, R101, UR13, RZ, P6, !PT ;  /* 0x0000000d65657c10 */ /* 0x000fe4000b7fe4ff */
[----:B------:R-:W-:-:S02]  /*542d0*/  LOP3.LUT R225, R3, 0x46, RZ, 0xfc, !PT ;  /* 0x0000004603e17812 */ /* 0x000fc400078efcff */
[----:B------:R-:W-:Y:S01]  /*542e0*/  SEL R106, R106, RZ, P1 ;  /* 0x000000ff6a6a7207 */ /* 0x000fe20000800000 */
[----:B------:R-:W-:Y:S01]  /*542f0*/  LDGSTS.E [R239+0x62000], desc[UR22][R100.64], P3 ;  /* 0x6200000064ef7fae */ /* 0x000fe200099a1016 */
[----:B------:R-:W-:Y:S02]  /*54300*/  SEL R2, R2, RZ, P1 ;  /* 0x000000ff02027207 */ /* 0x000fe40000800000 */
[----:B------:R-:W-:Y:S02]  /*54310*/  ISETP.GE.AND P3, PT, R225, UR9, PT ;  /* 0x00000009e1007c0c */ /* 0x000fe4000bf66270 */
[----:B------:R-:W-:Y:S02]  /*54320*/  ISETP.NE.U32.AND P5, PT, R106, RZ, PT ;  /* 0x000000ff6a00720c */ /* 0x000fe40003fa5070 */
[----:B------:R-:W-:Y:S02]  /*54330*/  IADD3 R98, P6, PT, R98, UR12, RZ ;  /* 0x0000000c62627c10 */ /* 0x000fe4000ffde0ff */
[----:B------:R-:W-:-:S02]  /*54340*/  ISETP.NE.U32.AND P4, PT, R2, RZ, PT ;  /* 0x000000ff0200720c */ /* 0x000fc40003f85070 */
[----:B------:R-:W-:Y:S02]  /*54350*/  SEL R2, RZ, 0x4, P3 ;  /* 0x00000004ff027807 */ /* 0x000fe40001800000 */
[----:B------:R-:W-:Y:S02]  /*54360*/  IADD3.X R99, PT, PT, R99, UR13, RZ, P6, !PT ;  /* 0x0000000d63637c10 */ /* 0x000fe4000b7fe4ff */
[----:B------:R-:W-:Y:S02]  /*54370*/  IADD3 R108, P6, PT, R96, UR12, RZ ;  /* 0x0000000c606c7c10 */ /* 0x000fe4000ffde0ff */
[----:B------:R-:W-:Y:S01]  /*54380*/  SEL R2, R2, RZ, P1 ;  /* 0x000000ff02027207 */ /* 0x000fe20000800000 */
[----:B------:R-:W-:Y:S01]  /*54390*/  LDGSTS.E [R239+0x62008], desc[UR22][R98.64], P5 ;  /* 0x6200800062ef7fae */ /* 0x000fe2000a9a1016 */
[----:B------:R-:W-:Y:S02]  /*543a0*/  IADD3.X R109, PT, PT, R97, UR13, RZ, P6, !PT ;  /* 0x0000000d616d7c10 */ /* 0x000fe4000b7fe4ff */
[----:B------:R-:W-:-:S02]  /*543b0*/  LOP3.LUT R224, R3, 0x64, RZ, 0xfc, !PT ;  /* 0x0000006403e07812 */ /* 0x000fc400078efcff */
[----:B------:R-:W-:Y:S01]  /*543c0*/  ISETP.NE.U32.AND P3, PT, R2, RZ, PT ;  /* 0x000000ff0200720c */ /* 0x000fe20003f65070 */
[----:B------:R4:W-:Y:S01]  /*543d0*/  LDGSTS.E [R239+0x64000], desc[UR22][R108.64], P4 ;  /* 0x640000006cef7fae */ /* 0x0009e2000a1a1016 */
[----:B------:R-:W-:Y:S02]  /*543e0*/  LOP3.LUT R225, R3, 0x66, RZ, 0xfc, !PT ;  /* 0x0000006603e17812 */ /* 0x000fe400078efcff */
[----:B------:R-:W-:Y:S02]  /*543f0*/  ISETP.GE.AND P4, PT, R224, UR9, PT ;  /* 0x00000009e0007c0c */ /* 0x000fe4000bf86270 */
[----:B--2---:R-:W-:Y:S02]  /*54400*/  IADD3 R110, P6, PT, R94, UR12, RZ ;  /* 0x0000000c5e6e7c10 */ /* 0x004fe4000ffde0ff */
[----:B------:R-:W-:Y:S02]  /*54410*/  ISETP.GE.AND P5, PT, R225, UR9, PT ;  /* 0x00000009e1007c0c */ /* 0x000fe4000bfa6270 */
[----:B------:R-:W-:-:S02]  /*54420*/  SEL R96, RZ, 0x4, P4 ;  /* 0x00000004ff607807 */ /* 0x000fc40002000000 */
[----:B------:R-:W-:Y:S02]  /*54430*/  IADD3.X R111, PT, PT, R95, UR13, RZ, P6, !PT ;  /* 0x0000000d5f6f7c10 */ /* 0x000fe4000b7fe4ff */
[----:B------:R-:W-:Y:S01]  /*54440*/  SEL R2, RZ, 0x4, P5 ;  /* 0x00000004ff027807 */ /* 0x000fe20002800000 */
[----:B------:R4:W-:Y:S01]  /*54450*/  STL.64 [R1+0x270], R108 ;  /* 0x0002706c01007387 */ /* 0x0009e20000100a00 */
[----:B------:R-:W-:Y:S02]  /*54460*/  LOP3.LUT R224, R3, 0x8, RZ, 0xfc, !PT ;  /* 0x0000000803e07812 */ /* 0x000fe400078efcff */
[----:B------:R-:W-:Y:S01]  /*54470*/  SEL R96, R96, RZ, P1 ;  /* 0x000000ff60607207 */ /* 0x000fe20000800000 */
[----:B------:R-:W-:Y:S01]  /*54480*/  LDGSTS.E [R239+0x64008], desc[UR22][R110.64], P3 ;  /* 0x640080006eef7fae */ /* 0x000fe200099a1016 */
[----:B------:R-:W-:Y:S02]  /*54490*/  SEL R2, R2, RZ, P1 ;  /* 0x000000ff02027207 */ /* 0x000fe40000800000 */
[----:B------:R-:W-:-:S02]  /*544a0*/  ISETP.GE.AND P3, PT, R224, UR9, PT ;  /* 0x00000009e0007c0c */ /* 0x000fc4000bf66270 */
[----:B----4-:R-:W-:Y:S02]  /*544b0*/  IADD3 R108, P6, PT, R92, UR12, RZ ;  /* 0x0000000c5c6c7c10 */ /* 0x010fe4000ffde0ff */
[----:B------:R-:W-:Y:S02]  /*544c0*/  ISETP.NE.U32.AND P5, PT, R96, RZ, PT ;  /* 0x000000ff6000720c */ /* 0x000fe40003fa5070 */
[----:B------:R-:W-:Y:S02]  /*544d0*/  IADD3.X R109, PT, PT, R93, UR13, RZ, P6, !PT ;  /* 0x0000000d5d6d7c10 */ /* 0x000fe4000b7fe4ff */
[----:B------:R-:W-:Y:S02]  /*544e0*/  ISETP.NE.U32.AND P4, PT, R2, RZ, PT ;  /* 0x000000ff0200720c */ /* 0x000fe40003f85070 */
[----:B------:R-:W-:Y:S02]  /*544f0*/  IADD3 R106, P6, PT, R90, UR12, RZ ;  /* 0x0000000c5a6a7c10 */ /* 0x000fe4000ffde0ff */
[----:B------:R-:W-:-:S04]  /*54500*/  SEL R90, RZ, 0x4, P3 ;  /* 0x00000004ff5a7807 */ /* 0x000fc80001800000 */
[----:B------:R-:W-:Y:S01]  /*54510*/  SEL R90, R90, RZ, P1 ;  /* 0x000000ff5a5a7207 */ /* 0x000fe20000800000 */
[----:B------:R2:W-:Y:S01]  /*54520*/  LDGSTS.E [R239+0x66000], desc[UR22][R108.64], P5 ;  /* 0x660000006cef7fae */ /* 0x0005e2000a9a1016 */
[----:B------:R-:W-:Y:S02]  /*54530*/  IADD3.X R107, PT, PT, R91, UR13, RZ, P6, !PT ;  /* 0x0000000d5b6b7c10 */ /* 0x000fe4000b7fe4ff */
[----:B------:R-:W-:Y:S02]  /*54540*/  ISETP.NE.U32.AND P3, PT, R90, RZ, PT ;  /* 0x000000ff5a00720c */ /* 0x000fe40003f65070 */
[----:B------:R-:W-:Y:S01]  /*54550*/  LOP3.LUT R225, R3, 0xa, RZ, 0xfc, !PT ;  /* 0x0000000a03e17812 */ /* 0x000fe200078efcff */
[----:B------:R4:W-:Y:S03]  /*54560*/  LDGSTS.E [R239+0x66008], desc[UR22][R106.64], P4 ;  /* 0x660080006aef7fae */ /* 0x0009e6000a1a1016 */
[----:B------:R-:W-:-:S04]  /*54570*/  ISETP.GE.AND P4, PT, R225, UR9, PT ;  /* 0x00000009e1007c0c */ /* 0x000fc8000bf86270 */
[----:B------:R-:W-:-:S04]  /*54580*/  SEL R2, RZ, 0x4, P4 ;  /* 0x00000004ff027807 */ /* 0x000fc80002000000 */
[----:B------:R-:W-:-:S04]  /*54590*/  SEL R2, R2, RZ, P1 ;  /* 0x000000ff02027207 */ /* 0x000fc80000800000 */
[----:B------:R-:W-:Y:S01]  /*545a0*/  ISETP.NE.U32.AND P4, PT, R2, RZ, PT ;  /* 0x000000ff0200720c */ /* 0x000fe20003f85070 */
[----:B------:R-:W-:Y:S01]  /*545b0*/  STL.64 [R1+0x278], R110 ;  /* 0x0002786e01007387 */ /* 0x000fe20000100a00 */
[----:B------:R-:W-:-:S03]  /*545c0*/  IADD3 R88, P6, PT, R88, UR12, RZ ;  /* 0x0000000c58587c10 */ /* 0x000fc6000ffde0ff */
[----:B------:R2:W-:Y:S01]  /*545d0*/  STL.64 [R1+0x430], R108 ;  /* 0x0004306c01007387 */ /* 0x0005e20000100a00 */
[----:B------:R-:W-:-:S03]  /*545e0*/  IADD3.X R89, PT, PT, R89, UR13, RZ, P6, !PT ;  /* 0x0000000d59597c10 */ /* 0x000fc6000b7fe4ff */
[----:B------:R4:W-:Y:S01]  /*545f0*/  STL.64 [R1+0x450], R106 ;  /* 0x0004506a01007387 */ /* 0x0009e20000100a00 */
[----:B------:R-:W-:Y:S02]  /*54600*/  LOP3.LUT R225, R3, 0x4a, RZ, 0xfc, !PT ;  /* 0x0000004a03e17812 */ /* 0x000fe400078efcff */
[----:B---3--:R-:W-:-:S04]  /*54610*/  IADD3 R90, P5, PT, R222, UR12, RZ ;  /* 0x0000000cde5a7c10 */ /* 0x008fc8000ffbe0ff */
[----:B------:R-:W-:Y:S02]  /*54620*/  IADD3.X R91, PT, PT, R223, UR13, RZ, P5, !PT ;  /* 0x0000000ddf5b7c10 */ /* 0x000fe4000affe4ff */
[----:B------:R-:W-:-:S03]  /*54630*/  LOP3.LUT R223, R3, 0x28, RZ, 0xfc, !PT ;  /* 0x0000002803df7812 */ /* 0x000fc600078efcff */
[----:B------:R-:W-:Y:S01]  /*54640*/  LDGSTS.E [R238+0x60000], desc[UR22][R90.64], P3 ;  /* 0x600000005aee7fae */ /* 0x000fe200099a1016 */
[----:B------:R-:W-:-:S04]  /*54650*/  ISETP.GE.AND P3, PT, R223, UR9, PT ;  /* 0x00000009df007c0c */ /* 0x000fc8000bf66270 */
[----:B------:R-:W-:Y:S02]  /*54660*/  SEL R2, RZ, 0x4, P3 ;  /* 0x00000004ff027807 */ /* 0x000fe40001800000 */
[----:B------:R-:W-:Y:S02]  /*54670*/  IADD3 R92, P5, PT, R250, UR12, RZ ;  /* 0x0000000cfa5c7c10 */ /* 0x000fe4000ffbe0ff */
[----:B------:R-:W-:Y:S02]  /*54680*/  SEL R2, R2, RZ, P1 ;  /* 0x000000ff02027207 */ /* 0x000fe40000800000 */
[----:B------:R-:W-:Y:S02]  /*54690*/  IADD3.X R93, PT, PT, R251, UR13, RZ, P5, !PT ;  /* 0x0000000dfb5d7c10 */ /* 0x000fe4000affe4ff */
[----:B------:R-:W-:Y:S02]  /*546a0*/  ISETP.NE.U32.AND P3, PT, R2, RZ, PT ;  /* 0x000000ff0200720c */ /* 0x000fe40003f65070 */
[C---:B------:R-:W-:Y:S01]  /*546b0*/  LOP3.LUT R222, R3.reuse, 0x2a, RZ, 0xfc, !PT ;  /* 0x0000002a03de7812 */ /* 0x040fe200078efcff */
[----:B------:R-:W-:Y:S01]  /*546c0*/  LDGSTS.E [R238+0x60008], desc[UR22][R92.64], P4 ;  /* 0x600080005cee7fae */ /* 0x000fe2000a1a1016 */
[----:B------:R-:W-:-:S02]  /*546d0*/  LOP3.LUT R223, R3, 0x48, RZ, 0xfc, !PT ;  /* 0x0000004803df7812 */ /* 0x000fc400078efcff */
[----:B------:R-:W-:Y:S02]  /*546e0*/  ISETP.GE.AND P4, PT, R222, UR9, PT ;  /* 0x00000009de007c0c */ /* 0x000fe4000bf86270 */
[----:B------:R-:W-:Y:S02]  /*546f0*/  ISETP.GE.AND P5, PT, R223, UR9, PT ;  /* 0x00000009df007c0c */ /* 0x000fe4000bfa6270 */
[----:B------:R-:W3:Y:S04]  /*54700*/  LDL.LU.64 R222, [R1+0x10] ;  /* 0x0000100001de7983 */ /* 0x000ee80000300a00 */
[----:B------:R-:W-:Y:S01]  /*54710*/  LDGSTS.E [R238+0x62000], desc[UR22][R88.64], P3 ;  /* 0x6200000058ee7fae */ /* 0x000fe200099a1016 */
[----:B------:R-:W-:-:S03]  /*54720*/  ISETP.GE.AND P3, PT, R225, UR9, PT ;  /* 0x00000009e1007c0c */ /* 0x000fc6000bf66270 */
[----:B------:R-:W3:Y:S01]  /*54730*/  LDL.LU.64 R224, [R1+0x8] ;  /* 0x0000080001e07983 */ /* 0x000ee20000300a00 */
[----:B------:R-:W-:Y:S02]  /*54740*/  SEL R94, RZ, 0x4, P4 ;  /* 0x00000004ff5e7807 */ /* 0x000fe40002000000 */
[----:B------:R-:W-:Y:S02]  /*54750*/  SEL R2, RZ, 0x4, P5 ;  /* 0x00000004ff027807 */ /* 0x000fe40002800000 */
[----:B------:R-:W-:Y:S02]  /*54760*/  SEL R94, R94, RZ, P1 ;  /* 0x000000ff5e5e7207 */ /* 0x000fe40000800000 */
[----:B------:R-:W-:Y:S02]  /*54770*/  SEL R2, R2, RZ, P1 ;  /* 0x000000ff02027207 */ /* 0x000fe40000800000 */
[----:B------:R-:W-:Y:S02]  /*54780*/  ISETP.NE.U32.AND P5, PT, R94, RZ, PT ;  /* 0x000000ff5e00720c */ /* 0x000fe40003fa5070 */
[----:B------:R-:W-:-:S02]  /*54790*/  IADD3 R86, P6, PT, R86, UR12, RZ ;  /* 0x0000000c56567c10 */ /* 0x000fc4000ffde0ff */
[----:B------:R-:W-:Y:S02]  /*547a0*/  ISETP.NE.U32.AND P4, PT, R2, RZ, PT ;  /* 0x000000ff0200720c */ /* 0x000fe40003f85070 */
[----:B------:R-:W-:Y:S02]  /*547b0*/  IADD3.X R87, PT, PT, R87, UR13, RZ, P6, !PT ;  /* 0x0000000d57577c10 */ /* 0x000fe4000b7fe4ff */
[----:B------:R-:W-:Y:S02]  /*547c0*/  IADD3 R250, P6, PT, R84, UR12, RZ ;  /* 0x0000000c54fa7c10 */ /* 0x000fe4000ffde0ff */
[----:B------:R-:W-:Y:S02]  /*547d0*/  SEL R2, RZ, 0x4, P3 ;  /* 0x00000004ff027807 */ /* 0x000fe40001800000 */
[----:B------:R-:W-:Y:S01]  /*547e0*/  IADD3.X R251, PT, PT, R85, UR13, RZ, P6, !PT ;  /* 0x0000000d55fb7c10 */ /* 0x000fe2000b7fe4ff */
[----:B------:R-:W-:Y:S01]  /*547f0*/  LDGSTS.E [R238+0x62008], desc[UR22][R86.64], P5 ;  /* 0x6200800056ee7fae */ /* 0x000fe2000a9a1016 */
[----:B--2---:R-:W-:-:S02]  /*54800*/  LOP3.LUT R109, R3, 0x68, RZ, 0xfc, !PT ;  /* 0x00000068036d7812 */ /* 0x004fc400078efcff */
[----:B------:R-:W-:Y:S01]  /*54810*/  LOP3.LUT R241, R3, 0x6a, RZ, 0xfc, !PT ;  /* 0x0000006a03f17812 */ /* 0x000fe200078efcff */
[----:B------:R-:W-:Y:S01]  /*54820*/  LDGSTS.E [R238+0x64000], desc[UR22][R250.64], P4 ;  /* 0x64000000faee7fae */ /* 0x000fe2000a1a1016 */
[----:B------:R-:W-:Y:S02]  /*54830*/  SEL R2, R2, RZ, P1 ;  /* 0x000000ff02027207 */ /* 0x000fe40000800000 */
[----:B------:R-:W-:Y:S02]  /*54840*/  ISETP.GE.AND P4, PT, R109, UR9, PT ;  /* 0x000000096d007c0c */ /* 0x000fe4000bf86270 */
[----:B------:R-:W-:Y:S02]  /*54850*/  ISETP.GE.AND P5, PT, R241, UR9, PT ;  /* 0x00000009f1007c0c */ /* 0x000fe4000bfa6270 */
[----:B------:R-:W-:Y:S02]  /*54860*/  ISETP.NE.U32.AND P3, PT, R2, RZ, PT ;  /* 0x000000ff0200720c */ /* 0x000fe40003f65070 */
[----:B------:R-:W-:-:S02]  /*54870*/  SEL R84, RZ, 0x4, P4 ;  /* 0x00000004ff547807 */ /* 0x000fc40002000000 */
[----:B------:R-:W-:Y:S02]  /*54880*/  SEL R2, RZ, 0x4, P5 ;  /* 0x00000004ff027807 */ /* 0x000fe40002800000 */
[----:B----4-:R-:W-:Y:S02]  /*54890*/  IADD3 R106, P6, PT, R82, UR12, RZ ;  /* 0x0000000c526a7c10 */ /* 0x010fe4000ffde0ff */
[----:B------:R-:W-:Y:S02]  /*548a0*/  SEL R84, R84, RZ, P1 ;  /* 0x000000ff54547207 */ /* 0x000fe40000800000 */
[----:B------:R-:W-:Y:S02]  /*548b0*/  SEL R2, R2, RZ, P1 ;  /* 0x000000ff02027207 */ /* 0x000fe40000800000 */
[----:B------:R-:W-:Y:S02]  /*548c0*/  IADD3.X R107, PT, PT, R83, UR13, RZ, P6, !PT ;  /* 0x0000000d536b7c10 */ /* 0x000fe4000b7fe4ff */
[----:B------:R-:W-:-:S02]  /*548d0*/  ISETP.NE.U32.AND P5, PT, R84, RZ, PT ;  /* 0x000000ff5400720c */ /* 0x000fc40003fa5070 */
[----:B------:R-:W-:Y:S01]  /*548e0*/  IADD3 R96, P6, PT, R80, UR12, RZ ;  /* 0x0000000c50607c10 */ /* 0x000fe2000ffde0ff */
[----:B------:R-:W-:Y:S01]  /*548f0*/  LDGSTS.E [R238+0x64008], desc[UR22][R106.64], P3 ;  /* 0x640080006aee7fae */ /* 0x000fe200099a1016 */
[----:B------:R-:W-:Y:S02]  /*54900*/  ISETP.NE.U32.AND P4, PT, R2, RZ, PT ;  /* 0x000000ff0200720c */ /* 0x000fe40003f85070 */
[----:B------:R-:W-:Y:S02]  /*54910*/  LOP3.LUT R109, R3, 0xc, RZ, 0xfc, !PT ;  /* 0x0000000c036d7812 */ /* 0x000fe400078efcff */
[----:B------:R-:W-:Y:S02]  /*54920*/  IADD3.X R97, PT, PT, R81, UR13, RZ, P6, !PT ;  /* 0x0000000d51617c10 */ /* 0x000fe4000b7fe4ff */
[----:B------:R-:W-:Y:S02]  /*54930*/  IADD3 R94, P6, PT, R78, UR12, RZ ;  /* 0x0000000c4e5e7c10 */ /* 0x000fe4000ffde0ff */
[----:B------:R-:W-:Y:S01]  /*54940*/  ISETP.GE.AND P3, PT, R109, UR9, PT ;  /* 0x000000096d007c0c */ /* 0x000fe2000bf66270 */
[----:B------:R-:W-:Y:S01]  /*54950*/  LDGSTS.E [R238+0x66000], desc[UR22][R96.64], P5 ;  /* 0x6600000060ee7fae */ /* 0x000fe2000a9a1016 */
[----:B------:R-:W-:-:S02]  /*54960*/  IADD3.X R95, PT, PT, R79, UR13, RZ, P6, !PT ;  /* 0x0000000d4f5f7c10 */ /* 0x000fc4000b7fe4ff */
[----:B------:R-:W-:Y:S02]  /*54970*/  LOP3.LUT R241, R3, 0xe, RZ, 0xfc, !PT ;  /* 0x0000000e03f17812 */ /* 0x000fe400078efcff */
[----:B------:R-:W-:Y:S01]  /*54980*/  SEL R78, RZ, 0x4, P3 ;  /* 0x00000004ff4e7807 */ /* 0x000fe20001800000 */
[----:B------:R2:W-:Y:S01]  /*54990*/  LDGSTS.E [R238+0x66008], desc[UR22][R94.64], P4 ;  /* 0x660080005eee7fae */ /* 0x0005e2000a1a1016 */
[----:B------:R-:W-:Y:S02]  /*549a0*/  ISETP.GE.AND P4, PT, R241, UR9, PT ;  /* 0x00000009f1007c0c */ /* 0x000fe4000bf86270 */
[----:B------:R-:W-:Y:S02]  /*549b0*/  SEL R78, R78, RZ, P1 ;  /* 0x000000ff4e4e7207 */ /* 0x000fe40000800000 */
[----:B------:R-:W-:Y:S02]  /*549c0*/  SEL R2, RZ, 0x4, P4 ;  /* 0x00000004ff027807 */ /* 0x000fe40002000000 */
[----:B------:R-:W-:-:S02]  /*549d0*/  ISETP.NE.U32.AND P3, PT, R78, RZ, PT ;  /* 0x000000ff4e00720c */ /* 0x000fc40003f65070 */
[----:B------:R-:W-:-:S04]  /*549e0*/  SEL R2, R2, RZ, P1 ;  /* 0x000000ff02027207 */ /* 0x000fc80000800000 */
[----:B------:R-:W-:Y:S02]  /*549f0*/  ISETP.NE.U32.AND P4, PT, R2, RZ, PT ;  /* 0x000000ff0200720c */ /* 0x000fe40003f85070 */
[----:B------:R-:W-:-:S04]  /*54a00*/  IADD3 R76, P6, PT, R76, UR12, RZ ;  /* 0x0000000c4c4c7c10 */ /* 0x000fc8000ffde0ff */
[----:B------:R-:W-:Y:S02]  /*54a10*/  IADD3.X R77, PT, PT, R77, UR13, RZ, P6, !PT ;  /* 0x0000000d4d4d7c10 */ /* 0x000fe4000b7fe4ff */
        /* <DEDUP_REMOVED lines=8> */
[----:B---3--:R-:W-:-:S04]  /*54aa0*/  IADD3 R78, P5, PT, R222, UR12, RZ ;  /* 0x0000000cde4e7c10 */ /* 0x008fc8000ffbe0ff */
[----:B------:R-:W-:Y:S02]  /*54ab0*/  IADD3.X R79, PT, PT, R223, UR13, RZ, P5, !PT ;  /* 0x0000000ddf4f7c10 */ /* 0x000fe4000affe4ff */
[----:B------:R-:W-:Y:S02]  /*54ac0*/  LOP3.LUT R223, R3, 0x2c, RZ, 0xfc, !PT ;  /* 0x0000002c03df7812 */ /* 0x000fe400078efcff */
[----:B------:R-:W-:Y:S01]  /*54ad0*/  IADD3 R80, P5, PT, R224, UR12, RZ ;  /* 0x0000000ce0507c10 */ /* 0x000fe2000ffbe0ff */
[----:B------:R-:W-:Y:S01]  /*54ae0*/  LDGSTS.E [R237+0x60000], desc[UR22][R78.64], P3 ;  /* 0x600000004eed7fae */ /* 0x000fe200099a1016 */
[----:B------:R-:W-:Y:S02]  /*54af0*/  ISETP.GE.AND P3, PT, R223, UR9, PT ;  /* 0x00000009df007c0c */ /* 0x000fe4000bf66270 */
[----:B------:R-:W-:Y:S02]  /*54b00*/  IADD3.X R81, PT, PT, R225, UR13, RZ, P5, !PT ;  /* 0x0000000de1517c10 */ /* 0x000fe4000affe4ff */
[----:B------:R-:W-:-:S02]  /*54b10*/  SEL R2, RZ, 0x4, P3 ;  /* 0x00000004ff027807 */ /* 0x000fc40001800000 */
[C---:B------:R-:W-:Y:S01]  /*54b20*/  LOP3.LUT R222, R3.reuse, 0x2e, RZ, 0xfc, !PT ;  /* 0x0000002e03de7812 */ /* 0x040fe200078efcff */
[----:B------:R-:W-:Y:S01]  /*54b30*/  LDGSTS.E [R237+0x60008], desc[UR22][R80.64], P4 ;  /* 0x6000800050ed7fae */ /* 0x000fe2000a1a1016 */
[----:B------:R-:W-:Y:S02]  /*54b40*/  LOP3.LUT R223, R3, 0x4c, RZ, 0xfc, !PT ;  /* 0x0000004c03df7812 */ /* 0x000fe400078efcff */
[----:B------:R-:W-:Y:S02]  /*54b50*/  SEL R2, R2, RZ, P1 ;  /* 0x000000ff02027207 */ /* 0x000fe40000800000 */
[----:B------:R-:W-:Y:S02]  /*54b60*/  ISETP.GE.AND P4, PT, R222, UR9, PT ;  /* 0x00000009de007c0c */ /* 0x000fe4000bf86270 */
[----:B------:R-:W-:Y:S02]  /*54b70*/  ISETP.GE.AND P5, PT, R223, UR9, PT ;  /* 0x00000009df007c0c */ /* 0x000fe4000bfa6270 */
[----:B------:R-:W-:-:S02]  /*54b80*/  ISETP.NE.U32.AND P3, PT, R2, RZ, PT ;  /* 0x000000ff0200720c */ /* 0x000fc40003f65070 */
[----:B------:R-:W-:Y:S02]  /*54b90*/  SEL R82, RZ, 0x4, P4 ;  /* 0x00000004ff527807 */ /* 0x000fe40002000000 */
[----:B------:R-:W-:Y:S02]  /*54ba0*/  SEL R2, RZ, 0x4, P5 ;  /* 0x00000004ff027807 */ /* 0x000fe40002800000 */
[----:B------:R-:W-:Y:S02]  /*54bb0*/  SEL R82, R82, RZ, P1 ;  /* 0x000000ff52527207 */ /* 0x000fe40000800000 */
[----:B------:R-:W-:Y:S02]  /*54bc0*/  SEL R2, R2, RZ, P1 ;  /* 0x000000ff02027207 */ /* 0x000fe40000800000 */
[----:B------:R-:W-:Y:S02]  /*54bd0*/  ISETP.NE.U32.AND P5, PT, R82, RZ, PT ;  /* 0x000000ff5200720c */ /* 0x000fe40003fa5070 */
[----:B------:R-:W-:Y:S01]  /*54be0*/  ISETP.NE.U32.AND P4, PT, R2, RZ, PT ;  /* 0x000000ff0200720c */ /* 0x000fe20003f85070 */
[----:B------:R-:W-:Y:S01]  /*54bf0*/  LDGSTS.E [R237+0x62000], desc[UR22][R76.64], P3 ;  /* 0x620000004ced7fae */ /* 0x000fe200099a1016 */
[----:B------:R-:W-:-:S04]  /*54c00*/  LOP3.LUT R223, R3, 0x4e, RZ, 0xfc, !PT ;  /* 0x0000004e03df7812 */ /* 0x000fc800078efcff */
[----:B------:R-:W-:Y:S02]  /*54c10*/  ISETP.GE.AND P3, PT, R223, UR9, PT ;  /* 0x00000009df007c0c */ /* 0x000fe4000bf66270 */
[C---:B------:R-:W-:Y:S02]  /*54c20*/  LOP3.LUT R222, R3.reuse, 0x6c, RZ, 0xfc, !PT ;  /* 0x0000006c03de7812 */ /* 0x040fe400078efcff */
[----:B------:R-:W-:Y:S01]  /*54c30*/  SEL R2, RZ, 0x4, P3 ;  /* 0x00000004ff027807 */ /* 0x000fe20001800000 */
[----:B------:R-:W-:Y:S01]  /*54c40*/  LDGSTS.E [R237+0x62008], desc[UR22][R74.64], P5 ;  /* 0x620080004aed7fae */ /* 0x000fe2000a9a1016 */
[----:B------:R-:W-:Y:S02]  /*54c50*/  LOP3.LUT R223, R3, 0x6e, RZ, 0xfc, !PT ;  /* 0x0000006e03df7812 */ /* 0x000fe400078efcff */
[----:B------:R-:W-:Y:S01]  /*54c60*/  SEL R2, R2, RZ, P1 ;  /* 0x000000ff02027207 */ /* 0x000fe20000800000 */
[----:B------:R-:W-:Y:S01]  /*54c70*/  LDGSTS.E [R237+0x64000], desc[UR22][R240.64], P4 ;  /* 0x64000000f0ed7fae */ /* 0x000fe2000a1a1016 */
[----:B------:R-:W-:-:S02]  /*54c80*/  ISETP.GE.AND P4, PT, R222, UR9, PT ;  /* 0x00000009de007c0c */ /* 0x000fc4000bf86270 */
        /* <DEDUP_REMOVED lines=8> */
[----:B------:R-:W-:Y:S01]  /*54d10*/  LDGSTS.E [R237+0x64008], desc[UR22][R242.64], P3 ;  /* 0x64008000f2ed7fae */ /* 0x000fe200099a1016 */
[----:B------:R-:W-:Y:S02]  /*54d20*/  LOP3.LUT R222, R3, 0x10, RZ, 0xfc, !PT ;  /* 0x0000001003de7812 */ /* 0x000fe400078efcff */
[----:B------:R-:W-:Y:S02]  /*54d30*/  IADD3 R82, P6, PT, R66, UR12, RZ ;  /* 0x0000000c42527c10 */ /* 0x000fe4000ffde0ff */
[----:B------:R-:W-:Y:S02]  /*54d40*/  ISETP.GE.AND P3, PT, R222, UR9, PT ;  /* 0x00000009de007c0c */ /* 0x000fe4000bf66270 */
[----:B------:R-:W-:-:S02]  /*54d50*/  IADD3.X R83, PT, PT, R67, UR13, RZ, P6, !PT ;  /* 0x0000000d43537c10 */ /* 0x000fc4000b7fe4ff */
[----:B------:R-:W-:Y:S01]  /*54d60*/  LOP3.LUT R223, R3, 0x12, RZ, 0xfc, !PT ;  /* 0x0000001203df7812 */ /* 0x000fe200078efcff */
[----:B------:R-:W-:Y:S01]  /*54d70*/  LDGSTS.E [R237+0x66000], desc[UR22][R84.64], P5 ;  /* 0x6600000054ed7fae */ /* 0x000fe2000a9a1016 */
[----:B------:R-:W-:-:S03]  /*54d80*/  SEL R66, RZ, 0x4, P3 ;  /* 0x00000004ff427807 */ /* 0x000fc60001800000 */
[----:B------:R-:W-:Y:S01]  /*54d90*/  LDGSTS.E [R237+0x66008], desc[UR22][R82.64], P4 ;  /* 0x6600800052ed7fae */ /* 0x000fe2000a1a1016 */
[----:B------:R-:W-:Y:S02]  /*54da0*/  ISETP.GE.AND P4, PT, R223, UR9, PT ;  /* 0x00000009df007c0c */ /* 0x000fe4000bf86270 */
[----:B------:R-:W-:Y:S02]  /*54db0*/  SEL R66, R66, RZ, P1 ;  /* 0x000000ff42427207 */ /* 0x000fe40000800000 */
[----:B------:R-:W-:Y:S02]  /*54dc0*/  SEL R2, RZ, 0x4, P4 ;  /* 0x00000004ff027807 */ /* 0x000fe40002000000 */
[----:B------:R-:W-:Y:S02]  /*54dd0*/  ISETP.NE.U32.AND P3, PT, R66, RZ, PT ;  /* 0x000000ff4200720c */ /* 0x000fe40003f65070 */
[----:B------:R-:W-:Y:S02]  /*54de0*/  SEL R2, R2, RZ, P1 ;  /* 0x000000ff02027207 */ /* 0x000fe40000800000 */
[----:B------:R-:W-:-:S02]  /*54df0*/  IADD3 R66, P5, PT, R248, UR12, RZ ;  /* 0x0000000cf8427c10 */ /* 0x000fc4000ffbe0ff */
[----:B------:R-:W-:Y:S02]  /*54e00*/  ISETP.NE.U32.AND P4, PT, R2, RZ, PT ;  /* 0x000000ff0200720c */ /* 0x000fe40003f85070 */
[----:B------:R-:W-:Y:S02]  /*54e10*/  IADD3.X R67, PT, PT, R249, UR13, RZ, P5, !PT ;  /* 0x0000000df9437c10 */ /* 0x000fe4000affe4ff */
[----:B------:R-:W-:Y:S02]  /*54e20*/  LOP3.LUT R223, R3, 0x30, RZ, 0xfc, !PT ;  /* 0x0000003003df7812 */ /* 0x000fe400078efcff */
[----:B------:R-:W-:Y:S01]  /*54e30*/  IADD3 R68, P5, PT, R246, UR12, RZ ;  /* 0x0000000cf6447c10 */ /* 0x000fe2000ffbe0ff */
[----:B------:R-:W-:Y:S01]  /*54e40*/  LDGSTS.E [R236+0x60000], desc[UR22][R66.64], P3 ;  /* 0x6000000042ec7fae */ /* 0x000fe200099a1016 */
[----:B------:R-:W-:Y:S02]  /*54e50*/  ISETP.GE.AND P3, PT, R223, UR9, PT ;  /* 0x00000009df007c0c */ /* 0x000fe4000bf66270 */
[----:B------:R-:W-:-:S02]  /*54e60*/  IADD3.X R69, PT, PT, R247, UR13, RZ, P5, !PT ;  /* 0x0000000df7457c10 */ /* 0x000fc4000affe4ff */
[----:B------:R-:W-:Y:S02]  /*54e70*/  SEL R2, RZ, 0x4, P3 ;  /* 0x00000004ff027807 */ /* 0x000fe40001800000 */
[C---:B------:R-:W-:Y:S01]  /*54e80*/  LOP3.LUT R222, R3.reuse, 0x32, RZ, 0xfc, !PT ;  /* 0x0000003203de7812 */ /* 0x040fe200078efcff */
[----:B------:R-:W-:Y:S01]  /*54e90*/  LDGSTS.E [R236+0x60008], desc[UR22][R68.64], P4 ;  /* 0x6000800044ec7fae */ /* 0x000fe2000a1a1016 */
[----:B------:R-:W-:Y:S02]  /*54ea0*/  LOP3.LUT R223, R3, 0x50, RZ, 0xfc, !PT ;  /* 0x0000005003df7812 */ /* 0x000fe400078efcff */
[----:B------:R-:W-:Y:S02]  /*54eb0*/  SEL R2, R2, RZ, P1 ;  /* 0x000000ff02027207 */ /* 0x000fe40000800000 */
[----:B------:R-:W-:Y:S02]  /*54ec0*/  ISETP.GE.AND P4, PT, R222, UR9, PT ;  /* 0x00000009de007c0c */ /* 0x000fe4000bf86270 */
[----:B------:R-:W-:-:S02]  /*54ed0*/  ISETP.GE.AND P5, PT, R223, UR9, PT ;  /* 0x00000009df007c0c */ /* 0x000fc4000bfa6270 */
[----:B------:R-:W-:Y:S02]  /*54ee0*/  ISETP.NE.U32.AND P3, PT, R2, RZ, PT ;  /* 0x000000ff0200720c */ /* 0x000fe40003f65070 */
[----:B------:R-:W-:Y:S02]  /*54ef0*/  SEL R70, RZ, 0x4, P4 ;  /* 0x00000004ff467807 */ /* 0x000fe40002000000 */
[----:B------:R-:W-:Y:S02]  /*54f00*/  SEL R2, RZ, 0x4, P5 ;  /* 0x00000004ff027807 */ /* 0x000fe40002800000 */
[----:B------:R-:W-:Y:S02]  /*54f10*/  IADD3 R64, P6, PT, R64, UR12, RZ ;  /* 0x0000000c40407c10 */ /* 0x000fe4000ffde0ff */
[----:B------:R-:W-:Y:S02]  /*54f20*/  SEL R70, R70, RZ, P1 ;  /* 0x000000ff46467207 */ /* 0x000fe40000800000 */
[----:B------:R-:W-:-:S02]  /*54f30*/  SEL R2, R2, RZ, P1 ;  /* 0x000000ff02027207 */ /* 0x000fc40000800000 */
[----:B------:R-:W-:Y:S02]  /*54f40*/  IADD3.X R65, PT, PT, R65, UR13, RZ, P6, !PT ;  /* 0x0000000d41417c10 */ /* 0x000fe4000b7fe4ff */
[----:B------:R-:W-:Y:S02]  /*54f50*/  ISETP.NE.U32.AND P5, PT, R70, RZ, PT ;  /* 0x000000ff4600720c */ /* 0x000fe40003fa5070 */
[----:B------:R-:W-:Y:S01]  /*54f60*/  IADD3 R62, P6, PT, R62, UR12, RZ ;  /* 0x0000000c3e3e7c10 */ /* 0x000fe2000ffde0ff */
[----:B------:R-:W-:Y:S01]  /*54f70*/  LDGSTS.E [R236+0x62000], desc[UR22][R64.64], P3 ;  /* 0x6200000040ec7fae */ /* 0x000fe200099a1016 */
[----:B------:R-:W-:Y:S02]  /*54f80*/  ISETP.NE.U32.AND P4, PT, R2, RZ, PT ;  /* 0x000000ff0200720c */ /* 0x000fe40003f85070 */
[----:B------:R-:W-:Y:S02]  /*54f90*/  LOP3.LUT R223, R3, 0x52, RZ, 0xfc, !PT ;  /* 0x0000005203df7812 */ /* 0x000fe400078efcff */
[----:B------:R-:W-:-:S02]  /*54fa0*/  IADD3.X R63, PT, PT, R63, UR13, RZ, P6, !PT ;  /* 0x0000000d3f3f7c10 */ /* 0x000fc4000b7fe4ff */
[----:B------:R-:W-:Y:S02]  /*54fb0*/  IADD3 R234, P6, PT, R60, UR12, RZ ;  /* 0x0000000c3cea7c10 */ /* 0x000fe4000ffde0ff */
[----:B------:R-:W-:Y:S01]  /*54fc0*/  ISETP.GE.AND P3, PT, R223, UR9, PT ;  /* 0x00000009df007c0c */ /* 0x000fe2000bf66270 */
[----:B------:R-:W-:Y:S01]  /*54fd0*/  LDGSTS.E [R236+0x62008], desc[UR22][R62.64], P5 ;  /* 0x620080003eec7fae */ /* 0x000fe2000a9a1016 */
[----:B------:R-:W-:Y:S02]  /*54fe0*/  IADD3.X R235, PT, PT, R61, UR13, RZ, P6, !PT ;  /* 0x0000000d3deb7c10 */ /* 0x000fe4000b7fe4ff */
[----:B------:R-:W-:Y:S02]  /*54ff0*/  SEL R2, RZ, 0x4, P3 ;  /* 0x00000004ff027807 */ /* 0x000fe40001800000 */
[C---:B------:R-:W-:Y:S01]  /*55000*/  LOP3.LUT R222, R3.reuse, 0x70, RZ, 0xfc, !PT ;  /* 0x0000007003de7812 */ /* 0x040fe200078efcff */
[----:B------:R-:W-:Y:S01]  /*55010*/  LDGSTS.E [R236+0x64000], desc[UR22][R234.64], P4 ;  /* 0x64000000eaec7fae */ /* 0x000fe2000a1a1016 */
[----:B------:R-:W-:-:S02]  /*55020*/  LOP3.LUT R223, R3, 0x72, RZ, 0xfc, !PT ;  /* 0x0000007203df7812 */ /* 0x000fc400078efcff */
[----:B------:R-:W-:Y:S02]  /*55030*/  SEL R2, R2, RZ, P1 ;  /* 0x000000ff02027207 */ /* 0x000fe40000800000 */
[----:B------:R-:W-:Y:S02]  /*55040*/  ISETP.GE.AND P4, PT, R222, UR9, PT ;  /* 0x00000009de007c0c */ /* 0x000fe4000bf86270 */
[----:B------:R-:W-:Y:S02]  /*55050*/  ISETP.GE.AND P5, PT, R223, UR9, PT ;  /* 0x00000009df007c0c */ /* 0x000fe4000bfa6270 */
[----:B------:R-:W-:Y:S02]  /*55060*/  ISETP.NE.U32.AND P3, PT, R2, RZ, PT ;  /* 0x000000ff0200720c */ /* 0x000fe40003f65070 */
[----:B------:R-:W-:Y:S02]  /*55070*/  SEL R60, RZ, 0x4, P4 ;  /* 0x00000004ff3c7807 */ /* 0x000fe40002000000 */
[----:B------:R-:W-:-:S02]  /*55080*/  SEL R2, RZ, 0x4, P5 ;  /* 0x00000004ff027807 */ /* 0x000fc40002800000 */
[----:B--2---:R-:W-:Y:S02]  /*55090*/  IADD3 R238, P6, PT, R58, UR12, RZ ;  /* 0x0000000c3aee7c10 */ /* 0x004fe4000ffde0ff */
[----:B------:R-:W-:Y:S02]  /*550a0*/  SEL R60, R60, RZ, P1 ;  /* 0x000000ff3c3c7207 */ /* 0x000fe40000800000 */
[----:B------:R-:W-:Y:S02]  /*550b0*/  SEL R2, R2, RZ, P1 ;  /* 0x000000ff02027207 */ /* 0x000fe40000800000 */
[----:B------:R-:W-:Y:S02]  /*550c0*/  IADD3.X R239, PT, PT, R59, UR13, RZ, P6, !PT ;  /* 0x0000000d3bef7c10 */ /* 0x000fe4000b7fe4ff */
[----:B------:R-:W-:Y:S02]  /*550d0*/  ISETP.NE.U32.AND P5, PT, R60, RZ, PT ;  /* 0x000000ff3c00720c */ /* 0x000fe40003fa5070 */
[----:B------:R-:W-:Y:S01]  /*550e0*/  IADD3 R248, P6, PT, R56, UR12, RZ ;  /* 0x0000000c38f87c10 */ /* 0x000fe2000ffde0ff */
[----:B------:R-:W-:Y:S01]  /*550f0*/  LDGSTS.E [R236+0x64008], desc[UR22][R238.64], P3 ;  /* 0x64008000eeec7fae */ /* 0x000fe200099a1016 */
[----:B------:R-:W-:-:S02]  /*55100*/  ISETP.NE.U32.AND P4, PT, R2, RZ, PT ;  /* 0x000000ff0200720c */ /* 0x000fc40003f85070 */
[----:B------:R-:W-:Y:S02]  /*55110*/  LOP3.LUT R222, R3, 0x14, RZ, 0xfc, !PT ;  /* 0x0000001403de7812 */ /* 0x000fe400078efcff */
[----:B------:R-:W-:Y:S02]  /*55120*/  IADD3.X R249, PT, PT, R57, UR13, RZ, P6, !PT ;  /* 0x0000000d39f97c10 */ /* 0x000fe4000b7fe4ff */
[----:B------:R-:W-:Y:S02]  /*55130*/  IADD3 R70, P6, PT, R54, UR12, RZ ;  /* 0x0000000c36467c10 */ /* 0x000fe4000ffde0ff */
[----:B------:R-:W-:Y:S01]  /*55140*/  ISETP.GE.AND P3, PT, R222, UR9, PT ;  /* 0x00000009de007c0c */ /* 0x000fe2000bf66270 */
[----:B------:R-:W-:Y:S01]  /*55150*/  LDGSTS.E [R236+0x66000], desc[UR22][R248.64], P5 ;  /* 0x66000000f8ec7fae */ /* 0x000fe2000a9a1016 */
[----:B------:R-:W-:Y:S02]  /*55160*/  IADD3.X R71, PT, PT, R55, UR13, RZ, P6, !PT ;  /* 0x0000000d37477c10 */ /* 0x000fe4000b7fe4ff */
[----:B------:R-:W-:-:S02]  /*55170*/  LOP3.LUT R223, R3, 0x16, RZ, 0xfc, !PT ;  /* 0x0000001603df7812 */ /* 0x000fc400078efcff */
[----:B------:R-:W-:Y:S01]  /*55180*/  SEL R54, RZ, 0x4, P3 ;  /* 0x00000004ff367807 */ /* 0x000fe20001800000 */
[----:B------:R-:W-:Y:S01]  /*55190*/  LDGSTS.E [R236+0x66008], desc[UR22][R70.64], P4 ;  /* 0x6600800046ec7fae */ /* 0x000fe2000a1a1016 */
[----:B------:R-:W-:Y:S02]  /*551a0*/  ISETP.GE.AND P4, PT, R223, UR9, PT ;  /* 0x00000009df007c0c */ /* 0x000fe4000bf86270 */
[----:B------:R-:W-:Y:S02]  /*551b0*/  SEL R54, R54, RZ, P1 ;  /* 0x000000ff36367207 */ /* 0x000fe40000800000 */
[----:B------:R-:W-:Y:S02]  /*551c0*/  SEL R2, RZ, 0x4, P4 ;  /* 0x00000004ff027807 */ /* 0x000fe40002000000 */
[----:B------:R-:W-:Y:S02]  /*551d0*/  ISETP.NE.U32.AND P3, PT, R54, RZ, PT ;  /* 0x000000ff3600720c */ /* 0x000fe40003f65070 */
[----:B------:R-:W-:-:S02]  /*551e0*/  SEL R2, R2, RZ, P1 ;  /* 0x000000ff02027207 */ /* 0x000fc40000800000 */
[----:B------:R-:W-:Y:S02]  /*551f0*/  IADD3 R54, P5, PT, R244, UR12, RZ ;  /* 0x0000000cf4367c10 */ /* 0x000fe4000ffbe0ff */
[----:B------:R-:W-:Y:S02]  /*55200*/  ISETP.NE.U32.AND P4, PT, R2, RZ, PT ;  /* 0x000000ff0200720c */ /* 0x000fe40003f85070 */
[----:B------:R-:W-:Y:S02]  /*55210*/  IADD3.X R55, PT, PT, R245, UR13, RZ, P5, !PT ;  /* 0x0000000df5377c10 */ /* 0x000fe4000affe4ff */
[----:B------:R-:W-:Y:S02]  /*55220*/  LOP3.LUT R223, R3, 0x34, RZ, 0xfc, !PT ;  /* 0x0000003403df7812 */ /* 0x000fe400078efcff */
[----:B------:R-:W-:Y:S01]  /*55230*/  IADD3 R56, P5, PT, R232, UR12, RZ ;  /* 0x0000000ce8387c10 */ /* 0x000fe2000ffbe0ff */
[----:B------:R-:W-:Y:S01]  /*55240*/  LDGSTS.E [R15+0x60000], desc[UR22][R54.64], P3 ;  /* 0x60000000360f7fae */ /* 0x000fe200099a1016 */
[----:B------:R-:W-:-:S02]  /*55250*/  ISETP.GE.AND P3, PT, R223, UR9, PT ;  /* 0x00000009df007c0c */ /* 0x000fc4000bf66270 */
[----:B------:R-:W-:Y:S02]  /*55260*/  IADD3.X R57, PT, PT, R233, UR13, RZ, P5, !PT ;  /* 0x0000000de9397c10 */ /* 0x000fe4000affe4ff */
[----:B------:R-:W-:Y:S02]  /*55270*/  SEL R2, RZ, 0x4, P3 ;  /* 0x00000004ff027807 */ /* 0x000fe40001800000 */
[C---:B------:R-:W-:Y:S01]  /*55280*/  LOP3.LUT R222, R3.reuse, 0x36, RZ, 0xfc, !PT ;  /* 0x0000003603de7812 */ /* 0x040fe200078efcff */
[----:B------:R-:W-:Y:S01]  /*55290*/  LDGSTS.E [R15+0x60008], desc[UR22][R56.64], P4 ;  /* 0x60008000380f7fae */ /* 0x000fe2000a1a1016 */
[----:B------:R-:W-:Y:S02]  /*552a0*/  LOP3.LUT R223, R3, 0x54, RZ, 0xfc, !PT ;  /* 0x0000005403df7812 */ /* 0x000fe400078efcff */
[----:B------:R-:W-:Y:S02]  /*552b0*/  SEL R2, R2, RZ, P1 ;  /* 0x000000ff02027207 */ /* 0x000fe40000800000 */
[----:B------:R-:W-:-:S02]  /*552c0*/  ISETP.GE.AND P4, PT, R222, UR9, PT ;  /* 0x00000009de007c0c */ /* 0x000fc4000bf86270 */
[----:B------:R-:W-:Y:S02]  /*552d0*/  ISETP.GE.AND P5, PT, R223, UR9, PT ;  /* 0x00000009df007c0c */ /* 0x000fe4000bfa6270 */
        /* <DEDUP_REMOVED lines=8> */
[----:B------:R-:W-:Y:S01]  /*55360*/  IADD3 R50, P6, PT, R50, UR12, RZ ;  /* 0x0000000c32327c10 */ /* 0x000fe2000ffde0ff */
[----:B------:R-:W-:Y:S01]  /*55370*/  LDGSTS.E [R15+0x62000], desc[UR22][R52.64], P3 ;  /* 0x62000000340f7fae */ /* 0x000fe200099a1016 */
[----:B------:R-:W-:Y:S02]  /*55380*/  ISETP.NE.U32.AND P4, PT, R2, RZ, PT ;  /* 0x000000ff0200720c */ /* 0x000fe40003f85070 */
[----:B------:R-:W-:-:S02]  /*55390*/  LOP3.LUT R223, R3, 0x56, RZ, 0xfc, !PT ;  /* 0x0000005603df7812 */ /* 0x000fc400078efcff */
[----:B------:R-:W-:Y:S02]  /*553a0*/  IADD3.X R51, PT, PT, R51, UR13, RZ, P6, !PT ;  /* 0x0000000d33337c10 */ /* 0x000fe4000b7fe4ff */
        /* <DEDUP_REMOVED lines=14> */
[----:B------:R-:W-:Y:S02]  /*55490*/  IADD3 R46, P6, PT, R46, UR12, RZ ;  /* 0x0000000c2e2e7c10 */ /* 0x000fe4000ffde0ff */
[----:B------:R-:W-:Y:S02]  /*554a0*/  SEL R58, R58, RZ, P1 ;  /* 0x000000ff3a3a7207 */ /* 0x000fe40000800000 */
[----:B------:R-:W-:Y:S02]  /*554b0*/  SEL R2, R2, RZ, P1 ;  /* 0x000000ff02027207 */ /* 0x000fe40000800000 */
[----:B------:R-:W-:Y:S02]  /*554c0*/  IADD3.X R47, PT, PT, R47, UR13, RZ, P6, !PT ;  /* 0x0000000d2f2f7c10 */ /* 0x000fe4000b7fe4ff */
[----:B------:R-:W-:Y:S02]  /*554d0*/  ISETP.NE.U32.AND P5, PT, R58, RZ, PT ;  /* 0x000000ff3a00720c */ /* 0x000fe40003fa5070 */
[----:B------:R-:W-:Y:S01]  /*554e0*/  IADD3 R244, P6, PT, R44, UR12, RZ ;  /* 0x0000000c2cf47c10 */ /* 0x000fe2000ffde0ff */
[----:B------:R-:W-:Y:S01]  /*554f0*/  LDGSTS.E [R15+0x64008], desc[UR22][R46.64], P3 ;  /* 0x640080002e0f7fae */ /* 0x000fe200099a1016 */
[----:B------:R-:W-:-:S02]  /*55500*/  ISETP.NE.U32.AND P4, PT, R2, RZ, PT ;  /* 0x000000ff0200720c */ /* 0x000fc40003f85070 */
[----:B------:R-:W-:Y:S02]  /*55510*/  IADD3.X R245, PT, PT, R45, UR13, RZ, P6, !PT ;  /* 0x0000000d2df57c10 */ /* 0x000fe4000b7fe4ff */
[----:B------:R-:W-:Y:S02]  /*55520*/  IADD3 R246, P6, PT, R42, UR12, RZ ;  /* 0x0000000c2af67c10 */ /* 0x000fe4000ffde0ff */
[----:B------:R-:W-:Y:S02]  /*55530*/  LOP3.LUT R222, R3, 0x18, RZ, 0xfc, !PT ;  /* 0x0000001803de7812 */ /* 0x000fe400078efcff */
[----:B------:R-:W-:Y:S01]  /*55540*/  IADD3.X R247, PT, PT, R43, UR13, RZ, P6, !PT ;  /* 0x0000000d2bf77c10 */ /* 0x000fe2000b7fe4ff */
[----:B------:R-:W-:Y:S01]  /*55550*/  LDGSTS.E [R15+0x66000], desc[UR22][R244.64], P5 ;  /* 0x66000000f40f7fae */ /* 0x000fe2000a9a1016 */
[----:B------:R-:W-:Y:S02]  /*55560*/  ISETP.GE.AND P3, PT, R222, UR9, PT ;  /* 0x00000009de007c0c */ /* 0x000fe4000bf66270 */
[----:B------:R-:W-:Y:S01]  /*55570*/  LOP3.LUT R223, R3, 0x1a, RZ, 0xfc, !PT ;  /* 0x0000001a03df7812 */ /* 0x000fe200078efcff */
[----:B------:R2:W-:Y:S03]  /*55580*/  LDGSTS.E [R15+0x66008], desc[UR22][R246.64], P4 ;  /* 0x66008000f60f7fae */ /* 0x0005e6000a1a1016 */
[----:B------:R-:W-:-:S02]  /*55590*/  ISETP.GE.AND P4, PT, R223, UR9, PT ;  /* 0x00000009df007c0c */ /* 0x000fc4000bf86270 */
[----:B--2---:R-:W-:-:S04]  /*555a0*/  SEL R15, RZ, 0x4, P3 ;  /* 0x00000004ff0f7807 */ /* 0x004fc80001800000 */
[----:B------:R-:W-:Y:S02]  /*555b0*/  SEL R15, R15, RZ, P1 ;  /* 0x000000ff0f0f7207 */ /* 0x000fe40000800000 */
[----:B------:R-:W-:Y:S02]  /*555c0*/  SEL R2, RZ, 0x4, P4 ;  /* 0x00000004ff027807 */ /* 0x000fe40002000000 */
[----:B------:R-:W-:Y:S02]  /*555d0*/  ISETP.NE.U32.AND P3, PT, R15, RZ, PT ;  /* 0x000000ff0f00720c */ /* 0x000fe40003f65070 */
[----:B------:R-:W-:Y:S02]  /*555e0*/  SEL R2, R2, RZ, P1 ;  /* 0x000000ff02027207 */ /* 0x000fe40000800000 */
[----:B------:R-:W-:Y:S02]  /*555f0*/  IADD3 R42, P5, PT, R230, UR12, RZ ;  /* 0x0000000ce62a7c10 */ /* 0x000fe4000ffbe0ff */
[----:B------:R-:W-:-:S02]  /*55600*/  ISETP.NE.U32.AND P4, PT, R2, RZ, PT ;  /* 0x000000ff0200720c */ /* 0x000fc40003f85070 */
        /* <DEDUP_REMOVED lines=16> */
[----:B------:R-:W-:Y:S02]  /*55710*/  IADD3 R40, P6, PT, R40, UR12, RZ ;  /* 0x0000000c28287c10 */ /* 0x000fe4000ffde0ff */
[----:B------:R-:W-:Y:S02]  /*55720*/  SEL R15, R15, RZ, P1 ;  /* 0x000000ff0f0f7207 */ /* 0x000fe40000800000 */
[----:B------:R-:W-:Y:S02]  /*55730*/  SEL R2, R2, RZ, P1 ;  /* 0x000000ff02027207 */ /* 0x000fe40000800000 */
[----:B------:R-:W-:-:S02]  /*55740*/  IADD3.X R41, PT, PT, R41, UR13, RZ, P6, !PT ;  /* 0x0000000d29297c10 */ /* 0x000fc4000b7fe4ff */
[----:B------:R-:W-:Y:S02]  /*55750*/  ISETP.NE.U32.AND P5, PT, R15, RZ, PT ;  /* 0x000000ff0f00720c */ /* 0x000fe40003fa5070 */
[----:B------:R-:W-:Y:S01]  /*55760*/  IADD3 R38, P6, PT, R38, UR12, RZ ;  /* 0x0000000c26267c10 */ /* 0x000fe2000ffde0ff */
[----:B------:R-:W-:Y:S01]  /*55770*/  LDGSTS.E [R14+0x62000], desc[UR22][R40.64], P3 ;  /* 0x62000000280e7fae */ /* 0x000fe200099a1016 */
[----:B------:R-:W-:Y:S02]  /*55780*/  ISETP.NE.U32.AND P4, PT, R2, RZ, PT ;  /* 0x000000ff0200720c */ /* 0x000fe40003f85070 */
[----:B------:R-:W-:Y:S02]  /*55790*/  LOP3.LUT R223, R3, 0x5a, RZ, 0xfc, !PT ;  /* 0x0000005a03df7812 */ /* 0x000fe400078efcff */
[----:B------:R-:W-:Y:S02]  /*557a0*/  IADD3.X R39, PT, PT, R39, UR13, RZ, P6, !PT ;  /* 0x0000000d27277c10 */ /* 0x000fe4000b7fe4ff */
[----:B------:R-:W-:-:S02]  /*557b0*/  IADD3 R36, P6, PT, R36, UR12, RZ ;  /* 0x0000000c24247c10 */ /* 0x000fc4000ffde0ff */
[----:B------:R-:W-:Y:S01]  /*557c0*/  ISETP.GE.AND P3, PT, R223, UR9, PT ;  /* 0x00000009df007c0c */ /* 0x000fe2000bf66270 */
[----:B------:R-:W-:Y:S01]  /*557d0*/  LDGSTS.E [R14+0x62008], desc[UR22][R38.64], P5 ;  /* 0x62008000260e7fae */ /* 0x000fe2000a9a1016 */
[----:B------:R-:W-:Y:S02]  /*557e0*/  IADD3.X R37, PT, PT, R37, UR13, RZ, P6, !PT ;  /* 0x0000000d25257c10 */ /* 0x000fe4000b7fe4ff */
[----:B------:R-:W-:Y:S02]  /*557f0*/  SEL R2, RZ, 0x4, P3 ;  /* 0x00000004ff027807 */ /* 0x000fe40001800000 */
[C---:B------:R-:W-:Y:S01]  /*55800*/  LOP3.LUT R222, R3.reuse, 0x78, RZ, 0xfc, !PT ;  /* 0x0000007803de7812 */ /* 0x040fe200078efcff */
[----:B------:R-:W-:Y:S01]  /*55810*/  LDGSTS.E [R14+0x64000], desc[UR22][R36.64], P4 ;  /* 0x64000000240e7fae */ /* 0x000fe2000a1a1016 */
[----:B------:R-:W-:Y:S02]  /*55820*/  LOP3.LUT R223, R3, 0x7a, RZ, 0xfc, !PT ;  /* 0x0000007a03df7812 */ /* 0x000fe400078efcff */
[----:B------:R-:W-:-:S02]  /*55830*/  SEL R2, R2, RZ, P1 ;  /* 0x000000ff02027207 */ /* 0x000fc40000800000 */
[----:B------:R-:W-:Y:S02]  /*55840*/  ISETP.GE.AND P4, PT, R222, UR9, PT ;  /* 0x00000009de007c0c */ /* 0x000fe4000bf86270 */
[----:B------:R-:W-:Y:S02]  /*55850*/  ISETP.GE.AND P5, PT, R223, UR9, PT ;  /* 0x00000009df007c0c */ /* 0x000fe4000bfa6270 */
[----:B------:R-:W-:Y:S02]  /*55860*/  ISETP.NE.U32.AND P3, PT, R2, RZ, PT ;  /* 0x000000ff0200720c */ /* 0x000fe40003f65070 */
[----:B------:R-:W-:Y:S02]  /*55870*/  SEL R15, RZ, 0x4, P4 ;  /* 0x00000004ff0f7807 */ /* 0x000fe40002000000 */
[----:B------:R-:W-:Y:S02]  /*55880*/  SEL R2, RZ, 0x4, P5 ;  /* 0x00000004ff027807 */ /* 0x000fe40002800000 */
[----:B------:R-:W-:-:S02]  /*55890*/  IADD3 R34, P6, PT, R34, UR12, RZ ;  /* 0x0000000c22227c10 */ /* 0x000fc4000ffde0ff */
        /* <DEDUP_REMOVED lines=47> */
[----:B------:R-:W-:Y:S02]  /*55b90*/  IADD3.X R23, PT, PT, R23, UR13, RZ, P6, !PT ;  /* 0x0000000d17177c10 */ /* 0x000fe4000b7fe4ff */
[----:B------:R-:W-:Y:S02]  /*55ba0*/  IADD3 R20, P6, PT, R20, UR12, RZ ;  /* 0x0000000c14147c10 */ /* 0x000fe4000ffde0ff */
[----:B------:R-:W-:Y:S01]  /*55bb0*/  LOP3.LUT R223, R3, 0x5e, RZ, 0xfc, !PT ;  /* 0x0000005e03df7812 */ /* 0x000fe200078efcff */
[----:B------:R-:W-:Y:S01]  /*55bc0*/  STL.64 [R1], R106 ;  /* 0x0000006a01007387 */ /* 0x000fe20000100a00 */
[----:B------:R-:W-:-:S02]  /*55bd0*/  IADD3.X R21, PT, PT, R21, UR13, RZ, P6, !PT ;  /* 0x0000000d15157c10 */ /* 0x000fc4000b7fe4ff */
[----:B------:R-:W-:Y:S01]  /*55be0*/  ISETP.GE.AND P3, PT, R223, UR9, PT ;  /* 0x00000009df007c0c */ /* 0x000fe2000bf66270 */
[----:B------:R-:W-:Y:S01]  /*55bf0*/  STL.64 [R1+0x420], R96 ;  /* 0x0004206001007387 */ /* 0x000fe20000100a00 */
[----:B------:R-:W-:-:S03]  /*55c00*/  LOP3.LUT R223, R3, 0x7c, RZ, 0xfc, !PT ;  /* 0x0000007c03df7812 */ /* 0x000fc600078efcff */
[----:B------:R-:W-:Y:S04]  /*55c10*/  STL.64 [R1+0x428], R94 ;  /* 0x0004285e01007387 */ /* 0x000fe80000100a00 */
[----:B------:R2:W-:Y:S04]  /*55c20*/  STL.64 [R1+0x3f0], R84 ;  /* 0x0003f05401007387 */ /* 0x0005e80000100a00 */
[----:B------:R-:W-:Y:S04]  /*55c30*/  LDGSTS.E [R13+0x62008], desc[UR22][R22.64], P5 ;  /* 0x62008000160d7fae */ /* 0x000fe8000a9a1016 */
[----:B------:R-:W-:Y:S04]  /*55c40*/  STL.64 [R1+0x3f8], R82 ;  /* 0x0003f85201007387 */ /* 0x000fe80000100a00 */
[----:B------:R-:W-:Y:S01]  /*55c50*/  LDGSTS.E [R13+0x64000], desc[UR22][R20.64], P4 ;  /* 0x64000000140d7fae */ /* 0x000fe2000a1a1016 */
[----:B------:R-:W-:-:S03]  /*55c60*/  ISETP.GE.AND P4, PT, R223, UR9, PT ;  /* 0x00000009df007c0c */ /* 0x000fc6000bf86270 */
[----:B------:R-:W-:Y:S04]  /*55c70*/  STL.64 [R1+0x10], R70 ;  /* 0x0000104601007387 */ /* 0x000fe80000100a00 */
[----:B------:R-:W3:Y:S01]  /*55c80*/  LDL.LU.64 R222, [R1+0xbe0] ;  /* 0x000be00001de7983 */ /* 0x000ee20000300a00 */
[----:B------:R-:W-:-:S03]  /*55c90*/  LOP3.LUT R225, R3, 0x7e, RZ, 0xfc, !PT ;  /* 0x0000007e03e17812 */ /* 0x000fc600078efcff */
[----:B--2---:R-:W2:Y:S01]  /*55ca0*/  LDL.LU.64 R84, [R1+0xbb0] ;  /* 0x000bb00001547983 */ /* 0x004ea20000300a00 */
[----:B------:R-:W-:Y:S02]  /*55cb0*/  ISETP.GE.AND P5, PT, R225, UR9, PT ;  /* 0x00000009e1007c0c */ /* 0x000fe4000bfa6270 */
[----:B------:R-:W4:Y:S01]  /*55cc0*/  S2R R225, SR_TID.X ;  /* 0x0000000000e17919 */ /* 0x000f220000002100 */
[----:B------:R-:W-:Y:S01]  /*55cd0*/  SEL R2, RZ, 0x4, P3 ;  /* 0x00000004ff027807 */ /* 0x000fe20001800000 */
[----:B------:R-:W2:Y:S03]  /*55ce0*/  LDL.LU.64 R108, [R1+0x4a0] ;  /* 0x0004a000016c7983 */ /* 0x000ea60000300a00 */
[----:B------:R-:W-:Y:S01]  /*55cf0*/  SEL R2, R2, RZ, P1 ;  /* 0x000000ff02027207 */ /* 0x000fe20000800000 */
[----:B------:R-:W2:Y:S03]  /*55d00*/  LDL.LU.64 R110, [R1+0xb50] ;  /* 0x000b5000016e7983 */ /* 0x000ea60000300a00 */
[----:B------:R-:W-:-:S02]  /*55d10*/  ISETP.NE.U32.AND P3, PT, R2, RZ, PT ;  /* 0x000000ff0200720c */ /* 0x000fc40003f65070 */
[----:B------:R-:W-:Y:S01]  /*55d20*/  IADD3 R18, P6, PT, R18, UR12, RZ ;  /* 0x0000000c12127c10 */ /* 0x000fe2000ffde0ff */
[----:B------:R-:W2:Y:S03]  /*55d30*/  LDL.LU.64 R94, [R1+0x648] ;  /* 0x00064800015e7983 */ /* 0x000ea60000300a00 */
[----:B------:R-:W-:Y:S01]  /*55d40*/  IADD3.X R19, PT, PT, R19, UR13, RZ, P6, !PT ;  /* 0x0000000d13137c10 */ /* 0x000fe2000b7fe4ff */
[----:B------:R-:W2:Y:S06]  /*55d50*/  LDL.LU.64 R112, [R1+0xaf8] ;  /* 0x000af80001707983 */ /* 0x000eac0000300a00 */
[----:B------:R-:W-:Y:S01]  /*55d60*/  LDGSTS.E [R13+0x64008], desc[UR22][R18.64], P3 ;  /* 0x64008000120d7fae */ /* 0x000fe200099a1016 */
[----:B----4-:R-:W-:-:S04]  /*55d70*/  LOP3.LUT R225, R225, 0x7f, RZ, 0xc0, !PT ;  /* 0x0000007fe1e17812 */ /* 0x010fc800078ec0ff */
[----:B------:R-:W-:Y:S02]  /*55d80*/  ISETP.GE.AND P3, PT, R225, UR9, PT ;  /* 0x00000009e1007c0c */ /* 0x000fe4000bf66270 */
[----:B------:R-:W4:Y:S01]  /*55d90*/  LDL.LU.64 R224, [R1+0x7e8] ;  /* 0x0007e80001e07983 */ /* 0x000f220000300a00 */
[----:B------:R-:W-:Y:S01]  /*55da0*/  SEL R2, RZ, 0x4, P5 ;  /* 0x00000004ff027807 */ /* 0x000fe20002800000 */
[----:B------:R-:W-:Y:S02]  /*55db0*/  USHF.R.S32.HI UR4, URZ, 0x1f, UR15 ;  /* 0x0000001fff047899 */ /* 0x000fe4000801140f */
[----:B-1----:R-:W-:Y:S01]  /*55dc0*/  USHF.L.U32 UR14, UR15, 0x2, URZ ;  /* 0x000000020f0e7899 */ /* 0x002fe200080006ff */
[----:B------:R-:W-:Y:S01]  /*55dd0*/  SEL R2, R2, RZ, P1 ;  /* 0x000000ff02027207 */ /* 0x000fe20000800000 */
[----:B------:R-:W4:Y:S01]  /*55de0*/  LDL.LU.64 R96, [R1+0x870] ;  /* 0x0008700001607983 */ /* 0x000f220000300a00 */
[----:B------:R-:W-:Y:S01]  /*55df0*/  SEL R28, RZ, 0x4, P4 ;  /* 0x00000004ff1c7807 */ /* 0x000fe20002000000 */
[----:B------:R-:W-:Y:S01]  /*55e00*/  USHF.L.U64.HI UR15, UR15, 0x2, UR4 ;  /* 0x000000020f0f7899 */ /* 0x000fe20008010204 */
[----:B------:R-:W-:Y:S01]  /*55e10*/  ISETP.NE.U32.AND P4, PT, R2, RZ, PT ;  /* 0x000000ff0200720c */ /* 0x000fe20003f85070 */
[----:B------:R-:W4:Y:S01]  /*55e20*/  LDL.LU.64 R106, [R1+0x8f0] ;  /* 0x0008f000016a7983 */ /* 0x000f220000300a00 */
[----:B------:R-:W-:-:S02]  /*55e30*/  SEL R2, RZ, 0x4, P3 ;  /* 0x00000004ff027807 */ /* 0x000fc40001800000 */
[----:B---3--:R-:W-:-:S04]  /*55e40*/  IADD3 R230, P3, PT, R222, UR14, RZ ;  /* 0x0000000edee67c10 */ /* 0x008fc8000ff7e0ff */
[----:B------:R-:W-:Y:S02]  /*55e50*/  IADD3.X R231, PT, PT, R223, UR15, RZ, P3, !PT ;  /* 0x0000000fdfe77c10 */ /* 0x000fe40009ffe4ff */
[----:B------:R-:W3:Y:S01]  /*55e60*/  LDL.LU.64 R222, [R1+0x978] ;  /* 0x0009780001de7983 */ /* 0x000ee20000300a00 */
[----:B------:R-:W-:Y:S02]  /*55e70*/  SEL R28, R28, RZ, P1 ;  /* 0x000000ff1c1c7207 */ /* 0x000fe40000800000 */
[----:B------:R-:W-:Y:S02]  /*55e80*/  SEL R2, R2, RZ, P1 ;  /* 0x000000ff02027207 */ /* 0x000fe40000800000 */
[----:B------:R-:W-:Y:S02]  /*55e90*/  ISETP.NE.U32.AND P5, PT, R28, RZ, PT ;  /* 0x000000ff1c00720c */ /* 0x000fe40003fa5070 */
[----:B------:R-:W-:Y:S02]  /*55ea0*/  IADD3 R228, P6, PT, R16, UR12, RZ ;  /* 0x0000000c10e47c10 */ /* 0x000fe4000ffde0ff */
[----:B------:R-:W-:-:S02]  /*55eb0*/  ISETP.NE.U32.AND P1, PT, R2, RZ, PT ;  /* 0x000000ff0200720c */ /* 0x000fc40003f25070 */
[----:B--2---:R-:W-:Y:S02]  /*55ec0*/  IADD3 R30, P3, PT, R84, UR14, RZ ;  /* 0x0000000e541e7c10 */ /* 0x004fe4000ff7e0ff */
[----:B------:R-:W-:Y:S02]  /*55ed0*/  IADD3.X R229, PT, PT, R17, UR13, RZ, P6, !PT ;  /* 0x0000000d11e57c10 */ /* 0x000fe4000b7fe4ff */
[----:B------:R-:W-:Y:S02]  /*55ee0*/  IADD3 R226, P6, PT, R226, UR12, RZ ;  /* 0x0000000ce2e27c10 */ /* 0x000fe4000ffde0ff */
[----:B------:R-:W-:Y:S01]  /*55ef0*/  IADD3.X R31, PT, PT, R85, UR15, RZ, P3, !PT ;  /* 0x0000000f551f7c10 */ /* 0x000fe20009ffe4ff */
[----:B------:R-:W-:Y:S01]  /*55f00*/  VIADD R12, R12, 0x100000 ;  /* 0x001000000c0c7836 */ /* 0x000fe20000000000 */
[----:B------:R-:W-:Y:S01]  /*55f10*/  IADD3 R28, P3, PT, R108, UR14, RZ ;  /* 0x0000000e6c1c7c10 */ /* 0x000fe2000ff7e0ff */
[----:B------:R-:W-:Y:S01]  /*55f20*/  LDGSTS.E [R13+0x66000], desc[UR22][R228.64], P5 ;  /* 0x66000000e40d7fae */ /* 0x000fe2000a9a1016 */
[----:B------:R-:W-:-:S02]  /*55f30*/  IADD3.X R227, PT, PT, R227, UR13, RZ, P6, !PT ;  /* 0x0000000de3e37c10 */ /* 0x000fc4000b7fe4ff */
[----:B------:R-:W-:Y:S01]  /*55f40*/  IADD3.X R29, PT, PT, R109, UR15, RZ, P3, !PT ;  /* 0x0000000f6d1d7c10 */ /* 0x000fe20009ffe4ff */
[----:B------:R-:W2:Y:S01]  /*55f50*/  LDL.LU.64 R84, [R1+0x9e8] ;  /* 0x0009e80001547983 */ /* 0x000ea20000300a00 */
[----:B------:R-:W-:-:S03]  /*55f60*/  IADD3 R16, P3, PT, R110, UR14, RZ ;  /* 0x0000000e6e107c10 */ /* 0x000fc6000ff7e0ff */
[----:B------:R-:W-:Y:S01]  /*55f70*/  LDGSTS.E [R13+0x66008], desc[UR22][R226.64], P4 ;  /* 0x66008000e20d7fae */ /* 0x000fe2000a1a1016 */
[----:B------:R-:W-:-:S03]  /*55f80*/  IADD3.X R17, PT, PT, R111, UR15, RZ, P3, !PT ;  /* 0x0000000f6f117c10 */ /* 0x000fc60009ffe4ff */
[----:B------:R-:W0:Y:S04]  /*55f90*/  LDGDEPBAR ;  /* 0x00000000000079af */ /* 0x000e280000000000 */
[----:B------:R-:W-:Y:S04]  /*55fa0*/  LDGSTS.E [R12], desc[UR22][R230.64], P1 ;  /* 0x00000000e60c7fae */ /* 0x000fe800089a1016 */
[----:B------:R1:W-:Y:S04]  /*55fb0*/  STL.64 [R1+0x3d8], R30 ;  /* 0x0003d81e01007387 */ /* 0x0003e80000100a00 */
[----:B------:R1:W-:Y:S04]  /*55fc0*/  STL.64 [R1+0x4a0], R28 ;  /* 0x0004a01c01007387 */ /* 0x0003e80000100a00 */
[----:B------:R1:W-:Y:S04]  /*55fd0*/  LDGSTS.E [R12+0x400], desc[UR22][R30.64], P1 ;  /* 0x004000001e0c7fae */ /* 0x0003e800089a1016 */
[----:B------:R-:W2:Y:S04]  /*55fe0*/  LDL.LU.64 R108, [R1+0x9f8] ;  /* 0x0009f800016c7983 */ /* 0x000ea80000300a00 */
[----:B------:R4:W-:Y:S01]  /*55ff0*/  LDGSTS.E [R12+0x800], desc[UR22][R28.64], P1 ;  /* 0x008000001c0c7fae */ /* 0x0009e200089a1016 */
[----:B-1----:R-:W-:-:S03]  /*56000*/  IADD3 R30, P3, PT, R94, UR14, RZ ;  /* 0x0000000e5e1e7c10 */ /* 0x002fc6000ff7e0ff */
[----:B------:R1:W-:Y:S01]  /*56010*/  STL.64 [R1+0x5a8], R16 ;  /* 0x0005a81001007387 */ /* 0x0003e20000100a00 */
[----:B------:R-:W-:-:S03]  /*56020*/  IADD3.X R31, PT, PT, R95, UR15, RZ, P3, !PT ;  /* 0x0000000f5f1f7c10 */ /* 0x000fc60009ffe4ff */
[----:B------:R-:W2:Y:S01]  /*56030*/  LDL.LU.64 R110, [R1+0x9a0] ;  /* 0x0009a000016e7983 */ /* 0x000ea20000300a00 */
[----:B----4-:R-:W-:-:S03]  /*56040*/  IADD3 R28, P3, PT, R112, UR14, RZ ;  /* 0x0000000e701c7c10 */ /* 0x010fc6000ff7e0ff */
[----:B------:R1:W-:Y:S01]  /*56050*/  LDGSTS.E [R12+0xc00], desc[UR22][R16.64], P1 ;  /* 0x00c00000100c7fae */ /* 0x0003e200089a1016 */
[----:B------:R-:W-:-:S03]  /*56060*/  IADD3.X R29, PT, PT, R113, UR15, RZ, P3, !PT ;  /* 0x0000000f711d7c10 */ /* 0x000fc60009ffe4ff */
[----:B------:R-:W4:Y:S04]  /*56070*/  LDL.LU.64 R94, [R1+0x960] ;  /* 0x00096000015e7983 */ /* 0x000f280000300a00 */
[----:B------:R1:W-:Y:S02]  /*56080*/  STL.64 [R1+0x648], R30 ;  /* 0x0006481e01007387 */ /* 0x0003e40000100a00 */
[----:B-1----:R-:W-:Y:S02]  /*56090*/  IADD3 R16, P3, PT, R224, UR14, RZ ;  /* 0x0000000ee0107c10 */ /* 0x002fe4000ff7e0ff */
[----:B------:R1:W-:Y:S02]  /*560a0*/  STL.64 [R1+0x740], R28 ;  /* 0x0007401c01007387 */ /* 0x0003e40000100a00 */
[----:B------:R-:W-:-:S02]  /*560b0*/  IADD3.X R17, PT, PT, R225, UR15, RZ, P3, !PT ;  /* 0x0000000fe1117c10 */ /* 0x000fc40009ffe4ff */
[----:B------:R-:W4:Y:S04]  /*560c0*/  LDL.LU.64 R112, [R1+0x938] ;  /* 0x0009380001707983 */ /* 0x000f280000300a00 */
[----:B------:R1:W-:Y:S04]  /*560d0*/  LDGSTS.E [R12+0x1000], desc[UR22][R30.64], P1 ;  /* 0x010000001e0c7fae */ /* 0x0003e800089a1016 */
[----:B------:R3:W-:Y:S04]  /*560e0*/  STL.64 [R1+0x7e8], R16 ;  /* 0x0007e81001007387 */ /* 0x0007e80000100a00 */
[----:B------:R-:W4:Y:S01]  /*560f0*/  LDL.LU.64 R224, [R1+0x908] ;  /* 0x0009080001e07983 */ /* 0x000f220000300a00 */
[----:B-1----:R-:W-:-:S03]  /*56100*/  IADD3 R30, P3, PT, R96, UR14, RZ ;  /* 0x0000000e601e7c10 */ /* 0x002fc6000ff7e0ff */
[----:B------:R1:W-:Y:S01]  /*56110*/  LDGSTS.E [R12+0x1400], desc[UR22][R28.64], P1 ;  /* 0x014000001c0c7fae */ /* 0x0003e200089a1016 */
[----:B------:R-:W-:-:S03]  /*56120*/  IADD3.X R31, PT, PT, R97, UR15, RZ, P3, !PT ;  /* 0x0000000f611f7c10 */ /* 0x000fc60009ffe4ff */
[----:B------:R3:W-:Y:S04]  /*56130*/  LDGSTS.E [R12+0x1800], desc[UR22][R16.64], P1 ;  /* 0x01800000100c7fae */ /* 0x0007e800089a1016 */
[----:B------:R-:W4:Y:S01]  /*56140*/  LDL.LU.64 R96, [R1+0x8c0] ;  /* 0x0008c00001607983 */ /* 0x000f220000300a00 */
[----:B-1----:R-:W-:-:S03]  /*56150*/  IADD3 R28, P3, PT, R106, UR14, RZ ;  /* 0x0000000e6a1c7c10 */ /* 0x002fc6000ff7e0ff */
[----:B------:R2:W-:Y:S01]  /*56160*/  LDGSTS.E [R12+0x1c00], desc[UR22][R30.64], P1 ;  /* 0x01c000001e0c7fae */ /* 0x0005e200089a1016 */
[----:B------:R-:W-:-:S03]  /*56170*/  IADD3.X R29, PT, PT, R107, UR15, RZ, P3, !PT ;  /* 0x0000000f6b1d7c10 */ /* 0x000fc60009ffe4ff */
[----:B------:R2:W-:Y:S04]  /*56180*/  STL.64 [R1+0x870], R30 ;  /* 0x0008701e01007387 */ /* 0x0005e80000100a00 */
[----:B------:R1:W-:Y:S04]  /*56190*/  STL.64 [R1+0x8f0], R28 ;  /* 0x0008f01c01007387 */ /* 0x0003e80000100a00 */
[----:B------:R1:W-:Y:S01]  /*561a0*/  LDGSTS.E [R12+0x2000], desc[UR22][R28.64], P1 ;  /* 0x020000001c0c7fae */ /* 0x0003e200089a1016 */
[----:B---3--:R-:W-:-:S04]  /*561b0*/  IADD3 R16, P3, PT, R222, UR14, RZ ;  /* 0x0000000ede107c10 */ /* 0x008fc8000ff7e0ff */
[----:B------:R-:W-:Y:S02]  /*561c0*/  IADD3.X R17, PT, PT, R223, UR15, RZ, P3, !PT ;  /* 0x0000000fdf117c10 */ /* 0x000fe40009ffe4ff */
[----:B------:R-:W3:Y:S04]  /*561d0*/  LDL.LU.64 R222, [R1+0x880] ;  /* 0x0008800001de7983 */ /* 0x000ee80000300a00 */
[----:B------:R1:W-:Y:S04]  /*561e0*/  STL.64 [R1+0x978], R16 ;  /* 0x0009781001007387 */ /* 0x0003e80000100a00 */
[----:B------:R-:W3:Y:S04]  /*561f0*/  LDL.LU.64 R106, [R1+0x830] ;  /* 0x00083000016a7983 */ /* 0x000ee80000300a00 */
[----:B------:R1:W-:Y:S01]  /*56200*/  LDGSTS.E [R12+0x2400], desc[UR22][R16.64], P1 ;  /* 0x02400000100c7fae */ /* 0x0003e200089a1016 */
[----:B--2---:R-:W-:-:S04]  /*56210*/  IADD3 R30, P3, PT, R84, UR14, RZ ;  /* 0x0000000e541e7c10 */ /* 0x004fc8000ff7e0ff */
[----:B------:R-:W-:Y:S02]  /*56220*/  IADD3.X R31, PT, PT, R85, UR15, RZ, P3, !PT ;  /* 0x0000000f551f7c10 */ /* 0x000fe40009ffe4ff */
[----:B------:R-:W2:Y:S04]  /*56230*/  LDL.LU.64 R84, [R1+0x7f8] ;  /* 0x0007f80001547983 */ /* 0x000ea80000300a00 */
[----:B------:R4:W-:Y:S04]  /*56240*/  STL.64 [R1+0x9e8], R30 ;  /* 0x0009e81e01007387 */ /* 0x0009e80000100a00 */
[----:B------:R4:W-:Y:S01]  /*56250*/  LDGSTS.E [R12+0x2800], desc[UR22][R30.64], P1 ;  /* 0x028000001e0c7fae */ /* 0x0009e200089a1016 */
[----:B-1----:R-:W-:-:S04]  /*56260*/  IADD3 R28, P3, PT, R108, UR14, RZ ;  /* 0x0000000e6c1c7c10 */ /* 0x002fc8000ff7e0ff */
[----:B------:R-:W-:-:S05]  /*56270*/  IADD3.X R29, PT, PT, R109, UR15, RZ, P3, !PT ;  /* 0x0000000f6d1d7c10 */ /* 0x000fca0009ffe4ff */
[----:B------:R1:W-:Y:S01]  /*56280*/  STL.64 [R1+0x9f8], R28 ;  /* 0x0009f81c01007387 */ /* 0x0003e20000100a00 */
[----:B------:R-:W-:-:S03]  /*56290*/  IADD3 R16, P3, PT, R110, UR14, RZ ;  /* 0x0000000e6e107c10 */ /* 0x000fc6000ff7e0ff */
[----:B------:R-:W2:Y:S01]  /*562a0*/  LDL.LU.64 R108, [R1+0x7b8] ;  /* 0x0007b800016c7983 */ /* 0x000ea20000300a00 */
[----:B------:R-:W-:-:S03]  /*562b0*/  IADD3.X R17, PT, PT, R111, UR15, RZ, P3, !PT ;  /* 0x0000000f6f117c10 */ /* 0x000fc60009ffe4ff */
[----:B------:R1:W-:Y:S01]  /*562c0*/  LDGSTS.E [R12+0x2c00], desc[UR22][R28.64], P1 ;  /* 0x02c000001c0c7fae */ /* 0x0003e200089a1016 */
[----:B----4-:R-:W-:-:S03]  /*562d0*/  IADD3 R30, P3, PT, R94, UR14, RZ ;  /* 0x0000000e5e1e7c10 */ /* 0x010fc6000ff7e0ff */
[----:B------:R4:W-:Y:S01]  /*562e0*/  STL.64 [R1+0x9a0], R16 ;  /* 0x0009a01001007387 */ /* 0x0009e20000100a00 */
[----:B------:R-:W-:-:S03]  /*562f0*/  IADD3.X R31, PT, PT, R95, UR15, RZ, P3, !PT ;  /* 0x0000000f5f1f7c10 */ /* 0x000fc60009ffe4ff */
[----:B------:R-:W2:Y:S04]  /*56300*/  LDL.LU.64 R110, [R1+0x788] ;  /* 0x00078800016e7983 */ /* 0x000ea80000300a00 */
[----:B------:R4:W-:Y:S01]  /*56310*/  LDGSTS.E [R12+0x3000], desc[UR22][R16.64], P1 ;  /* 0x03000000100c7fae */ /* 0x0009e200089a1016 */
[----:B-1----:R-:W-:-:S03]  /*56320*/  IADD3 R28, P3, PT, R112, UR14, RZ ;  /* 0x0000000e701c7c10 */ /* 0x002fc6000ff7e0ff */
[----:B------:R1:W-:Y:S01]  /*56330*/  LDGSTS.E [R12+0x3400], desc[UR22][R30.64], P1 ;  /* 0x034000001e0c7fae */ /* 0x0003e200089a1016 */
[----:B------:R-:W-:-:S03]  /*56340*/  IADD3.X R29, PT, PT, R113, UR15, RZ, P3, !PT ;  /* 0x0000000f711d7c10 */ /* 0x000fc60009ffe4ff */
[----:B------:R-:W2:Y:S01]  /*56350*/  LDL.LU.64 R112, [R1+0x758] ;  /* 0x0007580001707983 */ /* 0x000ea20000300a00 */
[----:B----4-:R-:W-:-:S03]  /*56360*/  IADD3 R16, P3, PT, R224, UR14, RZ ;  /* 0x0000000ee0107c10 */ /* 0x010fc6000ff7e0ff */
[----:B------:R1:W-:Y:S01]  /*56370*/  STL.64 [R1+0x960], R30 ;  /* 0x0009601e01007387 */ /* 0x0003e20000100a00 */
[----:B------:R-:W-:-:S03]  /*56380*/  IADD3.X R17, PT, PT, R225, UR15, RZ, P3, !PT ;  /* 0x0000000fe1117c10 */ /* 0x000fc60009ffe4ff */
[----:B------:R3:W-:Y:S04]  /*56390*/  STL.64 [R1+0x938], R28 ;  /* 0x0009381c01007387 */ /* 0x0007e80000100a00 */
[----:B------:R-:W4:Y:S04]  /*563a0*/  LDL.LU.64 R94, [R1+0x710] ;  /* 0x00071000015e7983 */ /* 0x000f280000300a00 */
[----:B------:R3:W-:Y:S01]  /*563b0*/  STL.64 [R1+0x908], R16 ;  /* 0x0009081001007387 */ /* 0x0007e20000100a00 */
[----:B-1----:R-:W-:-:S03]  /*563c0*/  IADD3 R30, P3, PT, R96, UR14, RZ ;  /* 0x0000000e601e7c10 */ /* 0x002fc6000ff7e0ff */
[----:B------:R-:W4:Y:S01]  /*563d0*/  LDL.LU.64 R224, [R1+0x628] ;  /* 0x0006280001e07983 */ /* 0x000f220000300a00 */
[----:B------:R-:W-:-:S03]  /*563e0*/  IADD3.X R31, PT, PT, R97, UR15, RZ, P3, !PT ;  /* 0x0000000f611f7c10 */ /* 0x000fc60009ffe4ff */
[----:B------:R3:W-:Y:S04]  /*563f0*/  LDGSTS.E [R12+0x3800], desc[UR22][R28.64], P1 ;  /* 0x038000001c0c7fae */ /* 0x0007e800089a1016 */
[----:B------:R1:W-:Y:S04]  /*56400*/  LDGSTS.E [R12+0x3c00], desc[UR22][R16.64], P1 ;  /* 0x03c00000100c7fae */ /* 0x0003e800089a1016 */
[----:B------:R2:W-:Y:S01]  /*56410*/  LDGSTS.E [R12+0x4000], desc[UR22][R30.64], P1 ;  /* 0x040000001e0c7fae */ /* 0x0005e200089a1016 */
[----:B---3--:R-:W-:-:S04]  /*56420*/  IADD3 R28, P3, PT, R222, UR14, RZ ;  /* 0x0000000ede1c7c10 */ /* 0x008fc8000ff7e0ff */
[----:B------:R-:W-:Y:S02]  /*56430*/  IADD3.X R29, PT, PT, R223, UR15, RZ, P3, !PT ;  /* 0x0000000fdf1d7c10 */ /* 0x000fe40009ffe4ff */
[----:B------:R-:W3:Y:S01]  /*56440*/  LDL.LU.64 R222, [R1+0x600] ;  /* 0x0006000001de7983 */ /* 0x000ee20000300a00 */
[----:B-1----:R-:W-:-:S03]  /*56450*/  IADD3 R16, P3, PT, R106, UR14, RZ ;  /* 0x0000000e6a107c10 */ /* 0x002fc6000ff7e0ff */
[----:B------:R2:W-:Y:S01]  /*56460*/  STL.64 [R1+0x8c0], R30 ;  /* 0x0008c01e01007387 */ /* 0x0005e20000100a00 */
[----:B------:R-:W-:-:S03]  /*56470*/  IADD3.X R17, PT, PT, R107, UR15, RZ, P3, !PT ;  /* 0x0000000f6b117c10 */ /* 0x000fc60009ffe4ff */
[----:B------:R1:W-:Y:S04]  /*56480*/  STL.64 [R1+0x880], R28 ;  /* 0x0008801c01007387 */ /* 0x0003e80000100a00 */
[----:B------:R-:W3:Y:S04]  /*56490*/  LDL.LU.64 R96, [R1+0x5d0] ;  /* 0x0005d00001607983 */ /* 0x000ee80000300a00 */
[----:B------:R1:W-:Y:S01]  /*564a0*/  STL.64 [R1+0xaf8], R16 ;  /* 0x000af81001007387 */ /* 0x0003e20000100a00 */
[----:B--2---:R-:W-:-:S03]  /*564b0*/  IADD3 R30, P3, PT, R84, UR14, RZ ;  /* 0x0000000e541e7c10 */ /* 0x004fc6000ff7e0ff */
[----:B------:R-:W2:Y:S01]  /*564c0*/  LDL.LU.64 R106, [R1+0x590] ;  /* 0x00059000016a7983 */ /* 0x000ea20000300a00 */
[----:B------:R-:W-:-:S03]  /*564d0*/  IADD3.X R31, PT, PT, R85, UR15, RZ, P3, !PT ;  /* 0x0000000f551f7c10 */ /* 0x000fc60009ffe4ff */
[----:B------:R1:W-:Y:S04]  /*564e0*/  LDGSTS.E [R12+0x4400], desc[UR22][R28.64], P1 ;  /* 0x044000001c0c7fae */ /* 0x0003e800089a1016 */
[----:B------:R1:W-:Y:S04]  /*564f0*/  LDGSTS.E [R12+0x4800], desc[UR22][R16.64], P1 ;  /* 0x04800000100c7fae */ /* 0x0003e800089a1016 */
[----:B------:R1:W-:Y:S02]  /*56500*/  LDGSTS.E [R12+0x4c00], desc[UR22][R30.64], P1 ;  /* 0x04c000001e0c7fae */ /* 0x0003e400089a1016 */
[----:B-1----:R-:W-:-:S04]  /*56510*/  IADD3 R28, P3, PT, R108, UR14, RZ ;  /* 0x0000000e6c1c7c10 */ /* 0x002fc8000ff7e0ff */
[----:B------:R-:W-:Y:S02]  /*56520*/  IADD3.X R29, PT, PT, R109, UR15, RZ, P3, !PT ;  /* 0x0000000f6d1d7c10 */ /* 0x000fe40009ffe4ff */
[----:B------:R-:W2:Y:S01]  /*56530*/  LDL.LU.64 R108, [R1+0x568] ;  /* 0x00056800016c7983 */ /* 0x000ea20000300a00 */
[----:B------:R-:W-:-:S03]  /*56540*/  IADD3 R16, P3, PT, R110, UR14, RZ ;  /* 0x0000000e6e107c10 */ /* 0x000fc6000ff7e0ff */
[----:B------:R1:W-:Y:S01]  /*56550*/  STL.64 [R1+0xb30], R30 ;  /* 0x000b301e01007387 */ /* 0x0003e20000100a00 */
[----:B------:R-:W-:-:S03]  /*56560*/  IADD3.X R17, PT, PT, R111, UR15, RZ, P3, !PT ;  /* 0x0000000f6f117c10 */ /* 0x000fc60009ffe4ff */
[----:B------:R4:W-:Y:S04]  /*56570*/  STL.64 [R1+0xb50], R28 ;  /* 0x000b501c01007387 */ /* 0x0009e80000100a00 */
[----:B------:R-:W2:Y:S04]  /*56580*/  LDL.LU.64 R110, [R1+0x538] ;  /* 0x00053800016e7983 */ /* 0x000ea80000300a00 */
[----:B------:R4:W-:Y:S01]  /*56590*/  LDGSTS.E [R12+0x5000], desc[UR22][R28.64], P1 ;  /* 0x050000001c0c7fae */ /* 0x0009e200089a1016 */
[----:B-1----:R-:W-:-:S03]  /*565a0*/  IADD3 R30, P3, PT, R112, UR14, RZ ;  /* 0x0000000e701e7c10 */ /* 0x002fc6000ff7e0ff */
[----:B------:R1:W-:Y:S01]  /*565b0*/  STL.64 [R1+0xbb0], R16 ;  /* 0x000bb01001007387 */ /* 0x0003e20000100a00 */
[----:B------:R-:W-:-:S03]  /*565c0*/  IADD3.X R31, PT, PT, R113, UR15, RZ, P3, !PT ;  /* 0x0000000f711f7c10 */ /* 0x000fc60009ffe4ff */
[----:B------:R-:W2:Y:S04]  /*565d0*/  LDL.LU.64 R112, [R1+0x4b8] ;  /* 0x0004b80001707983 */ /* 0x000ea80000300a00 */
[----:B------:R1:W-:Y:S01]  /*565e0*/  LDGSTS.E [R12+0x5400], desc[UR22][R16.64], P1 ;  /* 0x05400000100c7fae */ /* 0x0003e200089a1016 */
[----:B----4-:R-:W-:-:S03]  /*565f0*/  IADD3 R28, P3, PT, R94, UR14, RZ ;  /* 0x0000000e5e1c7c10 */ /* 0x010fc6000ff7e0ff */
[----:B------:R3:W-:Y:S01]  /*56600*/  STL.64 [R1+0xbc8], R30 ;  /* 0x000bc81e01007387 */ /* 0x0007e20000100a00 */
[----:B------:R-:W-:-:S03]  /*56610*/  IADD3.X R29, PT, PT, R95, UR15, RZ, P3, !PT ;  /* 0x0000000f5f1d7c10 */ /* 0x000fc60009ffe4ff */
[----:B------:R3:W-:Y:S01]  /*56620*/  LDGSTS.E [R12+0x5800], desc[UR22][R30.64], P1 ;  /* 0x058000001e0c7fae */ /* 0x0007e200089a1016 */
[----:B-1----:R-:W-:-:S03]  /*56630*/  IADD3 R16, P3, PT, R224, UR14, RZ ;  /* 0x0000000ee0107c10 */ /* 0x002fc6000ff7e0ff */
[----:B------:R1:W-:Y:S01]  /*56640*/  STL.64 [R1+0xbd0], R28 ;  /* 0x000bd01c01007387 */ /* 0x0003e20000100a00 */
[----:B------:R-:W-:-:S03]  /*56650*/  IADD3.X R17, PT, PT, R225, UR15, RZ, P3, !PT ;  /* 0x0000000fe1117c10 */ /* 0x000fc60009ffe4ff */
[----:B------:R1:W-:Y:S04]  /*56660*/  LDGSTS.E [R12+0x5c00], desc[UR22][R28.64], P1 ;  /* 0x05c000001c0c7fae */ /* 0x0003e800089a1016 */
[----:B------:R-:W4:Y:S04]  /*56670*/  LDL.LU.64 R224, [R1+0x3e8] ;  /* 0x0003e80001e07983 */ /* 0x000f280000300a00 */
[----:B------:R2:W-:Y:S04]  /*56680*/  STL.64 [R1+0xbe0], R16 ;  /* 0x000be01001007387 */ /* 0x0005e80000100a00 */
[----:B------:R-:W4:Y:S04]  /*56690*/  LDL.LU.64 R72, [R1+0x3d0] ;  /* 0x0003d00001487983 */ /* 0x000f280000300a00 */
[----:B------:R2:W-:Y:S01]  /*566a0*/  LDGSTS.E [R12+0x6000], desc[UR22][R16.64], P1 ;  /* 0x06000000100c7fae */ /* 0x0005e200089a1016 */
[----:B---3--:R-:W-:-:S04]  /*566b0*/  IADD3 R30, P3, PT, R222, UR14, RZ ;  /* 0x0000000ede1e7c10 */ /* 0x008fc8000ff7e0ff */
[----:B------:R-:W-:Y:S02]  /*566c0*/  IADD3.X R31, PT, PT, R223, UR15, RZ, P3, !PT ;  /* 0x0000000fdf1f7c10 */ /* 0x000fe40009ffe4ff */
[----:B------:R-:W3:Y:S01]  /*566d0*/  LDL.LU.64 R222, [R1+0x3a0] ;  /* 0x0003a00001de7983 */ /* 0x000ee20000300a00 */
[----:B-1----:R-:W-:-:S03]  /*566e0*/  IADD3 R28, P3, PT, R96, UR14, RZ ;  /* 0x0000000e601c7c10 */ /* 0x002fc6000ff7e0ff */
[----:B------:R1:W-:Y:S01]  /*566f0*/  STL.64 [R1+0xc70], R30 ;  /* 0x000c701e01007387 */ /* 0x0003e20000100a00 */
[----:B------:R-:W-:-:S03]  /*56700*/  IADD3.X R29, PT, PT, R97, UR15, RZ, P3, !PT ;  /* 0x0000000f611d7c10 */ /* 0x000fc60009ffe4ff */
[----:B------:R-:W3:Y:S01]  /*56710*/  LDL.LU.64 R82, [R1+0x370] ;  /* 0x0003700001527983 */ /* 0x000ee20000300a00 */
[----:B--2---:R-:W-:-:S03]  /*56720*/  IADD3 R16, P3, PT, R106, UR14, RZ ;  /* 0x0000000e6a107c10 */ /* 0x004fc6000ff7e0ff */
[----:B------:R2:W-:Y:S01]  /*56730*/  STL.64 [R1+0xe58], R28 ;  /* 0x000e581c01007387 */ /* 0x0005e20000100a00 */
[----:B------:R-:W-:-:S03]  /*56740*/  IADD3.X R17, PT, PT, R107, UR15, RZ, P3, !PT ;  /* 0x0000000f6b117c10 */ /* 0x000fc60009ffe4ff */
[----:B------:R-:W3:Y:S04]  /*56750*/  LDL.LU.64 R84, [R1+0x2a0] ;  /* 0x0002a00001547983 */ /* 0x000ee80000300a00 */
[----:B------:R1:W-:Y:S04]  /*56760*/  LDGSTS.E [R12+0x6400], desc[UR22][R30.64], P1 ;  /* 0x064000001e0c7fae */ /* 0x0003e800089a1016 */
[----:B------:R1:W-:Y:S04]  /*56770*/  STL.64 [R1+0xe60], R16 ;  /* 0x000e601001007387 */ /* 0x0003e80000100a00 */
[----:B------:R-:W3:Y:S04]  /*56780*/  LDL.LU.64 R94, [R1+0x268] ;  /* 0x00026800015e7983 */ /* 0x000ee80000300a00 */
[----:B------:R2:W-:Y:S04]  /*56790*/  LDGSTS.E [R12+0x6800], desc[UR22][R28.64], P1 ;  /* 0x068000001c0c7fae */ /* 0x0005e800089a1016 */
[----:B------:R-:W3:Y:S04]  /*567a0*/  LDL.LU.64 R96, [R1+0x240] ;  /* 0x0002400001607983 */ /* 0x000ee80000300a00 */
[----:B------:R1:W-:Y:S02]  /*567b0*/  LDGSTS.E [R12+0x6c00], desc[UR22][R16.64], P1 ;  /* 0x06c00000100c7fae */ /* 0x0003e400089a1016 */
[----:B-1----:R-:W-:-:S04]  /*567c0*/  IADD3 R30, P3, PT, R108, UR14, RZ ;  /* 0x0000000e6c1e7c10 */ /* 0x002fc8000ff7e0ff */
[----:B------:R-:W-:-:S05]  /*567d0*/  IADD3.X R31, PT, PT, R109, UR15, RZ, P3, !PT ;  /* 0x0000000f6d1f7c10 */ /* 0x000fca0009ffe4ff */
[----:B------:R4:W-:Y:S04]  /*567e0*/  STL.64 [R1+0xe80], R30 ;  /* 0x000e801e01007387 */ /* 0x0009e80000100a00 */
[----:B------:R-:W3:Y:S01]  /*567f0*/  LDL.LU.64 R106, [R1+0x70] ;  /* 0x00007000016a7983 */ /* 0x000ee20000300a00 */
[----:B--2---:R-:W-:-:S03]  /*56800*/  IADD3 R28, P3, PT, R110, UR14, RZ ;  /* 0x0000000e6e1c7c10 */ /* 0x004fc6000ff7e0ff */
[----:B------:R-:W2:Y:S01]  /*56810*/  LDL.LU.64 R108, [R1+0x60] ;  /* 0x00006000016c7983 */ /* 0x000ea20000300a00 */
[----:B------:R-:W-:-:S03]  /*56820*/  IADD3.X R29, PT, PT, R111, UR15, RZ, P3, !PT ;  /* 0x0000000f6f1d7c10 */ /* 0x000fc60009ffe4ff */
[----:B------:R4:W-:Y:S01]  /*56830*/  LDGSTS.E [R12+0x7000], desc[UR22][R30.64], P1 ;  /* 0x070000001e0c7fae */ /* 0x0009e200089a1016 */
[----:B------:R-:W-:-:S03]  /*56840*/  IADD3 R16, P3, PT, R112, UR14, RZ ;  /* 0x0000000e70107c10 */ /* 0x000fc6000ff7e0ff */
[----:B------:R1:W-:Y:S01]  /*56850*/  STL.64 [R1+0xe88], R28 ;  /* 0x000e881c01007387 */ /* 0x0003e20000100a00 */
[----:B------:R-:W-:-:S03]  /*56860*/  IADD3.X R17, PT, PT, R113, UR15, RZ, P3, !PT ;  /* 0x0000000f71117c10 */ /* 0x000fc60009ffe4ff */
[----:B------:R1:W-:Y:S04]  /*56870*/  LDGSTS.E [R12+0x7400], desc[UR22][R28.64], P1 ;  /* 0x074000001c0c7fae */ /* 0x0003e800089a1016 */
[----:B------:R3:W-:Y:S04]  /*56880*/  STL.64 [R1+0xe90], R16 ;  /* 0x000e901001007387 */ /* 0x0007e80000100a00 */
[----:B------:R-:W2:Y:S04]  /*56890*/  LDL.LU.64 R110, [R1+0x50] ;  /* 0x00005000016e7983 */ /* 0x000ea80000300a00 */
[----:B------:R-:W2:Y:S04]  /*568a0*/  LDL.LU.64 R112, [R1+0x40] ;  /* 0x0000400001707983 */ /* 0x000ea80000300a00 */
[----:B------:R3:W-:Y:S01]  /*568b0*/  LDGSTS.E [R12+0x7800], desc[UR22][R16.64], P1 ;  /* 0x07800000100c7fae */ /* 0x0007e200089a1016 */
[----:B----4-:R-:W-:-:S04]  /*568c0*/  IADD3 R30, P3, PT, R224, UR14, RZ ;  /* 0x0000000ee01e7c10 */ /* 0x010fc8000ff7e0ff */
[----:B------:R-:W-:Y:S02]  /*568d0*/  IADD3.X R31, PT, PT, R225, UR15, RZ, P3, !PT ;  /* 0x0000000fe11f7c10 */ /* 0x000fe40009ffe4ff */
[----:B------:R-:W4:Y:S01]  /*568e0*/  LDL.LU.64 R224, [R1+0x30] ;  /* 0x0000300001e07983 */ /* 0x000f220000300a00 */
[----:B-1----:R-:W-:-:S03]  /*568f0*/  IADD3 R28, P3, PT, R72, UR14, RZ ;  /* 0x0000000e481c7c10 */ /* 0x002fc6000ff7e0ff */
[----:B------:R1:W-:Y:S01]  /*56900*/  LDGSTS.E [R12+0x7c00], desc[UR22][R30.64], P1 ;  /* 0x07c000001e0c7fae */ /* 0x0003e200089a1016 */
[----:B------:R-:W-:-:S03]  /*56910*/  IADD3.X R29, PT, PT, R73, UR15, RZ, P3, !PT ;  /* 0x0000000f491d7c10 */ /* 0x000fc60009ffe4ff */
[----:B------:R1:W-:Y:S04]  /*56920*/  STL.64 [R1+0xe98], R30 ;  /* 0x000e981e01007387 */ /* 0x0003e80000100a00 */
        /* <DEDUP_REMOVED lines=8> */
[----:B------:R1:W-:Y:S02]  /*569b0*/  LDGSTS.E [R12+0x20400], desc[UR22][R16.64], P1 ;  /* 0x20400000100c7fae */ /* 0x0003e400089a1016 */
[----:B-1----:R-:W-:Y:S02]  /*569c0*/  IADD3 R28, P3, PT, R84, UR14, RZ ;  /* 0x0000000e541c7c10 */ /* 0x002fe4000ff7e0ff */
[----:B------:R1:W-:Y:S02]  /*569d0*/  STL.64 [R1+0xee8], R30 ;  /* 0x000ee81e01007387 */ /* 0x0003e40000100a00 */
[----:B------:R-:W-:-:S02]  /*569e0*/  IADD3.X R29, PT, PT, R85, UR15, RZ, P3, !PT ;  /* 0x0000000f551d7c10 */ /* 0x000fc40009ffe4ff */
[----:B------:R1:W-:Y:S01]  /*569f0*/  LDGSTS.E [R12+0x20800], desc[UR22][R30.64], P1 ;  /* 0x208000001e0c7fae */ /* 0x0003e200089a1016 */
[----:B------:R-:W-:-:S03]  /*56a00*/  IADD3 R16, P3, PT, R94, UR14, RZ ;  /* 0x0000000e5e107c10 */ /* 0x000fc6000ff7e0ff */
[----:B------:R1:W-:Y:S01]  /*56a10*/  STL.64 [R1+0xf18], R28 ;  /* 0x000f181c01007387 */ /* 0x0003e20000100a00 */
[----:B------:R-:W-:-:S03]  /*56a20*/  IADD3.X R17, PT, PT, R95, UR15, RZ, P3, !PT ;  /* 0x0000000f5f117c10 */ /* 0x000fc60009ffe4ff */
[----:B------:R1:W-:Y:S02]  /*56a30*/  LDGSTS.E [R12+0x20c00], desc[UR22][R28.64], P1 ;  /* 0x20c000001c0c7fae */ /* 0x0003e400089a1016 */
[----:B-1----:R-:W-:Y:S02]  /*56a40*/  IADD3 R30, P3, PT, R96, UR14, RZ ;  /* 0x0000000e601e7c10 */ /* 0x002fe4000ff7e0ff */
[----:B------:R2:W-:Y:S02]  /*56a50*/  STL.64 [R1+0xf40], R16 ;  /* 0x000f401001007387 */ /* 0x0005e40000100a00 */
[----:B------:R-:W-:Y:S02]  /*56a60*/  IADD3.X R31, PT, PT, R97, UR15, RZ, P3, !PT ;  /* 0x0000000f611f7c10 */ /* 0x000fe40009ffe4ff */
[----:B------:R2:W-:Y:S04]  /*56a70*/  LDGSTS.E [R12+0x21000], desc[UR22][R16.64], P1 ;  /* 0x21000000100c7fae */ /* 0x0005e800089a1016 */
[----:B------:R1:W-:Y:S04]  /*56a80*/  STL.64 [R1+0xf78], R30 ;  /* 0x000f781e01007387 */ /* 0x0003e80000100a00 */
[----:B------:R1:W-:Y:S01]  /*56a90*/  LDGSTS.E [R12+0x21400], desc[UR22][R30.64], P1 ;  /* 0x214000001e0c7fae */ /* 0x0003e200089a1016 */
[----:B------:R-:W-:-:S04]  /*56aa0*/  IADD3 R28, P3, PT, R106, UR14, RZ ;  /* 0x0000000e6a1c7c10 */ /* 0x000fc8000ff7e0ff */
[----:B------:R-:W-:Y:S02]  /*56ab0*/  IADD3.X R29, PT, PT, R107, UR15, RZ, P3, !PT ;  /* 0x0000000f6b1d7c10 */ /* 0x000fe40009ffe4ff */
[----:B--2---:R-:W-:-:S03]  /*56ac0*/  IADD3 R16, P3, PT, R108, UR14, RZ ;  /* 0x0000000e6c107c10 */ /* 0x004fc6000ff7e0ff */
[----:B------:R2:W-:Y:S01]  /*56ad0*/  LDGSTS.E [R12+0x21800], desc[UR22][R28.64], P1 ;  /* 0x218000001c0c7fae */ /* 0x0005e200089a1016 */
[----:B------:R-:W-:-:S03]  /*56ae0*/  IADD3.X R17, PT, PT, R109, UR15, RZ, P3, !PT ;  /* 0x0000000f6d117c10 */ /* 0x000fc60009ffe4ff */
[----:B------:R2:W-:Y:S04]  /*56af0*/  STL.64 [R1+0xfb0], R28 ;  /* 0x000fb01c01007387 */ /* 0x0005e80000100a00 */
[----:B------:R4:W-:Y:S04]  /*56b00*/  STL.64 [R1+0xfe8], R16 ;  /* 0x000fe81001007387 */ /* 0x0009e80000100a00 */
[----:B------:R4:W-:Y:S01]  /*56b10*/  LDGSTS.E [R12+0x21c00], desc[UR22][R16.64], P1 ;  /* 0x21c00000100c7fae */ /* 0x0009e200089a1016 */
[----:B-1----:R-:W-:-:S04]  /*56b20*/  IADD3 R30, P3, PT, R110, UR14, RZ ;  /* 0x0000000e6e1e7c10 */ /* 0x002fc8000ff7e0ff */
[----:B------:R-:W-:Y:S02]  /*56b30*/  IADD3.X R31, PT, PT, R111, UR15, RZ, P3, !PT ;  /* 0x0000000f6f1f7c10 */ /* 0x000fe40009ffe4ff */
[----:B--2---:R-:W-:-:S03]  /*56b40*/  IADD3 R28, P3, PT, R112, UR14, RZ ;  /* 0x0000000e701c7c10 */ /* 0x004fc6000ff7e0ff */
[----:B------:R3:W-:Y:S01]  /*56b50*/  LDGSTS.E [R12+0x22000], desc[UR22][R30.64], P1 ;  /* 0x220000001e0c7fae */ /* 0x0007e200089a1016 */
[----:B------:R-:W-:-:S03]  /*56b60*/  IADD3.X R29, PT, PT, R113, UR15, RZ, P3, !PT ;  /* 0x0000000f711d7c10 */ /* 0x000fc60009ffe4ff */
[----:B------:R3:W-:Y:S01]  /*56b70*/  STL.64 [R1+0x1030], R30 ;  /* 0x0010301e01007387 */ /* 0x0007e20000100a00 */
[----:B----4-:R-:W-:-:S03]  /*56b80*/  IADD3 R16, P3, PT, R224, UR14, RZ ;  /* 0x0000000ee0107c10 */ /* 0x010fc6000ff7e0ff */
[----:B------:R1:W-:Y:S01]  /*56b90*/  LDGSTS.E [R12+0x22400], desc[UR22][R28.64], P1 ;  /* 0x224000001c0c7fae */ /* 0x0003e200089a1016 */
[----:B------:R-:W-:-:S03]  /*56ba0*/  IADD3.X R17, PT, PT, R225, UR15, RZ, P3, !PT ;  /* 0x0000000fe1117c10 */ /* 0x000fc60009ffe4ff */
[----:B------:R1:W-:Y:S04]  /*56bb0*/  STL.64 [R1+0x1060], R28 ;  /* 0x0010601c01007387 */ /* 0x0003e80000100a00 */
[----:B------:R2:W-:Y:S04]  /*56bc0*/  STL.64 [R1+0x1090], R16 ;  /* 0x0010901001007387 */ /* 0x0005e80000100a00 */
[----:B------:R2:W-:Y:S01]  /*56bd0*/  LDGSTS.E [R12+0x22800], desc[UR22][R16.64], P1 ;  /* 0x22800000100c7fae */ /* 0x0005e200089a1016 */
[----:B---3--:R-:W-:-:S04]  /*56be0*/  IADD3 R30, P3, PT, R222, UR14, RZ ;  /* 0x0000000ede1e7c10 */ /* 0x008fc8000ff7e0ff */
[----:B------:R-:W-:Y:S02]  /*56bf0*/  IADD3.X R31, PT, PT, R223, UR15, RZ, P3, !PT ;  /* 0x0000000fdf1f7c10 */ /* 0x000fe40009ffe4ff */
[----:B-1----:R-:W-:-:S03]  /*56c00*/  IADD3 R28, P3, PT, R220, UR14, RZ ;  /* 0x0000000edc1c7c10 */ /* 0x002fc6000ff7e0ff */
[----:B------:R1:W-:Y:S01]  /*56c10*/  LDGSTS.E [R12+0x22c00], desc[UR22][R30.64], P1 ;  /* 0x22c000001e0c7fae */ /* 0x0003e200089a1016 */
[----:B------:R-:W-:Y:S02]  /*56c20*/  IADD3.X R29, PT, PT, R221, UR15, RZ, P3, !PT ;  /* 0x0000000fdd1d7c10 */ /* 0x000fe40009ffe4ff */
[----:B--2---:R-:W-:Y:S01]  /*56c30*/  IADD3 R16, P3, PT, R216, UR14, RZ ;  /* 0x0000000ed8107c10 */ /* 0x004fe2000ff7e0ff */
[----:B------:R1:W-:Y:S03]  /*56c40*/  STL.64 [R1+0x10b8], R30 ;  /* 0x0010b81e01007387 */ /* 0x0003e60000100a00 */
[----:B------:R-:W-:Y:S01]  /*56c50*/  IADD3.X R17, PT, PT, R217, UR15, RZ, P3, !PT ;  /* 0x0000000fd9117c10 */ /* 0x000fe20009ffe4ff */
[----:B------:R2:W-:Y:S04]  /*56c60*/  STL.64 [R1+0x1108], R28 ;  /* 0x0011081c01007387 */ /* 0x0005e80000100a00 */
[----:B------:R2:W-:Y:S01]  /*56c70*/  LDGSTS.E [R12+0x23000], desc[UR22][R28.64], P1 ;  /* 0x230000001c0c7fae */ /* 0x0005e200089a1016 */
[----:B-1----:R-:W-:-:S03]  /*56c80*/  IADD3 R30, P3, PT, R212, UR14, RZ ;  /* 0x0000000ed41e7c10 */ /* 0x002fc6000ff7e0ff */
[----:B------:R1:W-:Y:S01]  /*56c90*/  STL.64 [R1+0x1130], R16 ;  /* 0x0011301001007387 */ /* 0x0003e20000100a00 */
[----:B------:R-:W-:-:S03]  /*56ca0*/  IADD3.X R31, PT, PT, R213, UR15, RZ, P3, !PT ;  /* 0x0000000fd51f7c10 */ /* 0x000fc60009ffe4ff */
[----:B------:R1:W-:Y:S01]  /*56cb0*/  LDGSTS.E [R12+0x23400], desc[UR22][R16.64], P1 ;  /* 0x23400000100c7fae */ /* 0x0003e200089a1016 */
[----:B--2---:R-:W-:-:S03]  /*56cc0*/  IADD3 R28, P3, PT, R208, UR14, RZ ;  /* 0x0000000ed01c7c10 */ /* 0x004fc6000ff7e0ff */
[----:B------:R2:W-:Y:S01]  /*56cd0*/  STL.64 [R1+0x1158], R30 ;  /* 0x0011581e01007387 */ /* 0x0005e20000100a00 */
[----:B------:R-:W-:-:S03]  /*56ce0*/  IADD3.X R29, PT, PT, R209, UR15, RZ, P3, !PT ;  /* 0x0000000fd11d7c10 */ /* 0x000fc60009ffe4ff */
        /* <DEDUP_REMOVED lines=28> */
[----:B------:R1:W-:Y:S04]  /*56eb0*/  LDGSTS.E [R12+0x25400], desc[UR22][R28.64], P1 ;  /* 0x254000001c0c7fae */ /* 0x0003e800089a1016 */
[----:B------:R3:W-:Y:S04]  /*56ec0*/  STL.64 [R1+0x12c0], R16 ;  /* 0x0012c01001007387 */ /* 0x0007e80000100a00 */
[----:B------:R-:W4:Y:S01]  /*56ed0*/  LDL.LU.64 R222, [R1+0xc48] ;  /* 0x000c480001de7983 */ /* 0x000f220000300a00 */
[----:B--2---:R-:W-:-:S03]  /*56ee0*/  IADD3 R30, P3, PT, R190, UR14, RZ ;  /* 0x0000000ebe1e7c10 */ /* 0x004fc6000ff7e0ff */
[----:B------:R3:W-:Y:S01]  /*56ef0*/  LDGSTS.E [R12+0x25800], desc[UR22][R16.64], P1 ;  /* 0x25800000100c7fae */ /* 0x0007e200089a1016 */
[----:B------:R-:W-:Y:S02]  /*56f00*/  IADD3.X R31, PT, PT, R191, UR15, RZ, P3, !PT ;  /* 0x0000000fbf1f7c10 */ /* 0x000fe40009ffe4ff */
[----:B-1----:R-:W-:-:S03]  /*56f10*/  IADD3 R28, P3, PT, R188, UR14, RZ ;  /* 0x0000000ebc1c7c10 */ /* 0x002fc6000ff7e0ff */
[----:B------:R1:W-:Y:S01]  /*56f20*/  LDGSTS.E [R12+0x25c00], desc[UR22][R30.64], P1 ;  /* 0x25c000001e0c7fae */ /* 0x0003e200089a1016 */
[----:B------:R-:W-:Y:S02]  /*56f30*/  IADD3.X R29, PT, PT, R189, UR15, RZ, P3, !PT ;  /* 0x0000000fbd1d7c10 */ /* 0x000fe40009ffe4ff */
[----:B---3--:R-:W-:Y:S01]  /*56f40*/  IADD3 R16, P3, PT, R186, UR14, RZ ;  /* 0x0000000eba107c10 */ /* 0x008fe2000ff7e0ff */
[----:B------:R1:W-:Y:S03]  /*56f50*/  STL.64 [R1+0x12d8], R30 ;  /* 0x0012d81e01007387 */ /* 0x0003e60000100a00 */
[----:B------:R-:W-:Y:S01]  /*56f60*/  IADD3.X R17, PT, PT, R187, UR15, RZ, P3, !PT ;  /* 0x0000000fbb117c10 */ /* 0x000fe20009ffe4ff */
[----:B------:R2:W-:Y:S04]  /*56f70*/  STL.64 [R1+0x12e8], R28 ;  /* 0x0012e81c01007387 */ /* 0x0005e80000100a00 */
[----:B------:R2:W-:Y:S01]  /*56f80*/  LDGSTS.E [R12+0x26000], desc[UR22][R28.64], P1 ;  /* 0x260000001c0c7fae */ /* 0x0005e200089a1016 */
[----:B-1----:R-:W-:-:S03]  /*56f90*/  IADD3 R30, P3, PT, R184, UR14, RZ ;  /* 0x0000000eb81e7c10 */ /* 0x002fc6000ff7e0ff */
[----:B------:R1:W-:Y:S01]  /*56fa0*/  STL.64 [R1+0x12f8], R16 ;  /* 0x0012f81001007387 */ /* 0x0003e20000100a00 */
[----:B------:R-:W-:-:S03]  /*56fb0*/  IADD3.X R31, PT, PT, R185, UR15, RZ, P3, !PT ;  /* 0x0000000fb91f7c10 */ /* 0x000fc60009ffe4ff */
[----:B------:R-:W3:Y:S01]  /*56fc0*/  LDL.LU.64 R84, [R1+0xc28] ;  /* 0x000c280001547983 */ /* 0x000ee20000300a00 */
[----:B--2---:R-:W-:-:S03]  /*56fd0*/  IADD3 R28, P3, PT, R182, UR14, RZ ;  /* 0x0000000eb61c7c10 */ /* 0x004fc6000ff7e0ff */
[----:B------:R1:W-:Y:S01]  /*56fe0*/  LDGSTS.E [R12+0x26400], desc[UR22][R16.64], P1 ;  /* 0x26400000100c7fae */ /* 0x0003e200089a1016 */
[----:B------:R-:W-:-:S03]  /*56ff0*/  IADD3.X R29, PT, PT, R183, UR15, RZ, P3, !PT ;  /* 0x0000000fb71d7c10 */ /* 0x000fc60009ffe4ff */
[----:B------:R-:W2:Y:S04]  /*57000*/  LDL.LU.64 R108, [R1+0xbf0] ;  /* 0x000bf000016c7983 */ /* 0x000ea80000300a00 */
[----:B------:R-:W2:Y:S01]  /*57010*/  LDL.LU.64 R110, [R1+0xbc0] ;  /* 0x000bc000016e7983 */ /* 0x000ea20000300a00 */
[----:B-1----:R-:W-:-:S03]  /*57020*/  IADD3 R16, P3, PT, R180, UR14, RZ ;  /* 0x0000000eb4107c10 */ /* 0x002fc6000ff7e0ff */
[----:B------:R1:W-:Y:S01]  /*57030*/  STL.64 [R1+0x1308], R30 ;  /* 0x0013081e01007387 */ /* 0x0003e20000100a00 */
[----:B------:R-:W-:-:S03]  /*57040*/  IADD3.X R17, PT, PT, R181, UR15, RZ, P3, !PT ;  /* 0x0000000fb5117c10 */ /* 0x000fc60009ffe4ff */
[----:B------:R1:W-:Y:S04]  /*57050*/  STL.64 [R1+0x1318], R28 ;  /* 0x0013181c01007387 */ /* 0x0003e80000100a00 */
[----:B------:R1:W-:Y:S04]  /*57060*/  LDGSTS.E [R12+0x26800], desc[UR22][R30.64], P1 ;  /* 0x268000001e0c7fae */ /* 0x0003e800089a1016 */
[----:B------:R1:W-:Y:S04]  /*57070*/  STL.64 [R1+0x1320], R16 ;  /* 0x0013201001007387 */ /* 0x0003e80000100a00 */
[----:B------:R-:W2:Y:S01]  /*57080*/  LDL.LU.64 R94, [R1+0xb88] ;  /* 0x000b8800015e7983 */ /* 0x000ea20000300a00 */
[----:B-1----:R-:W-:-:S03]  /*57090*/  IADD3 R30, P3, PT, R178, UR14, RZ ;  /* 0x0000000eb21e7c10 */ /* 0x002fc6000ff7e0ff */
[----:B------:R1:W-:Y:S01]  /*570a0*/  LDGSTS.E [R12+0x26c00], desc[UR22][R28.64], P1 ;  /* 0x26c000001c0c7fae */ /* 0x0003e200089a1016 */
[----:B------:R-:W-:-:S03]  /*570b0*/  IADD3.X R31, PT, PT, R179, UR15, RZ, P3, !PT ;  /* 0x0000000fb31f7c10 */ /* 0x000fc60009ffe4ff */
[----:B------:R-:W2:Y:S04]  /*570c0*/  LDL.LU.64 R112, [R1+0xb48] ;  /* 0x000b480001707983 */ /* 0x000ea80000300a00 */
[----:B------:R1:W-:Y:S02]  /*570d0*/  LDGSTS.E [R12+0x27000], desc[UR22][R16.64], P1 ;  /* 0x27000000100c7fae */ /* 0x0003e400089a1016 */
[----:B-1----:R-:W-:Y:S02]  /*570e0*/  IADD3 R28, P3, PT, R176, UR14, RZ ;  /* 0x0000000eb01c7c10 */ /* 0x002fe4000ff7e0ff */
[----:B------:R-:W2:Y:S02]  /*570f0*/  LDL.LU.64 R224, [R1+0xb18] ;  /* 0x000b180001e07983 */ /* 0x000ea40000300a00 */
[----:B------:R-:W-:-:S02]  /*57100*/  IADD3.X R29, PT, PT, R177, UR15, RZ, P3, !PT ;  /* 0x0000000fb11d7c10 */ /* 0x000fc40009ffe4ff */
[----:B------:R-:W-:Y:S01]  /*57110*/  LDGSTS.E [R12+0x27400], desc[UR22][R30.64], P1 ;  /* 0x274000001e0c7fae */ /* 0x000fe200089a1016 */
[----:B------:R-:W-:-:S03]  /*57120*/  IADD3 R16, P3, PT, R174, UR14, RZ ;  /* 0x0000000eae107c10 */ /* 0x000fc6000ff7e0ff */
[----:B------:R-:W-:Y:S01]  /*57130*/  STL.64 [R1+0x1328], R30 ;  /* 0x0013281e01007387 */ /* 0x000fe20000100a00 */
[----:B------:R-:W-:-:S03]  /*57140*/  IADD3.X R17, PT, PT, R175, UR15, RZ, P3, !PT ;  /* 0x0000000faf117c10 */ /* 0x000fc60009ffe4ff */
[----:B------:R-:W-:Y:S04]  /*57150*/  STL.64 [R1+0x1330], R28 ;  /* 0x0013301c01007387 */ /* 0x000fe80000100a00 */
[----:B------:R1:W-:Y:S04]  /*57160*/  STL.64 [R1+0x1338], R16 ;  /* 0x0013381001007387 */ /* 0x0003e80000100a00 */
[----:B------:R-:W2:Y:S04]  /*57170*/  LDL.LU.64 R96, [R1+0xaf0] ;  /* 0x000af00001607983 */ /* 0x000ea80000300a00 */
[----:B------:R-:W2:Y:S04]  /*57180*/  LDL.LU.64 R106, [R1+0xac0] ;  /* 0x000ac000016a7983 */ /* 0x000ea80000300a00 */
[----:B------:R-:W-:Y:S04]  /*57190*/  LDGSTS.E [R12+0x27800], desc[UR22][R28.64], P1 ;  /* 0x278000001c0c7fae */ /* 0x000fe800089a1016 */
[----:B------:R1:W-:Y:S01]  /*571a0*/  LDGSTS.E [R12+0x27c00], desc[UR22][R16.64], P1 ;  /* 0x27c00000100c7fae */ /* 0x0003e200089a1016 */
[----:B----4-:R-:W-:-:S04]  /*571b0*/  IADD3 R58, P3, PT, R222, UR14, RZ ;  /* 0x0000000ede3a7c10 */ /* 0x010fc8000ff7e0ff */
[----:B------:R-:W-:Y:S02]  /*571c0*/  IADD3.X R59, PT, PT, R223, UR15, RZ, P3, !PT ;  /* 0x0000000fdf3b7c10 */ /* 0x000fe40009ffe4ff */
[----:B------:R-:W4:Y:S01]  /*571d0*/  LDL.LU.64 R222, [R1+0xaa0] ;  /* 0x000aa00001de7983 */ /* 0x000f220000300a00 */
[----:B---3--:R-:W-:-:S04]  /*571e0*/  IADD3 R174, P3, PT, R84, UR14, RZ ;  /* 0x0000000e54ae7c10 */ /* 0x008fc8000ff7e0ff */
[----:B------:R-:W-:Y:S02]  /*571f0*/  IADD3.X R175, PT, PT, R85, UR15, RZ, P3, !PT ;  /* 0x0000000f55af7c10 */ /* 0x000fe40009ffe4ff */
[----:B------:R-:W3:Y:S01]  /*57200*/  LDL.LU.64 R84, [R1+0xa78] ;  /* 0x000a780001547983 */ /* 0x000ee20000300a00 */
[----:B--2---:R-:W-:-:S04]  /*57210*/  IADD3 R184, P3, PT, R108, UR14, RZ ;  /* 0x0000000e6cb87c10 */ /* 0x004fc8000ff7e0ff */
[----:B------:R-:W-:Y:S02]  /*57220*/  IADD3.X R185, PT, PT, R109, UR15, RZ, P3, !PT ;  /* 0x0000000f6db97c10 */ /* 0x000fe40009ffe4ff */
[----:B------:R-:W-:Y:S01]  /*57230*/  IADD3 R200, P3, PT, R110, UR14, RZ ;  /* 0x0000000e6ec87c10 */ /* 0x000fe2000ff7e0ff */
[----:B------:R-:W2:Y:S03]  /*57240*/  LDL.LU.64 R108, [R1+0xa48] ;  /* 0x000a4800016c7983 */ /* 0x000ea60000300a00 */
[----:B------:R-:W-:Y:S02]  /*57250*/  IADD3.X R201, PT, PT, R111, UR15, RZ, P3, !PT ;  /* 0x0000000f6fc97c10 */ /* 0x000fe40009ffe4ff */
[----:B------:R-:W2:Y:S01]  /*57260*/  LDL.LU.64 R110, [R1+0xa08] ;  /* 0x000a0800016e7983 */ /* 0x000ea20000300a00 */
[----:B------:R-:W-:-:S04]  /*57270*/  IADD3 R216, P3, PT, R94, UR14, RZ ;  /* 0x0000000e5ed87c10 */ /* 0x000fc8000ff7e0ff */
[----:B------:R-:W-:Y:S02]  /*57280*/  IADD3.X R217, PT, PT, R95, UR15, RZ, P3, !PT ;  /* 0x0000000f5fd97c10 */ /* 0x000fe40009ffe4ff */
[----:B------:R-:W2:Y:S01]  /*57290*/  LDL.LU.64 R94, [R1+0x9d0] ;  /* 0x0009d000015e7983 */ /* 0x000ea20000300a00 */
[----:B-1----:R-:W-:-:S04]  /*572a0*/  IADD3 R16, P3, PT, R112, UR14, RZ ;  /* 0x0000000e70107c10 */ /* 0x002fc8000ff7e0ff */
[----:B------:R-:W-:Y:S01]  /*572b0*/  IADD3.X R17, PT, PT, R113, UR15, RZ, P3, !PT ;  /* 0x0000000f71117c10 */ /* 0x000fe20009ffe4ff */
[----:B------:R-:W-:Y:S01]  /*572c0*/  VIADD R10, R10, 0x100000 ;  /* 0x001000000a0a7836 */ /* 0x000fe20000000000 */
[----:B------:R-:W-:-:S03]  /*572d0*/  IADD3 R12, P3, PT, R224, UR14, RZ ;  /* 0x0000000ee00c7c10 */ /* 0x000fc6000ff7e0ff */
[----:B------:R1:W-:Y:S01]  /*572e0*/  STL.64 [R1+0x240], R16 ;  /* 0x0002401001007387 */ /* 0x0003e20000100a00 */
[----:B------:R-:W-:-:S03]  /*572f0*/  IADD3.X R13, PT, PT, R225, UR15, RZ, P3, !PT ;  /* 0x0000000fe10d7c10 */ /* 0x000fc60009ffe4ff */
[----:B------:R-:W2:Y:S04]  /*57300*/  LDL.LU.64 R112, [R1+0x988] ;  /* 0x0009880001707983 */ /* 0x000ea80000300a00 */
[----:B------:R-:W-:Y:S04]  /*57310*/  LDGSTS.E [R10+0x80], desc[UR22][R58.64], P1 ;  /* 0x000800003a0a7fae */ /* 0x000fe800089a1016 */
[----:B------:R4:W-:Y:S04]  /*57320*/  STL.64 [R1+0x268], R12 ;  /* 0x0002680c01007387 */ /* 0x0009e80000100a00 */
[----:B------:R-:W-:Y:S01]  /*57330*/  LDGSTS.E [R10+0x480], desc[UR22][R174.64], P1 ;  /* 0x00480000ae0a7fae */ /* 0x000fe200089a1016 */
[----:B------:R-:W-:-:S03]  /*57340*/  IADD3 R28, P3, PT, R96, UR14, RZ ;  /* 0x0000000e601c7c10 */ /* 0x000fc6000ff7e0ff */
[----:B------:R-:W2:Y:S04]  /*57350*/  LDL.LU.64 R224, [R1+0x958] ;  /* 0x0009580001e07983 */ /* 0x000ea80000300a00 */
[----:B------:R-:W-:Y:S01]  /*57360*/  LDGSTS.E [R10+0x880], desc[UR22][R184.64], P1 ;  /* 0x00880000b80a7fae */ /* 0x000fe200089a1016 */
[----:B------:R-:W-:-:S03]  /*57370*/  IADD3.X R29, PT, PT, R97, UR15, RZ, P3, !PT ;  /* 0x0000000f611d7c10 */ /* 0x000fc60009ffe4ff */
[----:B------:R-:W-:Y:S04]  /*57380*/  LDGSTS.E [R10+0xc80], desc[UR22][R200.64], P1 ;  /* 0x00c80000c80a7fae */ /* 0x000fe800089a1016 */
[----:B------:R-:W-:Y:S04]  /*57390*/  LDGSTS.E [R10+0x1080], desc[UR22][R216.64], P1 ;  /* 0x01080000d80a7fae */ /* 0x000fe800089a1016 */
[----:B------:R1:W-:Y:S04]  /*573a0*/  LDGSTS.E [R10+0x1480], desc[UR22][R16.64], P1 ;  /* 0x01480000100a7fae */ /* 0x0003e800089a1016 */
[----:B------:R4:W-:Y:S04]  /*573b0*/  LDGSTS.E [R10+0x1880], desc[UR22][R12.64], P1 ;  /* 0x018800000c0a7fae */ /* 0x0009e800089a1016 */
[----:B------:R-:W2:Y:S01]  /*573c0*/  LDL.LU.64 R96, [R1+0x918] ;  /* 0x0009180001607983 */ /* 0x000ea20000300a00 */
[----:B-1----:R-:W-:-:S03]  /*573d0*/  IADD3 R16, P3, PT, R106, UR14, RZ ;  /* 0x0000000e6a107c10 */ /* 0x002fc6000ff7e0ff */
[----:B------:R3:W-:Y:S01]  /*573e0*/  LDGSTS.E [R10+0x1c80], desc[UR22][R28.64], P1 ;  /* 0x01c800001c0a7fae */ /* 0x0007e200089a1016 */
[----:B------:R-:W-:-:S03]  /*573f0*/  IADD3.X R17, PT, PT, R107, UR15, RZ, P3, !PT ;  /* 0x0000000f6b117c10 */ /* 0x000fc60009ffe4ff */
[----:B------:R3:W-:Y:S04]  /*57400*/  STL.64 [R1+0x2a0], R28 ;  /* 0x0002a01c01007387 */ /* 0x0007e80000100a00 */
[----:B------:R2:W-:Y:S04]  /*57410*/  STL.64 [R1+0x370], R16 ;  /* 0x0003701001007387 */ /* 0x0005e80000100a00 */
[----:B------:R2:W-:Y:S01]  /*57420*/  LDGSTS.E [R10+0x2080], desc[UR22][R16.64], P1 ;  /* 0x02080000100a7fae */ /* 0x0005e200089a1016 */
[----:B----4-:R-:W-:-:S04]  /*57430*/  IADD3 R12, P3, PT, R222, UR14, RZ ;  /* 0x0000000ede0c7c10 */ /* 0x010fc8000ff7e0ff */
[----:B------:R-:W-:Y:S02]  /*57440*/  IADD3.X R13, PT, PT, R223, UR15, RZ, P3, !PT ;  /* 0x0000000fdf0d7c10 */ /* 0x000fe40009ffe4ff */
[----:B------:R-:W4:Y:S04]  /*57450*/  LDL.LU.64 R222, [R1+0x8e0] ;  /* 0x0008e00001de7983 */ /* 0x000f280000300a00 */
[----:B------:R1:W-:Y:S04]  /*57460*/  STL.64 [R1+0x3a0], R12 ;  /* 0x0003a00c01007387 */ /* 0x0003e80000100a00 */
[----:B------:R-:W4:Y:S04]  /*57470*/  LDL.LU.64 R106, [R1+0x8a8] ;  /* 0x0008a800016a7983 */ /* 0x000f280000300a00 */
[----:B------:R1:W-:Y:S01]  /*57480*/  LDGSTS.E [R10+0x2480], desc[UR22][R12.64], P1 ;  /* 0x024800000c0a7fae */ /* 0x0003e200089a1016 */
[----:B---3--:R-:W-:-:S04]  /*57490*/  IADD3 R28, P3, PT, R84, UR14, RZ ;  /* 0x0000000e541c7c10 */ /* 0x008fc8000ff7e0ff */
[----:B------:R-:W-:Y:S02]  /*574a0*/  IADD3.X R29, PT, PT, R85, UR15, RZ, P3, !PT ;  /* 0x0000000f551d7c10 */ /* 0x000fe40009ffe4ff */
[----:B------:R-:W3:Y:S01]  /*574b0*/  LDL.LU.64 R84, [R1+0x848] ;  /* 0x0008480001547983 */ /* 0x000ee20000300a00 */
[----:B--2---:R-:W-:-:S03]  /*574c0*/  IADD3 R16, P3, PT, R108, UR14, RZ ;  /* 0x0000000e6c107c10 */ /* 0x004fc6000ff7e0ff */
[----:B------:R2:W-:Y:S01]  /*574d0*/  LDGSTS.E [R10+0x2880], desc[UR22][R28.64], P1 ;  /* 0x028800001c0a7fae */ /* 0x0005e200089a1016 */
[----:B------:R-:W-:Y:S02]  /*574e0*/  IADD3.X R17, PT, PT, R109, UR15, RZ, P3, !PT ;  /* 0x0000000f6d117c10 */ /* 0x000fe40009ffe4ff */
[----:B-1----:R-:W-:Y:S01]  /*574f0*/  IADD3 R12, P3, PT, R110, UR14, RZ ;  /* 0x0000000e6e0c7c10 */ /* 0x002fe2000ff7e0ff */
[----:B------:R2:W-:Y:S03]  /*57500*/  STL.64 [R1+0x3d0], R28 ;  /* 0x0003d01c01007387 */ /* 0x0005e60000100a00 */
[----:B------:R-:W-:Y:S01]  /*57510*/  IADD3.X R13, PT, PT, R111, UR15, RZ, P3, !PT ;  /* 0x0000000f6f0d7c10 */ /* 0x000fe20009ffe4ff */
[----:B------:R1:W-:Y:S04]  /*57520*/  STL.64 [R1+0x3e8], R16 ;  /* 0x0003e81001007387 */ /* 0x0003e80000100a00 */
[----:B------:R-:W3:Y:S04]  /*57530*/  LDL.LU.64 R108, [R1+0x818] ;  /* 0x00081800016c7983 */ /* 0x000ee80000300a00 */
[----:B------:R1:W-:Y:S01]  /*57540*/  LDGSTS.E [R10+0x2c80], desc[UR22][R16.64], P1 ;  /* 0x02c80000100a7fae */ /* 0x0003e200089a1016 */
[----:B--2---:R-:W-:-:S03]  /*57550*/  IADD3 R28, P3, PT, R94, UR14, RZ ;  /* 0x0000000e5e1c7c10 */ /* 0x004fc6000ff7e0ff */
[----:B------:R2:W-:Y:S01]  /*57560*/  STL.64 [R1+0x538], R12 ;  /* 0x0005380c01007387 */ /* 0x0005e20000100a00 */
[----:B------:R-:W-:-:S03]  /*57570*/  IADD3.X R29, PT, PT, R95, UR15, RZ, P3, !PT ;  /* 0x0000000f5f1d7c10 */ /* 0x000fc60009ffe4ff */
[----:B------:R-:W3:Y:S04]  /*57580*/  LDL.LU.64 R110, [R1+0x7e0] ;  /* 0x0007e000016e7983 */ /* 0x000ee80000300a00 */
[----:B------:R2:W-:Y:S04]  /*57590*/  LDGSTS.E [R10+0x3080], desc[UR22][R12.64], P1 ;  /* 0x030800000c0a7fae */ /* 0x0005e800089a1016 */
[----:B------:R2:W-:Y:S01]  /*575a0*/  LDGSTS.E [R10+0x3480], desc[UR22][R28.64], P1 ;  /* 0x034800001c0a7fae */ /* 0x0005e200089a1016 */
[----:B-1----:R-:W-:-:S04]  /*575b0*/  IADD3 R16, P3, PT, R112, UR14, RZ ;  /* 0x0000000e70107c10 */ /* 0x002fc8000ff7e0ff */
[----:B------:R-:W-:Y:S02]  /*575c0*/  IADD3.X R17, PT, PT, R113, UR15, RZ, P3, !PT ;  /* 0x0000000f71117c10 */ /* 0x000fe40009ffe4ff */
[----:B------:R-:W3:Y:S04]  /*575d0*/  LDL.LU.64 R112, [R1+0x7a8] ;  /* 0x0007a80001707983 */ /* 0x000ee80000300a00 */
[----:B------:R1:W-:Y:S01]  /*575e0*/  STL.64 [R1+0x568], R28 ;  /* 0x0005681c01007387 */ /* 0x0003e20000100a00 */
[----:B--2---:R-:W-:-:S03]  /*575f0*/  IADD3 R12, P3, PT, R224, UR14, RZ ;  /* 0x0000000ee00c7c10 */ /* 0x004fc6000ff7e0ff */
[----:B------:R4:W-:Y:S01]  /*57600*/  STL.64 [R1+0x5d0], R16 ;  /* 0x0005d01001007387 */ /* 0x0009e20000100a00 */
[----:B------:R-:W-:-:S03]  /*57610*/  IADD3.X R13, PT, PT, R225, UR15, RZ, P3, !PT ;  /* 0x0000000fe10d7c10 */ /* 0x000fc60009ffe4ff */
[----:B------:R-:W2:Y:S04]  /*57620*/  LDL.LU.64 R94, [R1+0x768] ;  /* 0x00076800015e7983 */ /* 0x000ea80000300a00 */
[----:B------:R1:W-:Y:S04]  /*57630*/  STL.64 [R1+0x600], R12 ;  /* 0x0006000c01007387 */ /* 0x0003e80000100a00 */
[----:B------:R-:W2:Y:S04]  /*57640*/  LDL.LU.64 R224, [R1+0x720] ;  /* 0x0007200001e07983 */ /* 0x000ea80000300a00 */
[----:B------:R4:W-:Y:S04]  /*57650*/  LDGSTS.E [R10+0x3880], desc[UR22][R16.64], P1 ;  /* 0x03880000100a7fae */ /* 0x0009e800089a1016 */
[----:B------:R4:W-:Y:S01]  /*57660*/  LDGSTS.E [R10+0x3c80], desc[UR22][R12.64], P1 ;  /* 0x03c800000c0a7fae */ /* 0x0009e200089a1016 */
[----:B-1----:R-:W-:-:S04]  /*57670*/  IADD3 R28, P3, PT, R96, UR14, RZ ;  /* 0x0000000e601c7c10 */ /* 0x002fc8000ff7e0ff */
[----:B------:R-:W-:-:S05]  /*57680*/  IADD3.X R29, PT, PT, R97, UR15, RZ, P3, !PT ;  /* 0x0000000f611d7c10 */ /* 0x000fca0009ffe4ff */
[----:B------:R3:W-:Y:S01]  /*57690*/  LDGSTS.E [R10+0x4080], desc[UR22][R28.64], P1 ;  /* 0x040800001c0a7fae */ /* 0x0007e200089a1016 */
[----:B----4-:R-:W-:-:S04]  /*576a0*/  IADD3 R16, P3, PT, R222, UR14, RZ ;  /* 0x0000000ede107c10 */ /* 0x010fc8000ff7e0ff */
[----:B------:R-:W-:Y:S02]  /*576b0*/  IADD3.X R17, PT, PT, R223, UR15, RZ, P3, !PT ;  /* 0x0000000fdf117c10 */ /* 0x000fe40009ffe4ff */
[----:B------:R-:W4:Y:S01]  /*576c0*/  LDL.LU.64 R222, [R1+0x640] ;  /* 0x0006400001de7983 */ /* 0x000f220000300a00 */
[----:B------:R-:W-:-:S03]  /*576d0*/  IADD3 R12, P3, PT, R106, UR14, RZ ;  /* 0x0000000e6a0c7c10 */ /* 0x000fc6000ff7e0ff */
[----:B------:R3:W-:Y:S01]  /*576e0*/  STL.64 [R1+0x628], R28 ;  /* 0x0006281c01007387 */ /* 0x0007e20000100a00 */
[----:B------:R-:W-:-:S03]  /*576f0*/  IADD3.X R13, PT, PT, R107, UR15, RZ, P3, !PT ;  /* 0x0000000f6b0d7c10 */ /* 0x000fc60009ffe4ff */
[----:B------:R1:W-:Y:S04]  /*57700*/  STL.64 [R1+0x710], R16 ;  /* 0x0007101001007387 */ /* 0x0003e80000100a00 */
[----:B------:R-:W4:Y:S04]  /*57710*/  LDL.LU.64 R96, [R1+0x608] ;  /* 0x0006080001607983 */ /* 0x000f280000300a00 */
[----:B------:R1:W-:Y:S04]  /*57720*/  STL.64 [R1+0x758], R12 ;  /* 0x0007580c01007387 */ /* 0x0003e80000100a00 */
[----:B------:R-:W4:Y:S04]  /*57730*/  LDL.LU.64 R106, [R1+0x5d8] ;  /* 0x0005d800016a7983 */ /* 0x000f280000300a00 */
[----:B------:R1:W-:Y:S01]  /*57740*/  LDGSTS.E [R10+0x4480], desc[UR22][R16.64], P1 ;  /* 0x04480000100a7fae */ /* 0x0003e200089a1016 */
[----:B---3--:R-:W-:-:S03]  /*57750*/  IADD3 R28, P3, PT, R84, UR14, RZ ;  /* 0x0000000e541c7c10 */ /* 0x008fc6000ff7e0ff */
[----:B------:R3:W-:Y:S01]  /*57760*/  LDGSTS.E [R10+0x4880], desc[UR22][R12.64], P1 ;  /* 0x048800000c0a7fae */ /* 0x0007e200089a1016 */
[----:B------:R-:W-:-:S05]  /*57770*/  IADD3.X R29, PT, PT, R85, UR15, RZ, P3, !PT ;  /* 0x0000000f551d7c10 */ /* 0x000fca0009ffe4ff */
[----:B------:R3:W-:Y:S01]  /*57780*/  LDGSTS.E [R10+0x4c80], desc[UR22][R28.64], P1 ;  /* 0x04c800001c0a7fae */ /* 0x0007e200089a1016 */
[----:B-1----:R-:W-:-:S04]  /*57790*/  IADD3 R16, P3, PT, R108, UR14, RZ ;  /* 0x0000000e6c107c10 */ /* 0x002fc8000ff7e0ff */
[----:B------:R-:W-:Y:S02]  /*577a0*/  IADD3.X R17, PT, PT, R109, UR15, RZ, P3, !PT ;  /* 0x0000000f6d117c10 */ /* 0x000fe40009ffe4ff */
[----:B------:R-:W4:Y:S04]  /*577b0*/  LDL.LU.64 R108, [R1+0x5a0] ;  /* 0x0005a000016c7983 */ /* 0x000f280000300a00 */
[----:B------:R1:W-:Y:S01]  /*577c0*/  STL.64 [R1+0x7b8], R28 ;  /* 0x0007b81c01007387 */ /* 0x0003e20000100a00 */
[----:B---3--:R-:W-:-:S03]  /*577d0*/  IADD3 R12, P3, PT, R110, UR14, RZ ;  /* 0x0000000e6e0c7c10 */ /* 0x008fc6000ff7e0ff */
[----:B------:R2:W-:Y:S01]  /*577e0*/  STL.64 [R1+0x7f8], R16 ;  /* 0x0007f81001007387 */ /* 0x0005e20000100a00 */
[----:B------:R-:W-:-:S03]  /*577f0*/  IADD3.X R13, PT, PT, R111, UR15, RZ, P3, !PT ;  /* 0x0000000f6f0d7c10 */ /* 0x000fc60009ffe4ff */
[----:B------:R2:W-:Y:S04]  /*57800*/  LDGSTS.E [R10+0x5080], desc[UR22][R16.64], P1 ;  /* 0x05080000100a7fae */ /* 0x0005e800089a1016 */
[----:B------:R-:W3:Y:S04]  /*57810*/  LDL.LU.64 R110, [R1+0x560] ;  /* 0x00056000016e7983 */ /* 0x000ee80000300a00 */
[----:B------:R2:W-:Y:S04]  /*57820*/  STL.64 [R1+0x818], R12 ;  /* 0x0008180c01007387 */ /* 0x0005e80000100a00 */
[----:B------:R2:W-:Y:S01]  /*57830*/  LDGSTS.E [R10+0x5480], desc[UR22][R12.64], P1 ;  /* 0x054800000c0a7fae */ /* 0x0005e200089a1016 */
[----:B-1----:R-:W-:-:S04]  /*57840*/  IADD3 R28, P3, PT, R112, UR14, RZ ;  /* 0x0000000e701c7c10 */ /* 0x002fc8000ff7e0ff */
[----:B------:R-:W-:Y:S02]  /*57850*/  IADD3.X R29, PT, PT, R113, UR15, RZ, P3, !PT ;  /* 0x0000000f711d7c10 */ /* 0x000fe40009ffe4ff */
[----:B------:R-:W3:Y:S01]  /*57860*/  LDL.LU.64 R112, [R1+0x530] ;  /* 0x0005300001707983 */ /* 0x000ee20000300a00 */
[----:B--2---:R-:W-:-:S03]  /*57870*/  IADD3 R16, P3, PT, R94, UR14, RZ ;  /* 0x0000000e5e107c10 */ /* 0x004fc6000ff7e0ff */
[----:B------:R4:W-:Y:S01]  /*57880*/  LDGSTS.E [R10+0x5880], desc[UR22][R28.64], P1 ;  /* 0x058800001c0a7fae */ /* 0x0009e200089a1016 */
[----:B------:R-:W-:-:S03]  /*57890*/  IADD3.X R17, PT, PT, R95, UR15, RZ, P3, !PT ;  /* 0x0000000f5f117c10 */ /* 0x000fc60009ffe4ff */
[----:B------:R4:W-:Y:S01]  /*578a0*/  STL.64 [R1+0x8a8], R28 ;  /* 0x0008a81c01007387 */ /* 0x0009e20000100a00 */
[----:B------:R-:W-:-:S03]  /*578b0*/  IADD3 R12, P3, PT, R224, UR14, RZ ;  /* 0x0000000ee00c7c10 */ /* 0x000fc6000ff7e0ff */
[----:B------:R1:W-:Y:S01]  /*578c0*/  STL.64 [R1+0x8e0], R16 ;  /* 0x0008e01001007387 */ /* 0x0003e20000100a00 */
[----:B------:R-:W-:-:S03]  /*578d0*/  IADD3.X R13, PT, PT, R225, UR15, RZ, P3, !PT ;  /* 0x0000000fe10d7c10 */ /* 0x000fc60009ffe4ff */
[----:B------:R1:W-:Y:S04]  /*578e0*/  LDGSTS.E [R10+0x5c80], desc[UR22][R16.64], P1 ;  /* 0x05c80000100a7fae */ /* 0x0003e800089a1016 */
[----:B------:R-:W2:Y:S04]  /*578f0*/  LDL.LU.64 R224, [R1+0x4b0] ;  /* 0x0004b00001e07983 */ /* 0x000ea80000300a00 */
[----:B------:R1:W-:Y:S04]  /*57900*/  STL.64 [R1+0x918], R12 ;  /* 0x0009180c01007387 */ /* 0x0003e80000100a00 */
[----:B------:R-:W2:Y:S04]  /*57910*/  LDL.LU.64 R72, [R1+0x3e0] ;  /* 0x0003e00001487983 */ /* 0x000ea80000300a00 */
[----:B------:R1:W-:Y:S01]  /*57920*/  LDGSTS.E [R10+0x6080], desc[UR22][R12.64], P1 ;  /* 0x060800000c0a7fae */ /* 0x0003e200089a1016 */
[----:B----4-:R-:W-:-:S04]  /*57930*/  IADD3 R28, P3, PT, R222, UR14, RZ ;  /* 0x0000000ede1c7c10 */ /* 0x010fc8000ff7e0ff */
[----:B------:R-:W-:Y:S02]  /*57940*/  IADD3.X R29, PT, PT, R223, UR15, RZ, P3, !PT ;  /* 0x0000000fdf1d7c10 */ /* 0x000fe40009ffe4ff */
[----:B------:R-:W4:Y:S01]  /*57950*/  LDL.LU.64 R222, [R1+0x3c0] ;  /* 0x0003c00001de7983 */ /* 0x000f220000300a00 */
[----:B-1----:R-:W-:-:S03]  /*57960*/  IADD3 R16, P3, PT, R96, UR14, RZ ;  /* 0x0000000e60107c10 */ /* 0x002fc6000ff7e0ff */
[----:B------:R1:W-:Y:S01]  /*57970*/  STL.64 [R1+0x958], R28 ;  /* 0x0009581c01007387 */ /* 0x0003e20000100a00 */
[----:B------:R-:W-:-:S03]  /*57980*/  IADD3.X R17, PT, PT, R97, UR15, RZ, P3, !PT ;  /* 0x0000000f61117c10 */ /* 0x000fc60009ffe4ff */
[----:B------:R-:W4:Y:S01]  /*57990*/  LDL.LU.64 R82, [R1+0x388] ;  /* 0x0003880001527983 */ /* 0x000f220000300a00 */
[----:B------:R-:W-:-:S03]  /*579a0*/  IADD3 R12, P3, PT, R106, UR14, RZ ;  /* 0x0000000e6a0c7c10 */ /* 0x000fc6000ff7e0ff */
[----:B------:R3:W-:Y:S01]  /*579b0*/  STL.64 [R1+0x9d0], R16 ;  /* 0x0009d01001007387 */ /* 0x0007e20000100a00 */
[----:B------:R-:W-:-:S03]  /*579c0*/  IADD3.X R13, PT, PT, R107, UR15, RZ, P3, !PT ;  /* 0x0000000f6b0d7c10 */ /* 0x000fc60009ffe4ff */
[----:B------:R-:W4:Y:S04]  /*579d0*/  LDL.LU.64 R84, [R1+0x360] ;  /* 0x0003600001547983 */ /* 0x000f280000300a00 */
[----:B------:R1:W-:Y:S04]  /*579e0*/  LDGSTS.E [R10+0x6480], desc[UR22][R28.64], P1 ;  /* 0x064800001c0a7fae */ /* 0x0003e800089a1016 */
[----:B------:R1:W-:Y:S04]  /*579f0*/  STL.64 [R1+0xa08], R12 ;  /* 0x000a080c01007387 */ /* 0x0003e80000100a00 */
[----:B------:R-:W4:Y:S04]  /*57a00*/  LDL.LU.64 R94, [R1+0x288] ;  /* 0x00028800015e7983 */ /* 0x000f280000300a00 */
[----:B------:R3:W-:Y:S04]  /*57a10*/  LDGSTS.E [R10+0x6880], desc[UR22][R16.64], P1 ;  /* 0x06880000100a7fae */ /* 0x0007e800089a1016 */
[----:B------:R-:W4:Y:S04]  /*57a20*/  LDL.LU.64 R96, [R1+0x260] ;  /* 0x0002600001607983 */ /* 0x000f280000300a00 */
[----:B------:R3:W-:Y:S01]  /*57a30*/  LDGSTS.E [R10+0x6c80], desc[UR22][R12.64], P1 ;  /* 0x06c800000c0a7fae */ /* 0x0007e200089a1016 */
[----:B-1----:R-:W-:-:S04]  /*57a40*/  IADD3 R28, P3, PT, R108, UR14, RZ ;  /* 0x0000000e6c1c7c10 */ /* 0x002fc8000ff7e0ff */
[----:B------:R-:W-:-:S05]  /*57a50*/  IADD3.X R29, PT, PT, R109, UR15, RZ, P3, !PT ;  /* 0x0000000f6d1d7c10 */ /* 0x000fca0009ffe4ff */
[----:B------:R2:W-:Y:S04]  /*57a60*/  STL.64 [R1+0xa48], R28 ;  /* 0x000a481c01007387 */ /* 0x0005e80000100a00 */
[----:B------:R-:W4:Y:S01]  /*57a70*/  LDL.LU.64 R106, [R1+0x68] ;  /* 0x00006800016a7983 */ /* 0x000f220000300a00 */
[----:B---3--:R-:W-:-:S03]  /*57a80*/  IADD3 R16, P3, PT, R110, UR14, RZ ;  /* 0x0000000e6e107c10 */ /* 0x008fc6000ff7e0ff */
[----:B------:R-:W3:Y:S01]  /*57a90*/  LDL.LU.64 R108, [R1+0x58] ;  /* 0x00005800016c7983 */ /* 0x000ee20000300a00 */
[----:B------:R-:W-:-:S03]  /*57aa0*/  IADD3.X R17, PT, PT, R111, UR15, RZ, P3, !PT ;  /* 0x0000000f6f117c10 */ /* 0x000fc60009ffe4ff */
[----:B------:R2:W-:Y:S01]  /*57ab0*/  LDGSTS.E [R10+0x7080], desc[UR22][R28.64], P1 ;  /* 0x070800001c0a7fae */ /* 0x0005e200089a1016 */
[----:B------:R-:W-:-:S03]  /*57ac0*/  IADD3 R12, P3, PT, R112, UR14, RZ ;  /* 0x0000000e700c7c10 */ /* 0x000fc6000ff7e0ff */
[----:B------:R1:W-:Y:S01]  /*57ad0*/  STL.64 [R1+0xaa0], R16 ;  /* 0x000aa01001007387 */ /* 0x0003e20000100a00 */
[----:B------:R-:W-:-:S03]  /*57ae0*/  IADD3.X R13, PT, PT, R113, UR15, RZ, P3, !PT ;  /* 0x0000000f710d7c10 */ /* 0x000fc60009ffe4ff */
[----:B------:R1:W-:Y:S04]  /*57af0*/  LDGSTS.E [R10+0x7480], desc[UR22][R16.64], P1 ;  /* 0x07480000100a7fae */ /* 0x0003e800089a1016 */
[----:B------:R4:W-:Y:S04]  /*57b00*/  STL.64 [R1+0xac0], R12 ;  /* 0x000ac00c01007387 */ /* 0x0009e80000100a00 */
[----:B------:R-:W3:Y:S04]  /*57b10*/  LDL.LU.64 R110, [R1+0x48] ;  /* 0x00004800016e7983 */ /* 0x000ee80000300a00 */
[----:B------:R-:W3:Y:S04]  /*57b20*/  LDL.LU.64 R112, [R1+0x38] ;  /* 0x0000380001707983 */ /* 0x000ee80000300a00 */
[----:B------:R4:W-:Y:S01]  /*57b30*/  LDGSTS.E [R10+0x7880], desc[UR22][R12.64], P1 ;  /* 0x078800000c0a7fae */ /* 0x0009e200089a1016 */
[----:B--2---:R-:W-:-:S04]  /*57b40*/  IADD3 R28, P3, PT, R224, UR14, RZ ;  /* 0x0000000ee01c7c10 */ /* 0x004fc8000ff7e0ff */
[----:B------:R-:W-:Y:S02]  /*57b50*/  IADD3.X R29, PT, PT, R225, UR15, RZ, P3, !PT ;  /* 0x0000000fe11d7c10 */ /* 0x000fe40009ffe4ff */
[----:B------:R-:W2:Y:S01]  /*57b60*/  LDL.LU.64 R224, [R1+0x28] ;  /* 0x0000280001e07983 */ /* 0x000ea20000300a00 */
[----:B-1----:R-:W-:-:S03]  /*57b70*/  IADD3 R16, P3, PT, R72, UR14, RZ ;  /* 0x0000000e48107c10 */ /* 0x002fc6000ff7e0ff */
[----:B------:R1:W-:Y:S01]  /*57b80*/  LDGSTS.E [R10+0x7c80], desc[UR22][R28.64], P1 ;  /* 0x07c800001c0a7fae */ /* 0x0003e200089a1016 */
[----:B------:R-:W-:-:S03]  /*57b90*/  IADD3.X R17, PT, PT, R73, UR15, RZ, P3, !PT ;  /* 0x0000000f49117c10 */ /* 0x000fc60009ffe4ff */
[----:B------:R1:W-:Y:S04]  /*57ba0*/  STL.64 [R1+0xb18], R28 ;  /* 0x000b181c01007387 */ /* 0x0003e80000100a00 */
[----:B------:R1:W-:Y:S01]  /*57bb0*/  LDGSTS.E [R10+0x20080], desc[UR22][R16.64], P1 ;  /* 0x20080000100a7fae */ /* 0x0003e200089a1016 */
[----:B----4-:R-:W-:-:S04]  /*57bc0*/  IADD3 R12, P3, PT, R222, UR14, RZ ;  /* 0x0000000ede0c7c10 */ /* 0x010fc8000ff7e0ff */
[----:B------:R-:W-:Y:S02]  /*57bd0*/  IADD3.X R13, PT, PT, R223, UR15, RZ, P3, !PT ;  /* 0x0000000fdf0d7c10 */ /* 0x000fe40009ffe4ff */
[----:B------:R-:W4:Y:S01]  /*57be0*/  LDL.64 R222, [R1+0x18] ;  /* 0x0000180001de7983 */ /* 0x000f220000100a00 */
        /* <DEDUP_REMOVED lines=21> */
[----:B---3--:R-:W-:-:S03]  /*57d40*/  IADD3 R12, P3, PT, R108, UR14, RZ ;  /* 0x0000000e6c0c7c10 */ /* 0x008fc6000ff7e0ff */
[----:B------:R3:W-:Y:S01]  /*57d50*/  LDGSTS.E [R10+0x21880], desc[UR22][R16.64], P1 ;  /* 0x21880000100a7fae */ /* 0x0007e200089a1016 */
[----:B------:R-:W-:-:S03]  /*57d60*/  IADD3.X R13, PT, PT, R109, UR15, RZ, P3, !PT ;  /* 0x0000000f6d0d7c10 */ /* 0x000fc60009ffe4ff */
[----:B------:R3:W-:Y:S04]  /*57d70*/  STL.64 [R1+0xec8], R16 ;  /* 0x000ec81001007387 */ /* 0x0007e80000100a00 */
[----:B------:R2:W-:Y:S04]  /*57d80*/  STL.64 [R1+0xf08], R12 ;  /* 0x000f080c01007387 */ /* 0x0005e80000100a00 */
[----:B------:R2:W-:Y:S01]  /*57d90*/  LDGSTS.E [R10+0x21c80], desc[UR22][R12.64], P1 ;  /* 0x21c800000c0a7fae */ /* 0x0005e200089a1016 */
[----:B-1----:R-:W-:-:S04]  /*57da0*/  IADD3 R28, P3, PT, R110, UR14, RZ ;  /* 0x0000000e6e1c7c10 */ /* 0x002fc8000ff7e0ff */
[----:B------:R-:W-:Y:S02]  /*57db0*/  IADD3.X R29, PT, PT, R111, UR15, RZ, P3, !PT ;  /* 0x0000000f6f1d7c10 */ /* 0x000fe40009ffe4ff */
[----:B---3--:R-:W-:-:S03]  /*57dc0*/  IADD3 R16, P3, PT, R112, UR14, RZ ;  /* 0x0000000e70107c10 */ /* 0x008fc6000ff7e0ff */
[----:B------:R4:W-:Y:S01]  /*57dd0*/  LDGSTS.E [R10+0x22080], desc[UR22][R28.64], P1 ;  /* 0x220800001c0a7fae */ /* 0x0009e200089a1016 */
[----:B------:R-:W-:-:S03]  /*57de0*/  IADD3.X R17, PT, PT, R113, UR15, RZ, P3, !PT ;  /* 0x0000000f71117c10 */ /* 0x000fc60009ffe4ff */
[----:B------:R4:W-:Y:S01]  /*57df0*/  STL.64 [R1+0xf38], R28 ;  /* 0x000f381c01007387 */ /* 0x0009e20000100a00 */
[----:B--2---:R-:W-:-:S03]  /*57e00*/  IADD3 R12, P3, PT, R224, UR14, RZ ;  /* 0x0000000ee00c7c10 */ /* 0x004fc6000ff7e0ff */
[----:B------:R1:W-:Y:S01]  /*57e10*/  LDGSTS.E [R10+0x22480], desc[UR22][R16.64], P1 ;  /* 0x22480000100a7fae */ /* 0x0003e200089a1016 */
[----:B------:R-:W-:-:S03]  /*57e20*/  IADD3.X R13, PT, PT, R225, UR15, RZ, P3, !PT ;  /* 0x0000000fe10d7c10 */ /* 0x000fc60009ffe4ff */
[----:B------:R1:W-:Y:S04]  /*57e30*/  STL.64 [R1+0xf60], R16 ;  /* 0x000f601001007387 */ /* 0x0003e80000100a00 */
[----:B------:R2:W-:Y:S04]  /*57e40*/  STL.64 [R1+0xfa0], R12 ;  /* 0x000fa00c01007387 */ /* 0x0005e80000100a00 */
[----:B------:R2:W-:Y:S01]  /*57e50*/  LDGSTS.E [R10+0x22880], desc[UR22][R12.64], P1 ;  /* 0x228800000c0a7fae */ /* 0x0005e200089a1016 */
[----:B----4-:R-:W-:-:S04]  /*57e60*/  IADD3 R28, P3, PT, R222, UR14, RZ ;  /* 0x0000000ede1c7c10 */ /* 0x010fc8000ff7e0ff */
        /* <DEDUP_REMOVED lines=50> */
[----:B------:R-:W3:Y:S01]  /*58190*/  LDL.LU.64 R110, [R1+0xcc8] ;  /* 0x000cc800016e7983 */ /* 0x000ee20000300a00 */
[----:B------:R-:W-:-:S03]  /*581a0*/  IADD3.X R17, PT, PT, R157, UR15, RZ, P3, !PT ;  /* 0x0000000f9d117c10 */ /* 0x000fc60009ffe4ff */
[----:B------:R1:W-:Y:S01]  /*581b0*/  LDGSTS.E [R10+0x25c80], desc[UR22][R28.64], P1 ;  /* 0x25c800001c0a7fae */ /* 0x0003e200089a1016 */
[----:B--2---:R-:W-:-:S03]  /*581c0*/  IADD3 R12, P3, PT, R154, UR14, RZ ;  /* 0x0000000e9a0c7c10 */ /* 0x004fc6000ff7e0ff */
[----:B------:R1:W-:Y:S01]  /*581d0*/  STL.64 [R1+0x1270], R28 ;  /* 0x0012701c01007387 */ /* 0x0003e20000100a00 */
[----:B------:R-:W-:-:S03]  /*581e0*/  IADD3.X R13, PT, PT, R155, UR15, RZ, P3, !PT ;  /* 0x0000000f9b0d7c10 */ /* 0x000fc60009ffe4ff */
[----:B------:R2:W-:Y:S04]  /*581f0*/  STL.64 [R1+0x1288], R16 ;  /* 0x0012881001007387 */ /* 0x0005e80000100a00 */
[----:B------:R4:W-:Y:S04]  /*58200*/  STL.64 [R1+0x12a0], R12 ;  /* 0x0012a00c01007387 */ /* 0x0009e80000100a00 */
[----:B------:R-:W3:Y:S01]  /*58210*/  LDL.LU.64 R94, [R1+0xca0] ;  /* 0x000ca000015e7983 */ /* 0x000ee20000300a00 */
[----:B-1----:R-:W-:-:S03]  /*58220*/  IADD3 R28, P3, PT, R152, UR14, RZ ;  /* 0x0000000e981c7c10 */ /* 0x002fc6000ff7e0ff */
[----:B------:R2:W-:Y:S01]  /*58230*/  LDGSTS.E [R10+0x26080], desc[UR22][R16.64], P1 ;  /* 0x26080000100a7fae */ /* 0x0005e200089a1016 */
[----:B------:R-:W-:-:S03]  /*58240*/  IADD3.X R29, PT, PT, R153, UR15, RZ, P3, !PT ;  /* 0x0000000f991d7c10 */ /* 0x000fc60009ffe4ff */
[----:B------:R-:W3:Y:S04]  /*58250*/  LDL.LU.64 R112, [R1+0xc80] ;  /* 0x000c800001707983 */ /* 0x000ee80000300a00 */
[----:B------:R4:W-:Y:S01]  /*58260*/  LDGSTS.E [R10+0x26480], desc[UR22][R12.64], P1 ;  /* 0x264800000c0a7fae */ /* 0x0009e200089a1016 */
[----:B--2---:R-:W-:-:S03]  /*58270*/  IADD3 R16, P3, PT, R150, UR14, RZ ;  /* 0x0000000e96107c10 */ /* 0x004fc6000ff7e0ff */
[----:B------:R-:W2:Y:S01]  /*58280*/  LDL.LU.64 R224, [R1+0xc40] ;  /* 0x000c400001e07983 */ /* 0x000ea20000300a00 */
[----:B------:R-:W-:-:S03]  /*58290*/  IADD3.X R17, PT, PT, R151, UR15, RZ, P3, !PT ;  /* 0x0000000f97117c10 */ /* 0x000fc60009ffe4ff */
[----:B------:R1:W-:Y:S01]  /*582a0*/  LDGSTS.E [R10+0x26880], desc[UR22][R28.64], P1 ;  /* 0x268800001c0a7fae */ /* 0x0003e200089a1016 */
[----:B----4-:R-:W-:-:S03]  /*582b0*/  IADD3 R12, P3, PT, R148, UR14, RZ ;  /* 0x0000000e940c7c10 */ /* 0x010fc6000ff7e0ff */
[----:B------:R1:W-:Y:S01]  /*582c0*/  STL.64 [R1+0x12b8], R28 ;  /* 0x0012b81c01007387 */ /* 0x0003e20000100a00 */
[----:B------:R-:W-:-:S03]  /*582d0*/  IADD3.X R13, PT, PT, R149, UR15, RZ, P3, !PT ;  /* 0x0000000f950d7c10 */ /* 0x000fc60009ffe4ff */
[----:B------:R4:W-:Y:S04]  /*582e0*/  STL.64 [R1+0x12d0], R16 ;  /* 0x0012d01001007387 */ /* 0x0009e80000100a00 */
[----:B------:R1:W-:Y:S04]  /*582f0*/  STL.64 [R1+0x12e0], R12 ;  /* 0x0012e00c01007387 */ /* 0x0003e80000100a00 */
[----:B------:R-:W2:Y:S04]  /*58300*/  LDL.LU.64 R96, [R1+0xc20] ;  /* 0x000c200001607983 */ /* 0x000ea80000300a00 */
[----:B------:R-:W2:Y:S04]  /*58310*/  LDL.LU.64 R106, [R1+0xbe8] ;  /* 0x000be800016a7983 */ /* 0x000ea80000300a00 */
[----:B------:R-:W2:Y:S01]  /*58320*/  LDL.LU.64 R222, [R1+0xba0] ;  /* 0x000ba00001de7983 */ /* 0x000ea20000300a00 */
[----:B-1----:R-:W-:-:S03]  /*58330*/  IADD3 R28, P3, PT, R146, UR14, RZ ;  /* 0x0000000e921c7c10 */ /* 0x002fc6000ff7e0ff */
[----:B------:R4:W-:Y:S01]  /*58340*/  LDGSTS.E [R10+0x26c80], desc[UR22][R16.64], P1 ;  /* 0x26c80000100a7fae */ /* 0x0009e200089a1016 */
[----:B------:R-:W-:-:S03]  /*58350*/  IADD3.X R29, PT, PT, R147, UR15, RZ, P3, !PT ;  /* 0x0000000f931d7c10 */ /* 0x000fc60009ffe4ff */
[----:B------:R1:W-:Y:S01]  /*58360*/  LDGSTS.E [R10+0x27080], desc[UR22][R12.64], P1 ;  /* 0x270800000c0a7fae */ /* 0x0003e200089a1016 */
[----:B----4-:R-:W-:-:S03]  /*58370*/  IADD3 R16, P3, PT, R144, UR14, RZ ;  /* 0x0000000e90107c10 */ /* 0x010fc6000ff7e0ff */
[----:B------:R4:W-:Y:S01]  /*58380*/  STL.64 [R1+0x12f0], R28 ;  /* 0x0012f01c01007387 */ /* 0x0009e20000100a00 */
[----:B------:R-:W-:-:S03]  /*58390*/  IADD3.X R17, PT, PT, R145, UR15, RZ, P3, !PT ;  /* 0x0000000f91117c10 */ /* 0x000fc60009ffe4ff */
[----:B------:R4:W-:Y:S01]  /*583a0*/  LDGSTS.E [R10+0x27480], desc[UR22][R28.64], P1 ;  /* 0x274800001c0a7fae */ /* 0x0009e200089a1016 */
[----:B-1----:R-:W-:-:S03]  /*583b0*/  IADD3 R12, P3, PT, R142, UR14, RZ ;  /* 0x0000000e8e0c7c10 */ /* 0x002fc6000ff7e0ff */
[----:B------:R1:W-:Y:S01]  /*583c0*/  STL.64 [R1+0x1300], R16 ;  /* 0x0013001001007387 */ /* 0x0003e20000100a00 */
[----:B------:R-:W-:Y:S01]  /*583d0*/  IADD3.X R13, PT, PT, R143, UR15, RZ, P3, !PT ;  /* 0x0000000f8f0d7c10 */ /* 0x000fe20009ffe4ff */
[----:B------:R-:W-:Y:S02]  /*583e0*/  VIADD R9, R9, 0x100000 ;  /* 0x0010000009097836 */ /* 0x000fe40000000000 */
[----:B------:R1:W-:Y:S04]  /*583f0*/  LDGSTS.E [R10+0x27880], desc[UR22][R16.64], P1 ;  /* 0x27880000100a7fae */ /* 0x0003e800089a1016 */
[----:B------:R1:W-:Y:S04]  /*58400*/  STL.64 [R1+0x1310], R12 ;  /* 0x0013100c01007387 */ /* 0x0003e80000100a00 */
[----:B------:R-:W4:Y:S04]  /*58410*/  LDL.LU.64 R84, [R1+0xb78] ;  /* 0x000b780001547983 */ /* 0x000f280000300a00 */
[----:B------:R-:W1:Y:S04]  /*58420*/  LDL.LU.64 R108, [R1+0xb38] ;  /* 0x000b3800016c7983 */ /* 0x000e680000300a00 */
[----:B------:R1:W-:Y:S01]  /*58430*/  LDGSTS.E [R10+0x27c80], desc[UR22][R12.64], P1 ;  /* 0x27c800000c0a7fae */ /* 0x0003e200089a1016 */
[----:B---3--:R-:W-:-:S04]  /*58440*/  IADD3 R60, P3, PT, R110, UR14, RZ ;  /* 0x0000000e6e3c7c10 */ /* 0x008fc8000ff7e0ff */
[----:B------:R-:W-:Y:S02]  /*58450*/  IADD3.X R61, PT, PT, R111, UR15, RZ, P3, !PT ;  /* 0x0000000f6f3d7c10 */ /* 0x000fe40009ffe4ff */
[----:B------:R-:W3:Y:S04]  /*58460*/  LDL.LU.64 R110, [R1+0xb10] ;  /* 0x000b1000016e7983 */ /* 0x000ee80000300a00 */
[----:B------:R-:W-:Y:S01]  /*58470*/  LDGSTS.E [R9+0x100], desc[UR22][R60.64], P1 ;  /* 0x001000003c097fae */ /* 0x000fe200089a1016 */
[----:B------:R-:W-:-:S04]  /*58480*/  IADD3 R72, P3, PT, R94, UR14, RZ ;  /* 0x0000000e5e487c10 */ /* 0x000fc8000ff7e0ff */
[----:B------:R-:W-:Y:S02]  /*58490*/  IADD3.X R73, PT, PT, R95, UR15, RZ, P3, !PT ;  /* 0x0000000f5f497c10 */ /* 0x000fe40009ffe4ff */
[----:B------:R-:W3:Y:S01]  /*584a0*/  LDL.LU.64 R94, [R1+0xad8] ;  /* 0x000ad800015e7983 */ /* 0x000ee20000300a00 */
[----:B------:R-:W-:-:S03]  /*584b0*/  IADD3 R146, P3, PT, R112, UR14, RZ ;  /* 0x0000000e70927c10 */ /* 0x000fc6000ff7e0ff */
[----:B------:R-:W-:Y:S01]  /*584c0*/  LDGSTS.E [R9+0x500], desc[UR22][R72.64], P1 ;  /* 0x0050000048097fae */ /* 0x000fe200089a1016 */
[----:B------:R-:W-:-:S03]  /*584d0*/  IADD3.X R147, PT, PT, R113, UR15, RZ, P3, !PT ;  /* 0x0000000f71937c10 */ /* 0x000fc60009ffe4ff */
[----:B------:R-:W3:Y:S01]  /*584e0*/  LDL.LU.64 R112, [R1+0xaa8] ;  /* 0x000aa80001707983 */ /* 0x000ee20000300a00 */
[----:B--2---:R-:W-:-:S03]  /*584f0*/  IADD3 R172, P3, PT, R224, UR14, RZ ;  /* 0x0000000ee0ac7c10 */ /* 0x004fc6000ff7e0ff */
[----:B------:R-:W-:Y:S01]  /*58500*/  LDGSTS.E [R9+0x900], desc[UR22][R146.64], P1 ;  /* 0x0090000092097fae */ /* 0x000fe200089a1016 */
[----:B------:R-:W-:-:S03]  /*58510*/  IADD3.X R173, PT, PT, R225, UR15, RZ, P3, !PT ;  /* 0x0000000fe1ad7c10 */ /* 0x000fc60009ffe4ff */
[----:B------:R-:W2:Y:S04]  /*58520*/  LDL.LU.64 R224, [R1+0xa80] ;  /* 0x000a800001e07983 */ /* 0x000ea80000300a00 */
[----:B------:R-:W-:Y:S01]  /*58530*/  LDGSTS.E [R9+0xd00], desc[UR22][R172.64], P1 ;  /* 0x00d00000ac097fae */ /* 0x000fe200089a1016 */
[----:B------:R-:W-:-:S04]  /*58540*/  IADD3 R188, P3, PT, R96, UR14, RZ ;  /* 0x0000000e60bc7c10 */ /* 0x000fc8000ff7e0ff */
[----:B------:R-:W-:Y:S02]  /*58550*/  IADD3.X R189, PT, PT, R97, UR15, RZ, P3, !PT ;  /* 0x0000000f61bd7c10 */ /* 0x000fe40009ffe4ff */
[----:B------:R-:W-:Y:S01]  /*58560*/  IADD3 R202, P3, PT, R106, UR14, RZ ;  /* 0x0000000e6aca7c10 */ /* 0x000fe2000ff7e0ff */
[----:B------:R-:W2:Y:S03]  /*58570*/  LDL.LU.64 R96, [R1+0xa40] ;  /* 0x000a400001607983 */ /* 0x000ea60000300a00 */
[----:B------:R-:W-:Y:S01]  /*58580*/  IADD3.X R203, PT, PT, R107, UR15, RZ, P3, !PT ;  /* 0x0000000f6bcb7c10 */ /* 0x000fe20009ffe4ff */
[----:B------:R-:W-:Y:S01]  /*58590*/  LDGSTS.E [R9+0x1100], desc[UR22][R188.64], P1 ;  /* 0x01100000bc097fae */ /* 0x000fe200089a1016 */
[----:B------:R-:W-:-:S03]  /*585a0*/  IADD3 R214, P3, PT, R222, UR14, RZ ;  /* 0x0000000eded67c10 */ /* 0x000fc6000ff7e0ff */
[----:B------:R-:W2:Y:S01]  /*585b0*/  LDL.LU.64 R106, [R1+0xa00] ;  /* 0x000a0000016a7983 */ /* 0x000ea20000300a00 */
[----:B------:R-:W-:-:S03]  /*585c0*/  IADD3.X R215, PT, PT, R223, UR15, RZ, P3, !PT ;  /* 0x0000000fdfd77c10 */ /* 0x000fc60009ffe4ff */
[----:B------:R-:W2:Y:S04]  /*585d0*/  LDL.LU.64 R222, [R1+0x9c0] ;  /* 0x0009c00001de7983 */ /* 0x000ea80000300a00 */
[----:B------:R-:W-:Y:S04]  /*585e0*/  LDGSTS.E [R9+0x1500], desc[UR22][R202.64], P1 ;  /* 0x01500000ca097fae */ /* 0x000fe800089a1016 */
[----:B------:R-:W-:Y:S01]  /*585f0*/  LDGSTS.E [R9+0x1900], desc[UR22][R214.64], P1 ;  /* 0x01900000d6097fae */ /* 0x000fe200089a1016 */
[----:B----4-:R-:W-:-:S04]  /*58600*/  IADD3 R28, P3, PT, R84, UR14, RZ ;  /* 0x0000000e541c7c10 */ /* 0x010fc8000ff7e0ff */
[----:B------:R-:W-:Y:S02]  /*58610*/  IADD3.X R29, PT, PT, R85, UR15, RZ, P3, !PT ;  /* 0x0000000f551d7c10 */ /* 0x000fe40009ffe4ff */
[----:B-1----:R-:W-:Y:S01]  /*58620*/  IADD3 R16, P3, PT, R108, UR14, RZ ;  /* 0x0000000e6c107c10 */ /* 0x002fe2000ff7e0ff */
[----:B------:R-:W4:Y:S03]  /*58630*/  LDL.LU.64 R84, [R1+0x998] ;  /* 0x0009980001547983 */ /* 0x000f260000300a00 */
[----:B------:R-:W-:Y:S01]  /*58640*/  IADD3.X R17, PT, PT, R109, UR15, RZ, P3, !PT ;  /* 0x0000000f6d117c10 */ /* 0x000fe20009ffe4ff */
[----:B------:R1:W-:Y:S04]  /*58650*/  STL.64 [R1+0x68], R28 ;  /* 0x0000681c01007387 */ /* 0x0003e80000100a00 */
[----:B------:R1:W-:Y:S04]  /*58660*/  STL.64 [R1+0x260], R16 ;  /* 0x0002601001007387 */ /* 0x0003e80000100a00 */
[----:B------:R1:W-:Y:S04]  /*58670*/  LDGSTS.E [R9+0x1d00], desc[UR22][R28.64], P1 ;  /* 0x01d000001c097fae */ /* 0x0003e800089a1016 */
[----:B------:R-:W4:Y:S04]  /*58680*/  LDL.LU.64 R108, [R1+0x950] ;  /* 0x00095000016c7983 */ /* 0x000f280000300a00 */
[----:B------:R1:W-:Y:S01]  /*58690*/  LDGSTS.E [R9+0x2100], desc[UR22][R16.64], P1 ;  /* 0x0210000010097fae */ /* 0x0003e200089a1016 */
[----:B---3--:R-:W-:-:S04]  /*586a0*/  IADD3 R12, P3, PT, R110, UR14, RZ ;  /* 0x0000000e6e0c7c10 */ /* 0x008fc8000ff7e0ff */
[----:B------:R-:W-:-:S05]  /*586b0*/  IADD3.X R13, PT, PT, R111, UR15, RZ, P3, !PT ;  /* 0x0000000f6f0d7c10 */ /* 0x000fca0009ffe4ff */
[----:B------:R2:W-:Y:S04]  /*586c0*/  STL.64 [R1+0x288], R12 ;  /* 0x0002880c01007387 */ /* 0x0005e80000100a00 */
[----:B------:R-:W3:Y:S04]  /*586d0*/  LDL.LU.64 R110, [R1+0x910] ;  /* 0x00091000016e7983 */ /* 0x000ee80000300a00 */
[----:B------:R2:W-:Y:S01]  /*586e0*/  LDGSTS.E [R9+0x2500], desc[UR22][R12.64], P1 ;  /* 0x025000000c097fae */ /* 0x0005e200089a1016 */
[----:B-1----:R-:W-:-:S04]  /*586f0*/  IADD3 R28, P3, PT, R94, UR14, RZ ;  /* 0x0000000e5e1c7c10 */ /* 0x002fc8000ff7e0ff */
[----:B------:R-:W-:Y:S02]  /*58700*/  IADD3.X R29, PT, PT, R95, UR15, RZ, P3, !PT ;  /* 0x0000000f5f1d7c10 */ /* 0x000fe40009ffe4ff */
[----:B------:R-:W3:Y:S01]  /*58710*/  LDL.LU.64 R94, [R1+0x8d8] ;  /* 0x0008d800015e7983 */ /* 0x000ee20000300a00 */
[----:B------:R-:W-:-:S03]  /*58720*/  IADD3 R16, P3, PT, R112, UR14, RZ ;  /* 0x0000000e70107c10 */ /* 0x000fc6000ff7e0ff */
[----:B------:R1:W-:Y:S01]  /*58730*/  LDGSTS.E [R9+0x2900], desc[UR22][R28.64], P1 ;  /* 0x029000001c097fae */ /* 0x0003e200089a1016 */
[----:B------:R-:W-:-:S03]  /*58740*/  IADD3.X R17, PT, PT, R113, UR15, RZ, P3, !PT ;  /* 0x0000000f71117c10 */ /* 0x000fc60009ffe4ff */
[----:B------:R1:W-:Y:S01]  /*58750*/  STL.64 [R1+0x360], R28 ;  /* 0x0003601c01007387 */ /* 0x0003e20000100a00 */
[----:B--2---:R-:W-:-:S03]  /*58760*/  IADD3 R12, P3, PT, R224, UR14, RZ ;  /* 0x0000000ee00c7c10 */ /* 0x004fc6000ff7e0ff */
[----:B------:R2:W-:Y:S01]  /*58770*/  STL.64 [R1+0x388], R16 ;  /* 0x0003881001007387 */ /* 0x0005e20000100a00 */
[----:B------:R-:W-:-:S03]  /*58780*/  IADD3.X R13, PT, PT, R225, UR15, RZ, P3, !PT ;  /* 0x0000000fe10d7c10 */ /* 0x000fc60009ffe4ff */
[----:B------:R-:W3:Y:S04]  /*58790*/  LDL.LU.64 R112, [R1+0x888] ;  /* 0x0008880001707983 */ /* 0x000ee80000300a00 */
[----:B------:R2:W-:Y:S04]  /*587a0*/  STL.64 [R1+0x3c0], R12 ;  /* 0x0003c00c01007387 */ /* 0x0005e80000100a00 */
[----:B------:R-:W3:Y:S04]  /*587b0*/  LDL.LU.64 R224, [R1+0x840] ;  /* 0x0008400001e07983 */ /* 0x000ee80000300a00 */
[----:B------:R2:W-:Y:S01]  /*587c0*/  LDGSTS.E [R9+0x2d00], desc[UR22][R16.64], P1 ;  /* 0x02d0000010097fae */ /* 0x0005e200089a1016 */
[----:B-1----:R-:W-:-:S03]  /*587d0*/  IADD3 R28, P3, PT, R96, UR14, RZ ;  /* 0x0000000e601c7c10 */ /* 0x002fc6000ff7e0ff */
[----:B------:R1:W-:Y:S01]  /*587e0*/  LDGSTS.E [R9+0x3100], desc[UR22][R12.64], P1 ;  /* 0x031000000c097fae */ /* 0x0003e200089a1016 */
[----:B------:R-:W-:-:S03]  /*587f0*/  IADD3.X R29, PT, PT, R97, UR15, RZ, P3, !PT ;  /* 0x0000000f611d7c10 */ /* 0x000fc60009ffe4ff */
        /* <DEDUP_REMOVED lines=8> */
[----:B------:R-:W2:Y:S04]  /*58880*/  LDL.LU.64 R222, [R1+0x7c8] ;  /* 0x0007c80001de7983 */ /* 0x000ea80000300a00 */
[----:B------:R3:W-:Y:S04]  /*58890*/  STL.64 [R1+0x4b8], R12 ;  /* 0x0004b80c01007387 */ /* 0x0007e80000100a00 */
[----:B------:R-:W2:Y:S04]  /*588a0*/  LDL.LU.64 R106, [R1+0x790] ;  /* 0x00079000016a7983 */ /* 0x000ea80000300a00 */
[----:B------:R1:W-:Y:S04]  /*588b0*/  LDGSTS.E [R9+0x3900], desc[UR22][R16.64], P1 ;  /* 0x0390000010097fae */ /* 0x0003e800089a1016 */
        /* <DEDUP_REMOVED lines=8> */
[----:B------:R1:W-:Y:S04]  /*58940*/  STL.64 [R1+0x590], R16 ;  /* 0x0005901001007387 */ /* 0x0003e80000100a00 */
[----:B------:R-:W4:Y:S04]  /*58950*/  LDL.LU.64 R108, [R1+0x660] ;  /* 0x00066000016c7983 */ /* 0x000f280000300a00 */
[----:B------:R1:W-:Y:S01]  /*58960*/  LDGSTS.E [R9+0x4500], desc[UR22][R16.64], P1 ;  /* 0x0450000010097fae */ /* 0x0003e200089a1016 */
[----:B---3--:R-:W-:-:S04]  /*58970*/  IADD3 R12, P3, PT, R110, UR14, RZ ;  /* 0x0000000e6e0c7c10 */ /* 0x008fc8000ff7e0ff */
[----:B------:R-:W-:-:S05]  /*58980*/  IADD3.X R13, PT, PT, R111, UR15, RZ, P3, !PT ;  /* 0x0000000f6f0d7c10 */ /* 0x000fca0009ffe4ff */
[----:B------:R3:W-:Y:S01]  /*58990*/  STL.64 [R1+0x5a0], R12 ;  /* 0x0005a00c01007387 */ /* 0x0007e20000100a00 */
[----:B-1----:R-:W-:-:S03]  /*589a0*/  IADD3 R28, P3, PT, R94, UR14, RZ ;  /* 0x0000000e5e1c7c10 */ /* 0x002fc6000ff7e0ff */
[----:B------:R-:W4:Y:S01]  /*589b0*/  LDL.LU.64 R110, [R1+0x638] ;  /* 0x00063800016e7983 */ /* 0x000f220000300a00 */
[----:B------:R-:W-:-:S03]  /*589c0*/  IADD3.X R29, PT, PT, R95, UR15, RZ, P3, !PT ;  /* 0x0000000f5f1d7c10 */ /* 0x000fc60009ffe4ff */
[----:B------:R3:W-:Y:S04]  /*589d0*/  LDGSTS.E [R9+0x4900], desc[UR22][R12.64], P1 ;  /* 0x049000000c097fae */ /* 0x0007e800089a1016 */
[----:B------:R1:W-:Y:S01]  /*589e0*/  LDGSTS.E [R9+0x4d00], desc[UR22][R28.64], P1 ;  /* 0x04d000001c097fae */ /* 0x0003e200089a1016 */
[----:B------:R-:W-:-:S04]  /*589f0*/  IADD3 R16, P3, PT, R112, UR14, RZ ;  /* 0x0000000e70107c10 */ /* 0x000fc8000ff7e0ff */
[----:B------:R-:W-:Y:S02]  /*58a00*/  IADD3.X R17, PT, PT, R113, UR15, RZ, P3, !PT ;  /* 0x0000000f71117c10 */ /* 0x000fe40009ffe4ff */
[----:B------:R-:W4:Y:S01]  /*58a10*/  LDL.LU.64 R112, [R1+0x5f8] ;  /* 0x0005f80001707983 */ /* 0x000f220000300a00 */
[----:B---3--:R-:W-:-:S03]  /*58a20*/  IADD3 R12, P3, PT, R224, UR14, RZ ;  /* 0x0000000ee00c7c10 */ /* 0x008fc6000ff7e0ff */
[----:B------:R1:W-:Y:S01]  /*58a30*/  STL.64 [R1+0x5d8], R28 ;  /* 0x0005d81c01007387 */ /* 0x0003e20000100a00 */
[----:B------:R-:W-:-:S03]  /*58a40*/  IADD3.X R13, PT, PT, R225, UR15, RZ, P3, !PT ;  /* 0x0000000fe10d7c10 */ /* 0x000fc60009ffe4ff */
[----:B------:R2:W-:Y:S04]  /*58a50*/  STL.64 [R1+0x640], R16 ;  /* 0x0006401001007387 */ /* 0x0005e80000100a00 */
[----:B------:R-:W3:Y:S04]  /*58a60*/  LDL.LU.64 R94, [R1+0x5c8] ;  /* 0x0005c800015e7983 */ /* 0x000ee80000300a00 */
[----:B------:R2:W-:Y:S01]  /*58a70*/  STL.64 [R1+0x720], R12 ;  /* 0x0007200c01007387 */ /* 0x0005e20000100a00 */
[----:B-1----:R-:W-:-:S03]  /*58a80*/  IADD3 R28, P3, PT, R96, UR14, RZ ;  /* 0x0000000e601c7c10 */ /* 0x002fc6000ff7e0ff */
[----:B------:R-:W3:Y:S01]  /*58a90*/  LDL.LU.64 R224, [R1+0x580] ;  /* 0x0005800001e07983 */ /* 0x000ee20000300a00 */
[----:B------:R-:W-:-:S03]  /*58aa0*/  IADD3.X R29, PT, PT, R97, UR15, RZ, P3, !PT ;  /* 0x0000000f611d7c10 */ /* 0x000fc60009ffe4ff */
[----:B------:R2:W-:Y:S04]  /*58ab0*/  LDGSTS.E [R9+0x5100], desc[UR22][R16.64], P1 ;  /* 0x0510000010097fae */ /* 0x0005e800089a1016 */
[----:B------:R1:W-:Y:S04]  /*58ac0*/  LDGSTS.E [R9+0x5500], desc[UR22][R12.64], P1 ;  /* 0x055000000c097fae */ /* 0x0003e800089a1016 */
[----:B------:R4:W-:Y:S01]  /*58ad0*/  LDGSTS.E [R9+0x5900], desc[UR22][R28.64], P1 ;  /* 0x059000001c097fae */ /* 0x0009e200089a1016 */
[----:B--2---:R-:W-:-:S04]  /*58ae0*/  IADD3 R16, P3, PT, R222, UR14, RZ ;  /* 0x0000000ede107c10 */ /* 0x004fc8000ff7e0ff */
[----:B------:R-:W-:Y:S02]  /*58af0*/  IADD3.X R17, PT, PT, R223, UR15, RZ, P3, !PT ;  /* 0x0000000fdf117c10 */ /* 0x000fe40009ffe4ff */
[----:B------:R-:W2:Y:S01]  /*58b00*/  LDL.LU.64 R222, [R1+0x558] ;  /* 0x0005580001de7983 */ /* 0x000ea20000300a00 */
[----:B-1----:R-:W-:-:S03]  /*58b10*/  IADD3 R12, P3, PT, R106, UR14, RZ ;  /* 0x0000000e6a0c7c10 */ /* 0x002fc6000ff7e0ff */
[----:B------:R4:W-:Y:S01]  /*58b20*/  STL.64 [R1+0x768], R28 ;  /* 0x0007681c01007387 */ /* 0x0009e20000100a00 */
[----:B------:R-:W-:-:S03]  /*58b30*/  IADD3.X R13, PT, PT, R107, UR15, RZ, P3, !PT ;  /* 0x0000000f6b0d7c10 */ /* 0x000fc60009ffe4ff */
[----:B------:R1:W-:Y:S04]  /*58b40*/  STL.64 [R1+0x7a8], R16 ;  /* 0x0007a81001007387 */ /* 0x0003e80000100a00 */
[----:B------:R-:W2:Y:S04]  /*58b50*/  LDL.LU.64 R96, [R1+0x4f8] ;  /* 0x0004f80001607983 */ /* 0x000ea80000300a00 */
[----:B------:R1:W-:Y:S01]  /*58b60*/  STL.64 [R1+0x7c8], R12 ;  /* 0x0007c80c01007387 */ /* 0x0003e20000100a00 */
[----:B----4-:R-:W-:-:S03]  /*58b70*/  IADD3 R28, P3, PT, R84, UR14, RZ ;  /* 0x0000000e541c7c10 */ /* 0x010fc6000ff7e0ff */
[----:B------:R-:W4:Y:S01]  /*58b80*/  LDL.LU.64 R106, [R1+0x418] ;  /* 0x00041800016a7983 */ /* 0x000f220000300a00 */
[----:B------:R-:W-:-:S03]  /*58b90*/  IADD3.X R29, PT, PT, R85, UR15, RZ, P3, !PT ;  /* 0x0000000f551d7c10 */ /* 0x000fc60009ffe4ff */
[----:B------:R1:W-:Y:S04]  /*58ba0*/  LDGSTS.E [R9+0x5d00], desc[UR22][R16.64], P1 ;  /* 0x05d0000010097fae */ /* 0x0003e800089a1016 */
[----:B------:R1:W-:Y:S04]  /*58bb0*/  LDGSTS.E [R9+0x6100], desc[UR22][R12.64], P1 ;  /* 0x061000000c097fae */ /* 0x0003e800089a1016 */
[----:B------:R1:W-:Y:S02]  /*58bc0*/  LDGSTS.E [R9+0x6500], desc[UR22][R28.64], P1 ;  /* 0x065000001c097fae */ /* 0x0003e400089a1016 */
[----:B-1----:R-:W-:-:S04]  /*58bd0*/  IADD3 R16, P3, PT, R108, UR14, RZ ;  /* 0x0000000e6c107c10 */ /* 0x002fc8000ff7e0ff */
[----:B------:R-:W-:Y:S02]  /*58be0*/  IADD3.X R17, PT, PT, R109, UR15, RZ, P3, !PT ;  /* 0x0000000f6d117c10 */ /* 0x000fe40009ffe4ff */
[----:B------:R-:W4:Y:S04]  /*58bf0*/  LDL.LU.64 R108, [R1+0x3c8] ;  /* 0x0003c800016c7983 */ /* 0x000f280000300a00 */
[----:B------:R1:W-:Y:S04]  /*58c00*/  STL.64 [R1+0x810], R28 ;  /* 0x0008101c01007387 */ /* 0x0003e80000100a00 */
[----:B------:R3:W-:Y:S04]  /*58c10*/  STL.64 [R1+0x848], R16 ;  /* 0x0008481001007387 */ /* 0x0007e80000100a00 */
[----:B------:R3:W-:Y:S01]  /*58c20*/  LDGSTS.E [R9+0x6900], desc[UR22][R16.64], P1 ;  /* 0x0690000010097fae */ /* 0x0007e200089a1016 */
[----:B------:R-:W-:-:S04]  /*58c30*/  IADD3 R12, P3, PT, R110, UR14, RZ ;  /* 0x0000000e6e0c7c10 */ /* 0x000fc8000ff7e0ff */
[----:B------:R-:W-:Y:S02]  /*58c40*/  IADD3.X R13, PT, PT, R111, UR15, RZ, P3, !PT ;  /* 0x0000000f6f0d7c10 */ /* 0x000fe40009ffe4ff */
[----:B------:R-:W4:Y:S04]  /*58c50*/  LDL.LU.64 R110, [R1+0x398] ;  /* 0x00039800016e7983 */ /* 0x000f280000300a00 */
[----:B------:R1:W-:Y:S04]  /*58c60*/  STL.64 [R1+0x8d8], R12 ;  /* 0x0008d80c01007387 */ /* 0x0003e80000100a00 */
[----:B------:R3:W-:Y:S01]  /*58c70*/  LDGSTS.E [R9+0x6d00], desc[UR22][R12.64], P1 ;  /* 0x06d000000c097fae */ /* 0x0007e200089a1016 */
[----:B-1----:R-:W-:-:S04]  /*58c80*/  IADD3 R28, P3, PT, R112, UR14, RZ ;  /* 0x0000000e701c7c10 */ /* 0x002fc8000ff7e0ff */
[----:B------:R-:W-:Y:S02]  /*58c90*/  IADD3.X R29, PT, PT, R113, UR15, RZ, P3, !PT ;  /* 0x0000000f711d7c10 */ /* 0x000fe40009ffe4ff */
[----:B------:R-:W4:Y:S01]  /*58ca0*/  LDL.LU.64 R112, [R1+0x368] ;  /* 0x0003680001707983 */ /* 0x000f220000300a00 */
[----:B---3--:R-:W-:-:S03]  /*58cb0*/  IADD3 R16, P3, PT, R94, UR14, RZ ;  /* 0x0000000e5e107c10 */ /* 0x008fc6000ff7e0ff */
[----:B------:R2:W-:Y:S01]  /*58cc0*/  LDGSTS.E [R9+0x7100], desc[UR22][R28.64], P1 ;  /* 0x071000001c097fae */ /* 0x0005e200089a1016 */
[----:B------:R-:W-:-:S03]  /*58cd0*/  IADD3.X R17, PT, PT, R95, UR15, RZ, P3, !PT ;  /* 0x0000000f5f117c10 */ /* 0x000fc60009ffe4ff */
[----:B------:R2:W-:Y:S01]  /*58ce0*/  STL.64 [R1+0x910], R28 ;  /* 0x0009101c01007387 */ /* 0x0005e20000100a00 */
[----:B------:R-:W-:-:S03]  /*58cf0*/  IADD3 R12, P3, PT, R224, UR14, RZ ;  /* 0x0000000ee00c7c10 */ /* 0x000fc6000ff7e0ff */
[----:B------:R1:W-:Y:S01]  /*58d00*/  STL.64 [R1+0x950], R16 ;  /* 0x0009501001007387 */ /* 0x0003e20000100a00 */
[----:B------:R-:W-:-:S03]  /*58d10*/  IADD3.X R13, PT, PT, R225, UR15, RZ, P3, !PT ;  /* 0x0000000fe10d7c10 */ /* 0x000fc60009ffe4ff */
[----:B------:R1:W-:Y:S04]  /*58d20*/  LDGSTS.E [R9+0x7500], desc[UR22][R16.64], P1 ;  /* 0x0750000010097fae */ /* 0x0003e800089a1016 */
[----:B------:R-:W3:Y:S04]  /*58d30*/  LDL.LU.64 R224, [R1+0x280] ;  /* 0x0002800001e07983 */ /* 0x000ee80000300a00 */
[----:B------:R4:W-:Y:S04]  /*58d40*/  STL.64 [R1+0x988], R12 ;  /* 0x0009880c01007387 */ /* 0x0009e80000100a00 */
[----:B------:R-:W3:Y:S04]  /*58d50*/  LDL.LU.64 R70, [R1+0x248] ;  /* 0x0002480001467983 */ /* 0x000ee80000300a00 */
[----:B------:R4:W-:Y:S01]  /*58d60*/  LDGSTS.E [R9+0x7900], desc[UR22][R12.64], P1 ;  /* 0x079000000c097fae */ /* 0x0009e200089a1016 */
[----:B--2---:R-:W-:-:S04]  /*58d70*/  IADD3 R28, P3, PT, R222, UR14, RZ ;  /* 0x0000000ede1c7c10 */ /* 0x004fc8000ff7e0ff */
[----:B------:R-:W-:Y:S02]  /*58d80*/  IADD3.X R29, PT, PT, R223, UR15, RZ, P3, !PT ;  /* 0x0000000fdf1d7c10 */ /* 0x000fe40009ffe4ff */
[----:B------:R-:W2:Y:S01]  /*58d90*/  LDL.LU.64 R222, [R1+0xc8] ;  /* 0x0000c80001de7983 */ /* 0x000ea20000300a00 */
[----:B-1----:R-:W-:-:S03]  /*58da0*/  IADD3 R16, P3, PT, R96, UR14, RZ ;  /* 0x0000000e60107c10 */ /* 0x002fc6000ff7e0ff */
[----:B------:R1:W-:Y:S01]  /*58db0*/  STL.64 [R1+0xa00], R28 ;  /* 0x000a001c01007387 */ /* 0x0003e20000100a00 */
[----:B------:R-:W-:-:S03]  /*58dc0*/  IADD3.X R17, PT, PT, R97, UR15, RZ, P3, !PT ;  /* 0x0000000f61117c10 */ /* 0x000fc60009ffe4ff */
[----:B------:R-:W2:Y:S01]  /*58dd0*/  LDL.LU.64 R82, [R1+0xc0] ;  /* 0x0000c00001527983 */ /* 0x000ea20000300a00 */
[----:B----4-:R-:W-:-:S03]  /*58de0*/  IADD3 R12, P3, PT, R106, UR14, RZ ;  /* 0x0000000e6a0c7c10 */ /* 0x010fc6000ff7e0ff */
[----:B------:R4:W-:Y:S01]  /*58df0*/  STL.64 [R1+0xa40], R16 ;  /* 0x000a401001007387 */ /* 0x0009e20000100a00 */
[----:B------:R-:W-:-:S03]  /*58e00*/  IADD3.X R13, PT, PT, R107, UR15, RZ, P3, !PT ;  /* 0x0000000f6b0d7c10 */ /* 0x000fc60009ffe4ff */
[----:B------:R-:W2:Y:S04]  /*58e10*/  LDL.LU.64 R84, [R1+0xb8] ;  /* 0x0000b80001547983 */ /* 0x000ea80000300a00 */
[----:B------:R1:W-:Y:S04]  /*58e20*/  LDGSTS.E [R9+0x7d00], desc[UR22][R28.64], P1 ;  /* 0x07d000001c097fae */ /* 0x0003e800089a1016 */
[----:B------:R1:W-:Y:S04]  /*58e30*/  STL.64 [R1+0xa78], R12 ;  /* 0x000a780c01007387 */ /* 0x0003e80000100a00 */
[----:B------:R-:W2:Y:S04]  /*58e40*/  LDL.LU.64 R94, [R1+0xb0] ;  /* 0x0000b000015e7983 */ /* 0x000ea80000300a00 */
[----:B------:R4:W-:Y:S04]  /*58e50*/  LDGSTS.E [R9+0x20100], desc[UR22][R16.64], P1 ;  /* 0x2010000010097fae */ /* 0x0009e800089a1016 */
[----:B------:R-:W2:Y:S01]  /*58e60*/  LDL.LU.64 R96, [R1+0xa8] ;  /* 0x0000a80001607983 */ /* 0x000ea20000300a00 */
[----:B-1----:R-:W-:-:S03]  /*58e70*/  IADD3 R28, P3, PT, R108, UR14, RZ ;  /* 0x0000000e6c1c7c10 */ /* 0x002fc6000ff7e0ff */
[----:B------:R1:W-:Y:S01]  /*58e80*/  LDGSTS.E [R9+0x20500], desc[UR22][R12.64], P1 ;  /* 0x205000000c097fae */ /* 0x0003e200089a1016 */
[----:B------:R-:W-:-:S05]  /*58e90*/  IADD3.X R29, PT, PT, R109, UR15, RZ, P3, !PT ;  /* 0x0000000f6d1d7c10 */ /* 0x000fca0009ffe4ff */
[----:B------:R3:W-:Y:S04]  /*58ea0*/  STL.64 [R1+0xaa8], R28 ;  /* 0x000aa81c01007387 */ /* 0x0007e80000100a00 */
[----:B------:R-:W2:Y:S04]  /*58eb0*/  LDL.LU.64 R106, [R1+0xa0] ;  /* 0x0000a000016a7983 */ /* 0x000ea80000300a00 */
[----:B------:R-:W2:Y:S04]  /*58ec0*/  LDL.LU.64 R108, [R1+0x98] ;  /* 0x00009800016c7983 */ /* 0x000ea80000300a00 */
[----:B------:R3:W-:Y:S01]  /*58ed0*/  LDGSTS.E [R9+0x20900], desc[UR22][R28.64], P1 ;  /* 0x209000001c097fae */ /* 0x0007e200089a1016 */
[----:B----4-:R-:W-:-:S04]  /*58ee0*/  IADD3 R16, P3, PT, R110, UR14, RZ ;  /* 0x0000000e6e107c10 */ /* 0x010fc8000ff7e0ff */
[----:B------:R-:W-:-:S05]  /*58ef0*/  IADD3.X R17, PT, PT, R111, UR15, RZ, P3, !PT ;  /* 0x0000000f6f117c10 */ /* 0x000fca0009ffe4ff */
[----:B------:R4:W-:Y:S04]  /*58f00*/  STL.64 [R1+0xaf0], R16 ;  /* 0x000af01001007387 */ /* 0x0009e80000100a00 */
[----:B------:R4:W-:Y:S01]  /*58f10*/  LDGSTS.E [R9+0x20d00], desc[UR22][R16.64], P1 ;  /* 0x20d0000010097fae */ /* 0x0009e200089a1016 */
[----:B-1----:R-:W-:-:S04]  /*58f20*/  IADD3 R12, P3, PT, R112, UR14, RZ ;  /* 0x0000000e700c7c10 */ /* 0x002fc8000ff7e0ff */
[----:B------:R-:W-:-:S05]  /*58f30*/  IADD3.X R13, PT, PT, R113, UR15, RZ, P3, !PT ;  /* 0x0000000f710d7c10 */ /* 0x000fca0009ffe4ff */
[----:B------:R2:W-:Y:S04]  /*58f40*/  STL.64 [R1+0xb10], R12 ;  /* 0x000b100c01007387 */ /* 0x0005e80000100a00 */
[----:B------:R-:W2:Y:S04]  /*58f50*/  LDL.LU.64 R110, [R1+0x90] ;  /* 0x00009000016e7983 */ /* 0x000ea80000300a00 */
[----:B------:R-:W2:Y:S04]  /*58f60*/  LDL.LU.64 R112, [R1+0x88] ;  /* 0x0000880001707983 */ /* 0x000ea80000300a00 */
[----:B------:R2:W-:Y:S01]  /*58f70*/  LDGSTS.E [R9+0x21100], desc[UR22][R12.64], P1 ;  /* 0x211000000c097fae */ /* 0x0005e200089a1016 */
[----:B---3--:R-:W-:-:S04]  /*58f80*/  IADD3 R28, P3, PT, R224, UR14, RZ ;  /* 0x0000000ee01c7c10 */ /* 0x008fc8000ff7e0ff */
[----:B------:R-:W-:Y:S02]  /*58f90*/  IADD3.X R29, PT, PT, R225, UR15, RZ, P3, !PT ;  /* 0x0000000fe11d7c10 */ /* 0x000fe40009ffe4ff */
[----:B------:R-:W3:Y:S01]  /*58fa0*/  LDL.LU.64 R224, [R1+0x80] ;  /* 0x0000800001e07983 */ /* 0x000ee20000300a00 */
[----:B----4-:R-:W-:-:S03]  /*58fb0*/  IADD3 R16, P3, PT, R70, UR14, RZ ;  /* 0x0000000e46107c10 */ /* 0x010fc6000ff7e0ff */
[----:B------:R1:W-:Y:S01]  /*58fc0*/  LDGSTS.E [R9+0x21500], desc[UR22][R28.64], P1 ;  /* 0x215000001c097fae */ /* 0x0003e200089a1016 */
[----:B------:R-:W-:-:S03]  /*58fd0*/  IADD3.X R17, PT, PT, R71, UR15, RZ, P3, !PT ;  /* 0x0000000f47117c10 */ /* 0x000fc60009ffe4ff */
[----:B------:R1:W-:Y:S04]  /*58fe0*/  STL.64 [R1+0xb78], R28 ;  /* 0x000b781c01007387 */ /* 0x0003e80000100a00 */
        /* <DEDUP_REMOVED lines=28> */
[----:B------:R4:W-:Y:S04]  /*591b0*/  LDGSTS.E [R9+0x23100], desc[UR22][R16.64], P1 ;  /* 0x2310000010097fae */ /* 0x0009e800089a1016 */
[----:B------:R3:W-:Y:S04]  /*591c0*/  STL.64 [R1+0xf58], R12 ;  /* 0x000f580c01007387 */ /* 0x0007e80000100a00 */
[----:B------:R3:W-:Y:S01]  /*591d0*/  LDGSTS.E [R9+0x23500], desc[UR22][R12.64], P1 ;  /* 0x235000000c097fae */ /* 0x0007e200089a1016 */
[----:B-1----:R-:W-:-:S04]  /*591e0*/  IADD3 R28, P3, PT, R110, UR14, RZ ;  /* 0x0000000e6e1c7c10 */ /* 0x002fc8000ff7e0ff */
[----:B------:R-:W-:Y:S02]  /*591f0*/  IADD3.X R29, PT, PT, R111, UR15, RZ, P3, !PT ;  /* 0x0000000f6f1d7c10 */ /* 0x000fe40009ffe4ff */
[----:B----4-:R-:W-:-:S03]  /*59200*/  IADD3 R16, P3, PT, R112, UR14, RZ ;  /* 0x0000000e70107c10 */ /* 0x010fc6000ff7e0ff */
[----:B------:R2:W-:Y:S01]  /*59210*/  LDGSTS.E [R9+0x23900], desc[UR22][R28.64], P1 ;  /* 0x239000001c097fae */ /* 0x0005e200089a1016 */
[----:B------:R-:W-:-:S03]  /*59220*/  IADD3.X R17, PT, PT, R113, UR15, RZ, P3, !PT ;  /* 0x0000000f71117c10 */ /* 0x000fc60009ffe4ff */
[----:B------:R2:W-:Y:S01]  /*59230*/  STL.64 [R1+0xf98], R28 ;  /* 0x000f981c01007387 */ /* 0x0005e20000100a00 */
[----:B---3--:R-:W-:-:S03]  /*59240*/  IADD3 R12, P3, PT, R224, UR14, RZ ;  /* 0x0000000ee00c7c10 */ /* 0x008fc6000ff7e0ff */
[----:B------:R1:W-:Y:S01]  /*59250*/  LDGSTS.E [R9+0x23d00], desc[UR22][R16.64], P1 ;  /* 0x23d0000010097fae */ /* 0x0003e200089a1016 */
[----:B------:R-:W-:-:S03]  /*59260*/  IADD3.X R13, PT, PT, R225, UR15, RZ, P3, !PT ;  /* 0x0000000fe10d7c10 */ /* 0x000fc60009ffe4ff */
[----:B------:R1:W-:Y:S04]  /*59270*/  STL.64 [R1+0xfd0], R16 ;  /* 0x000fd01001007387 */ /* 0x0003e80000100a00 */
[----:B------:R3:W-:Y:S04]  /*59280*/  STL.64 [R1+0x1000], R12 ;  /* 0x0010000c01007387 */ /* 0x0007e80000100a00 */
[----:B------:R3:W-:Y:S01]  /*59290*/  LDGSTS.E [R9+0x24100], desc[UR22][R12.64], P1 ;  /* 0x241000000c097fae */ /* 0x0007e200089a1016 */
[----:B--2---:R-:W-:-:S04]  /*592a0*/  IADD3 R28, P3, PT, R222, UR14, RZ ;  /* 0x0000000ede1c7c10 */ /* 0x004fc8000ff7e0ff */
        /* <DEDUP_REMOVED lines=24> */
[----:B------:R-:W3:Y:S01]  /*59430*/  LDL.LU.64 R224, [R1+0xd70] ;  /* 0x000d700001e07983 */ /* 0x000ee20000300a00 */
[----:B-1----:R-:W-:-:S03]  /*59440*/  IADD3 R16, P3, PT, R128, UR14, RZ ;  /* 0x0000000e80107c10 */ /* 0x002fc6000ff7e0ff */
[----:B------:R2:W-:Y:S01]  /*59450*/  LDGSTS.E [R9+0x25900], desc[UR22][R12.64], P1 ;  /* 0x259000000c097fae */ /* 0x0005e200089a1016 */
[----:B------:R-:W-:-:S03]  /*59460*/  IADD3.X R17, PT, PT, R129, UR15, RZ, P3, !PT ;  /* 0x0000000f81117c10 */ /* 0x000fc60009ffe4ff */
[----:B------:R1:W-:Y:S04]  /*59470*/  STL.64 [R1+0x1170], R28 ;  /* 0x0011701c01007387 */ /* 0x0003e80000100a00 */
[----:B------:R1:W-:Y:S01]  /*59480*/  LDGSTS.E [R9+0x25d00], desc[UR22][R28.64], P1 ;  /* 0x25d000001c097fae */ /* 0x0003e200089a1016 */
[----:B--2---:R-:W-:-:S03]  /*59490*/  IADD3 R12, P3, PT, R126, UR14, RZ ;  /* 0x0000000e7e0c7c10 */ /* 0x004fc6000ff7e0ff */
[----:B------:R2:W-:Y:S01]  /*594a0*/  STL.64 [R1+0x1190], R16 ;  /* 0x0011901001007387 */ /* 0x0005e20000100a00 */
[----:B------:R-:W-:-:S03]  /*594b0*/  IADD3.X R13, PT, PT, R127, UR15, RZ, P3, !PT ;  /* 0x0000000f7f0d7c10 */ /* 0x000fc60009ffe4ff */
[----:B------:R2:W-:Y:S04]  /*594c0*/  LDGSTS.E [R9+0x26100], desc[UR22][R16.64], P1 ;  /* 0x2610000010097fae */ /* 0x0005e800089a1016 */
[----:B------:R4:W-:Y:S04]  /*594d0*/  STL.64 [R1+0x11e8], R12 ;  /* 0x0011e80c01007387 */ /* 0x0009e80000100a00 */
[----:B------:R-:W3:Y:S04]  /*594e0*/  LDL.LU.64 R96, [R1+0xd40] ;  /* 0x000d400001607983 */ /* 0x000ee80000300a00 */
[----:B------:R-:W3:Y:S04]  /*594f0*/  LDL.LU.64 R106, [R1+0xd18] ;  /* 0x000d1800016a7983 */ /* 0x000ee80000300a00 */
[----:B------:R-:W3:Y:S01]  /*59500*/  LDL.LU.64 R222, [R1+0xcf0] ;  /* 0x000cf00001de7983 */ /* 0x000ee20000300a00 */
[----:B-1----:R-:W-:-:S03]  /*59510*/  IADD3 R28, P3, PT, R124, UR14, RZ ;  /* 0x0000000e7c1c7c10 */ /* 0x002fc6000ff7e0ff */
[----:B------:R4:W-:Y:S01]  /*59520*/  LDGSTS.E [R9+0x26500], desc[UR22][R12.64], P1 ;  /* 0x265000000c097fae */ /* 0x0009e200089a1016 */
[----:B------:R-:W-:Y:S02]  /*59530*/  IADD3.X R29, PT, PT, R125, UR15, RZ, P3, !PT ;  /* 0x0000000f7d1d7c10 */ /* 0x000fe40009ffe4ff */
[----:B--2---:R-:W-:-:S03]  /*59540*/  IADD3 R16, P3, PT, R122, UR14, RZ ;  /* 0x0000000e7a107c10 */ /* 0x004fc6000ff7e0ff */
[----:B------:R1:W-:Y:S01]  /*59550*/  LDGSTS.E [R9+0x26900], desc[UR22][R28.64], P1 ;  /* 0x269000001c097fae */ /* 0x0003e200089a1016 */
[----:B------:R-:W-:Y:S02]  /*59560*/  IADD3.X R17, PT, PT, R123, UR15, RZ, P3, !PT ;  /* 0x0000000f7b117c10 */ /* 0x000fe40009ffe4ff */
[----:B----4-:R-:W-:Y:S01]  /*59570*/  IADD3 R12, P3, PT, R120, UR14, RZ ;  /* 0x0000000e780c7c10 */ /* 0x010fe2000ff7e0ff */
[----:B------:R1:W-:Y:S03]  /*59580*/  STL.64 [R1+0x1228], R28 ;  /* 0x0012281c01007387 */ /* 0x0003e60000100a00 */
[----:B------:R-:W-:Y:S01]  /*59590*/  IADD3.X R13, PT, PT, R121, UR15, RZ, P3, !PT ;  /* 0x0000000f790d7c10 */ /* 0x000fe20009ffe4ff */
        /* <DEDUP_REMOVED lines=11> */
[----:B------:R-:W-:Y:S01]  /*59650*/  LDGSTS.E [R9+0x27500], desc[UR22][R28.64], P1 ;  /* 0x275000001c097fae */ /* 0x000fe200089a1016 */
[----:B----4-:R-:W-:-:S03]  /*59660*/  IADD3 R12, P3, PT, R114, UR14, RZ ;  /* 0x0000000e720c7c10 */ /* 0x010fc6000ff7e0ff */
[----:B------:R-:W-:Y:S01]  /*59670*/  STL.64 [R1+0x1298], R28 ;  /* 0x0012981c01007387 */ /* 0x000fe20000100a00 */
[----:B------:R-:W-:-:S03]  /*59680*/  IADD3.X R13, PT, PT, R115, UR15, RZ, P3, !PT ;  /* 0x0000000f730d7c10 */ /* 0x000fc60009ffe4ff */
[----:B------:R-:W-:Y:S04]  /*59690*/  STL.64 [R1+0x12b0], R16 ;  /* 0x0012b01001007387 */ /* 0x000fe80000100a00 */
[----:B------:R1:W-:Y:S04]  /*596a0*/  STL.64 [R1+0x12c8], R12 ;  /* 0x0012c80c01007387 */ /* 0x0003e80000100a00 */
[----:B------:R-:W4:Y:S04]  /*596b0*/  LDL.LU.64 R84, [R1+0xc38] ;  /* 0x000c380001547983 */ /* 0x000f280000300a00 */
[----:B------:R-:W4:Y:S04]  /*596c0*/  LDL.LU.64 R94, [R1+0xc00] ;  /* 0x000c0000015e7983 */ /* 0x000f280000300a00 */
[----:B------:R-:W-:Y:S04]  /*596d0*/  LDGSTS.E [R9+0x27900], desc[UR22][R16.64], P1 ;  /* 0x2790000010097fae */ /* 0x000fe800089a1016 */
[----:B------:R1:W-:Y:S01]  /*596e0*/  LDGSTS.E [R9+0x27d00], desc[UR22][R12.64], P1 ;  /* 0x27d000000c097fae */ /* 0x0003e200089a1016 */
[----:B---3--:R-:W-:-:S04]  /*596f0*/  IADD3 R136, P3, PT, R224, UR14, RZ ;  /* 0x0000000ee0887c10 */ /* 0x008fc8000ff7e0ff */
[----:B------:R-:W-:Y:S02]  /*59700*/  IADD3.X R137, PT, PT, R225, UR15, RZ, P3, !PT ;  /* 0x0000000fe1897c10 */ /* 0x000fe40009ffe4ff */
[----:B------:R-:W3:Y:S01]  /*59710*/  LDL.LU.64 R224, [R1+0xbb8] ;  /* 0x000bb80001e07983 */ /* 0x000ee20000300a00 */
[----:B------:R-:W-:-:S04]  /*59720*/  IADD3 R128, P3, PT, R96, UR14, RZ ;  /* 0x0000000e60807c10 */ /* 0x000fc8000ff7e0ff */
[----:B------:R-:W-:Y:S02]  /*59730*/  IADD3.X R129, PT, PT, R97, UR15, RZ, P3, !PT ;  /* 0x0000000f61817c10 */ /* 0x000fe40009ffe4ff */
[----:B------:R-:W-:Y:S01]  /*59740*/  IADD3 R118, P3, PT, R106, UR14, RZ ;  /* 0x0000000e6a767c10 */ /* 0x000fe2000ff7e0ff */
[----:B------:R-:W3:Y:S03]  /*59750*/  LDL.LU.64 R96, [R1+0xb80] ;  /* 0x000b800001607983 */ /* 0x000ee60000300a00 */
[----:B------:R-:W-:Y:S02]  /*59760*/  IADD3.X R119, PT, PT, R107, UR15, RZ, P3, !PT ;  /* 0x0000000f6b777c10 */ /* 0x000fe40009ffe4ff */
[----:B------:R-:W-:Y:S01]  /*59770*/  IADD3 R124, P3, PT, R222, UR14, RZ ;  /* 0x0000000ede7c7c10 */ /* 0x000fe2000ff7e0ff */
[----:B------:R-:W3:Y:S03]  /*59780*/  LDL.LU.64 R106, [R1+0xb40] ;  /* 0x000b4000016a7983 */ /* 0x000ee60000300a00 */
[----:B------:R-:W-:-:S02]  /*59790*/  IADD3.X R125, PT, PT, R223, UR15, RZ, P3, !PT ;  /* 0x0000000fdf7d7c10 */ /* 0x000fc40009ffe4ff */
[----:B------:R-:W3:Y:S01]  /*597a0*/  LDL.LU.64 R222, [R1+0xb08] ;  /* 0x000b080001de7983 */ /* 0x000ee20000300a00 */
[----:B------:R-:W-:-:S04]  /*597b0*/  IADD3 R162, P3, PT, R108, UR14, RZ ;  /* 0x0000000e6ca27c10 */ /* 0x000fc8000ff7e0ff */
[----:B------:R-:W-:Y:S02]  /*597c0*/  IADD3.X R163, PT, PT, R109, UR15, RZ, P3, !PT ;  /* 0x0000000f6da37c10 */ /* 0x000fe40009ffe4ff */
[----:B------:R-:W3:Y:S01]  /*597d0*/  LDL.LU.64 R108, [R1+0xad0] ;  /* 0x000ad000016c7983 */ /* 0x000ee20000300a00 */
[----:B------:R-:W-:-:S04]  /*597e0*/  IADD3 R176, P3, PT, R110, UR14, RZ ;  /* 0x0000000e6eb07c10 */ /* 0x000fc8000ff7e0ff */
[----:B------:R-:W-:Y:S02]  /*597f0*/  IADD3.X R177, PT, PT, R111, UR15, RZ, P3, !PT ;  /* 0x0000000f6fb17c10 */ /* 0x000fe40009ffe4ff */
[----:B------:R-:W3:Y:S01]  /*59800*/  LDL.LU.64 R110, [R1+0xa90] ;  /* 0x000a9000016e7983 */ /* 0x000ee20000300a00 */
[----:B--2---:R-:W-:-:S04]  /*59810*/  IADD3 R196, P3, PT, R112, UR14, RZ ;  /* 0x0000000e70c47c10 */ /* 0x004fc8000ff7e0ff */
[----:B------:R-:W-:Y:S02]  /*59820*/  IADD3.X R197, PT, PT, R113, UR15, RZ, P3, !PT ;  /* 0x0000000f71c57c10 */ /* 0x000fe40009ffe4ff */
[----:B------:R-:W2:Y:S01]  /*59830*/  LDL.LU.64 R112, [R1+0xa60] ;  /* 0x000a600001707983 */ /* 0x000ea20000300a00 */
[----:B-1----:R-:W-:-:S05]  /*59840*/  VIADD R13, R8, 0x100000 ;  /* 0x00100000080d7836 */ /* 0x002fca0000000000 */
[----:B------:R-:W-:Y:S04]  /*59850*/  LDGSTS.E [R13+0x180], desc[UR22][R136.64], P1 ;  /* 0x00180000880d7fae */ /* 0x000fe800089a1016 */
[----:B------:R-:W-:Y:S01]  /*59860*/  LDGSTS.E [R13+0x580], desc[UR22][R128.64], P1 ;  /* 0x00580000800d7fae */ /* 0x000fe200089a1016 */
[----:B----4-:R-:W-:-:S03]  /*59870*/  IADD3 R210, P3, PT, R84, UR14, RZ ;  /* 0x0000000e54d27c10 */ /* 0x010fc6000ff7e0ff */
[----:B------:R-:W-:Y:S01]  /*59880*/  LDGSTS.E [R13+0x980], desc[UR22][R118.64], P1 ;  /* 0x00980000760d7fae */ /* 0x000fe200089a1016 */
[----:B------:R-:W-:-:S03]  /*59890*/  IADD3.X R211, PT, PT, R85, UR15, RZ, P3, !PT ;  /* 0x0000000f55d37c10 */ /* 0x000fc60009ffe4ff */
[----:B------:R-:W-:Y:S01]  /*598a0*/  LDGSTS.E [R13+0xd80], desc[UR22][R124.64], P1 ;  /* 0x00d800007c0d7fae */ /* 0x000fe200089a1016 */
[----:B------:R-:W-:-:S03]  /*598b0*/  IADD3 R218, P3, PT, R94, UR14, RZ ;  /* 0x0000000e5eda7c10 */ /* 0x000fc6000ff7e0ff */
[----:B------:R-:W4:Y:S01]  /*598c0*/  LDL.LU.64 R84, [R1+0xa20] ;  /* 0x000a200001547983 */ /* 0x000f220000300a00 */
[----:B------:R-:W-:-:S03]  /*598d0*/  IADD3.X R219, PT, PT, R95, UR15, RZ, P3, !PT ;  /* 0x0000000f5fdb7c10 */ /* 0x000fc60009ffe4ff */
[----:B------:R-:W4:Y:S04]  /*598e0*/  LDL.LU.64 R94, [R1+0x9e0] ;  /* 0x0009e000015e7983 */ /* 0x000f280000300a00 */
[----:B------:R-:W-:Y:S04]  /*598f0*/  LDGSTS.E [R13+0x1180], desc[UR22][R162.64], P1 ;  /* 0x01180000a20d7fae */ /* 0x000fe800089a1016 */
[----:B------:R-:W-:Y:S04]  /*59900*/  LDGSTS.E [R13+0x1580], desc[UR22][R176.64], P1 ;  /* 0x01580000b00d7fae */ /* 0x000fe800089a1016 */
[----:B------:R-:W-:Y:S04]  /*59910*/  LDGSTS.E [R13+0x1980], desc[UR22][R196.64], P1 ;  /* 0x01980000c40d7fae */ /* 0x000fe800089a1016 */
[----:B------:R-:W-:Y:S04]  /*59920*/  LDGSTS.E [R13+0x1d80], desc[UR22][R210.64], P1 ;  /* 0x01d80000d20d7fae */ /* 0x000fe800089a1016 */
[----:B------:R-:W-:Y:S01]  /*59930*/  LDGSTS.E [R13+0x2180], desc[UR22][R218.64], P1 ;  /* 0x02180000da0d7fae */ /* 0x000fe200089a1016 */
[----:B---3--:R-:W-:-:S04]  /*59940*/  IADD3 R8, P3, PT, R224, UR14, RZ ;  /* 0x0000000ee0087c10 */ /* 0x008fc8000ff7e0ff */
[----:B------:R-:W-:-:S05]  /*59950*/  IADD3.X R9, PT, PT, R225, UR15, RZ, P3, !PT ;  /* 0x0000000fe1097c10 */ /* 0x000fca0009ffe4ff */
[----:B------:R1:W-:Y:S04]  /*59960*/  STL.64 [R1+0x60], R8 ;  /* 0x0000600801007387 */ /* 0x0003e80000100a00 */
[----:B------:R-:W3:Y:S04]  /*59970*/  LDL.LU.64 R224, [R1+0x9b8] ;  /* 0x0009b80001e07983 */ /* 0x000ee80000300a00 */
[----:B------:R1:W-:Y:S01]  /*59980*/  LDGSTS.E [R13+0x2580], desc[UR22][R8.64], P1 ;  /* 0x02580000080d7fae */ /* 0x0003e200089a1016 */
[----:B------:R-:W-:-:S04]  /*59990*/  IADD3 R28, P3, PT, R96, UR14, RZ ;  /* 0x0000000e601c7c10 */ /* 0x000fc8000ff7e0ff */
[----:B------:R-:W-:Y:S02]  /*599a0*/  IADD3.X R29, PT, PT, R97, UR15, RZ, P3, !PT ;  /* 0x0000000f611d7c10 */ /* 0x000fe40009ffe4ff */
[----:B------:R-:W-:Y:S01]  /*599b0*/  IADD3 R16, P3, PT, R106, UR14, RZ ;  /* 0x0000000e6a107c10 */ /* 0x000fe2000ff7e0ff */
[----:B------:R-:W3:Y:S03]  /*599c0*/  LDL.LU.64 R96, [R1+0x980] ;  /* 0x0009800001607983 */ /* 0x000ee60000300a00 */
[----:B------:R-:W-:Y:S01]  /*599d0*/  IADD3.X R17, PT, PT, R107, UR15, RZ, P3, !PT ;  /* 0x0000000f6b117c10 */ /* 0x000fe20009ffe4ff */
[----:B------:R1:W-:Y:S02]  /*599e0*/  LDGSTS.E [R13+0x2980], desc[UR22][R28.64], P1 ;  /* 0x029800001c0d7fae */ /* 0x0003e400089a1016 */
[----:B-1----:R-:W-:Y:S02]  /*599f0*/  IADD3 R8, P3, PT, R222, UR14, RZ ;  /* 0x0000000ede087c10 */ /* 0x002fe4000ff7e0ff */
[----:B------:R1:W-:Y:S02]  /*59a00*/  STL.64 [R1+0x98], R28 ;  /* 0x0000981c01007387 */ /* 0x0003e40000100a00 */
[----:B------:R-:W-:-:S02]  /*59a10*/  IADD3.X R9, PT, PT, R223, UR15, RZ, P3, !PT ;  /* 0x0000000fdf097c10 */ /* 0x000fc40009ffe4ff */
[----:B------:R1:W-:Y:S04]  /*59a20*/  STL.64 [R1+0xb8], R16 ;  /* 0x0000b81001007387 */ /* 0x0003e80000100a00 */
        /* <DEDUP_REMOVED lines=18> */
[----:B------:R1:W-:Y:S01]  /*59b50*/  LDGSTS.E [R13+0x3980], desc[UR22][R16.64], P1 ;  /* 0x03980000100d7fae */ /* 0x0003e200089a1016 */
[----:B----4-:R-:W-:-:S03]  /*59b60*/  IADD3 R28, P3, PT, R84, UR14, RZ ;  /* 0x0000000e541c7c10 */ /* 0x010fc6000ff7e0ff */
[----:B------:R3:W-:Y:S01]  /*59b70*/  LDGSTS.E [R13+0x3d80], desc[UR22][R8.64], P1 ;  /* 0x03d80000080d7fae */ /* 0x0007e200089a1016 */
[----:B------:R-:W-:-:S03]  /*59b80*/  IADD3.X R29, PT, PT, R85, UR15, RZ, P3, !PT ;  /* 0x0000000f551d7c10 */ /* 0x000fc60009ffe4ff */
        /* <DEDUP_REMOVED lines=10> */
[----:B------:R3:W-:Y:S04]  /*59c30*/  STL.64 [R1+0x4f8], R8 ;  /* 0x0004f80801007387 */ /* 0x0007e80000100a00 */
[----:B------:R-:W4:Y:S04]  /*59c40*/  LDL.LU.64 R224, [R1+0x748] ;  /* 0x0007480001e07983 */ /* 0x000f280000300a00 */
[----:B------:R3:W-:Y:S01]  /*59c50*/  LDGSTS.E [R13+0x4980], desc[UR22][R8.64], P1 ;  /* 0x04980000080d7fae */ /* 0x0007e200089a1016 */
[----:B-1----:R-:W-:-:S04]  /*59c60*/  IADD3 R28, P3, PT, R96, UR14, RZ ;  /* 0x0000000e601c7c10 */ /* 0x002fc8000ff7e0ff */
[----:B------:R-:W-:Y:S02]  /*59c70*/  IADD3.X R29, PT, PT, R97, UR15, RZ, P3, !PT ;  /* 0x0000000f611d7c10 */ /* 0x000fe40009ffe4ff */
[----:B------:R-:W4:Y:S01]  /*59c80*/  LDL.LU.64 R96, [R1+0x670] ;  /* 0x0006700001607983 */ /* 0x000f220000300a00 */
[----:B------:R-:W-:-:S03]  /*59c90*/  IADD3 R16, P3, PT, R106, UR14, RZ ;  /* 0x0000000e6a107c10 */ /* 0x000fc6000ff7e0ff */
[----:B------:R1:W-:Y:S01]  /*59ca0*/  LDGSTS.E [R13+0x4d80], desc[UR22][R28.64], P1 ;  /* 0x04d800001c0d7fae */ /* 0x0003e200089a1016 */
[----:B------:R-:W-:-:S03]  /*59cb0*/  IADD3.X R17, PT, PT, R107, UR15, RZ, P3, !PT ;  /* 0x0000000f6b117c10 */ /* 0x000fc60009ffe4ff */
[----:B------:R1:W-:Y:S01]  /*59cc0*/  STL.64 [R1+0x530], R28 ;  /* 0x0005301c01007387 */ /* 0x0003e20000100a00 */
[----:B---3--:R-:W-:-:S03]  /*59cd0*/  IADD3 R8, P3, PT, R222, UR14, RZ ;  /* 0x0000000ede087c10 */ /* 0x008fc6000ff7e0ff */
[----:B------:R2:W-:Y:S01]  /*59ce0*/  STL.64 [R1+0x558], R16 ;  /* 0x0005581001007387 */ /* 0x0005e20000100a00 */
[----:B------:R-:W-:-:S03]  /*59cf0*/  IADD3.X R9, PT, PT, R223, UR15, RZ, P3, !PT ;  /* 0x0000000fdf097c10 */ /* 0x000fc60009ffe4ff */
[----:B------:R-:W3:Y:S04]  /*59d00*/  LDL.LU.64 R106, [R1+0x630] ;  /* 0x00063000016a7983 */ /* 0x000ee80000300a00 */
[----:B------:R2:W-:Y:S04]  /*59d10*/  STL.64 [R1+0x580], R8 ;  /* 0x0005800801007387 */ /* 0x0005e80000100a00 */
[----:B------:R-:W3:Y:S01]  /*59d20*/  LDL.LU.64 R222, [R1+0x5f0] ;  /* 0x0005f00001de7983 */ /* 0x000ee20000300a00 */
[----:B-1----:R-:W-:-:S03]  /*59d30*/  IADD3 R28, P3, PT, R108, UR14, RZ ;  /* 0x0000000e6c1c7c10 */ /* 0x002fc6000ff7e0ff */
[----:B------:R2:W-:Y:S01]  /*59d40*/  LDGSTS.E [R13+0x5180], desc[UR22][R16.64], P1 ;  /* 0x05180000100d7fae */ /* 0x0005e200089a1016 */
[----:B------:R-:W-:-:S03]  /*59d50*/  IADD3.X R29, PT, PT, R109, UR15, RZ, P3, !PT ;  /* 0x0000000f6d1d7c10 */ /* 0x000fc60009ffe4ff */
[----:B------:R1:W-:Y:S04]  /*59d60*/  LDGSTS.E [R13+0x5580], desc[UR22][R8.64], P1 ;  /* 0x05580000080d7fae */ /* 0x0003e800089a1016 */
[----:B------:R-:W3:Y:S01]  /*59d70*/  LDL.LU.64 R108, [R1+0x5b8] ;  /* 0x0005b800016c7983 */ /* 0x000ee20000300a00 */
[----:B--2---:R-:W-:-:S03]  /*59d80*/  IADD3 R16, P3, PT, R110, UR14, RZ ;  /* 0x0000000e6e107c10 */ /* 0x004fc6000ff7e0ff */
[----:B------:R4:W-:Y:S01]  /*59d90*/  LDGSTS.E [R13+0x5980], desc[UR22][R28.64], P1 ;  /* 0x059800001c0d7fae */ /* 0x0009e200089a1016 */
[----:B------:R-:W-:-:S03]  /*59da0*/  IADD3.X R17, PT, PT, R111, UR15, RZ, P3, !PT ;  /* 0x0000000f6f117c10 */ /* 0x000fc60009ffe4ff */
[----:B------:R4:W-:Y:S01]  /*59db0*/  STL.64 [R1+0x5c8], R28 ;  /* 0x0005c81c01007387 */ /* 0x0009e20000100a00 */
[----:B-1----:R-:W-:-:S03]  /*59dc0*/  IADD3 R8, P3, PT, R112, UR14, RZ ;  /* 0x0000000e70087c10 */ /* 0x002fc6000ff7e0ff */
[----:B------:R1:W-:Y:S01]  /*59dd0*/  STL.64 [R1+0x5f8], R16 ;  /* 0x0005f81001007387 */ /* 0x0003e20000100a00 */
[----:B------:R-:W-:-:S03]  /*59de0*/  IADD3.X R9, PT, PT, R113, UR15, RZ, P3, !PT ;  /* 0x0000000f71097c10 */ /* 0x000fc60009ffe4ff */
[----:B------:R-:W2:Y:S04]  /*59df0*/  LDL.LU.64 R110, [R1+0x570] ;  /* 0x00057000016e7983 */ /* 0x000ea80000300a00 */
[----:B------:R1:W-:Y:S04]  /*59e00*/  STL.64 [R1+0x638], R8 ;  /* 0x0006380801007387 */ /* 0x0003e80000100a00 */
[----:B------:R-:W2:Y:S01]  /*59e10*/  LDL.LU.64 R112, [R1+0x528] ;  /* 0x0005280001707983 */ /* 0x000ea20000300a00 */
[----:B----4-:R-:W-:-:S03]  /*59e20*/  IADD3 R28, P3, PT, R84, UR14, RZ ;  /* 0x0000000e541c7c10 */ /* 0x010fc6000ff7e0ff */
[----:B------:R1:W-:Y:S01]  /*59e30*/  LDGSTS.E [R13+0x5d80], desc[UR22][R16.64], P1 ;  /* 0x05d80000100d7fae */ /* 0x0003e200089a1016 */
[----:B------:R-:W-:-:S03]  /*59e40*/  IADD3.X R29, PT, PT, R85, UR15, RZ, P3, !PT ;  /* 0x0000000f551d7c10 */ /* 0x000fc60009ffe4ff */
[----:B------:R4:W-:Y:S04]  /*59e50*/  LDGSTS.E [R13+0x6180], desc[UR22][R8.64], P1 ;  /* 0x06180000080d7fae */ /* 0x0009e800089a1016 */
[----:B------:R-:W2:Y:S01]  /*59e60*/  LDL.LU.64 R84, [R1+0x4f0] ;  /* 0x0004f00001547983 */ /* 0x000ea20000300a00 */
[----:B-1----:R-:W-:-:S03]  /*59e70*/  IADD3 R16, P3, PT, R94, UR14, RZ ;  /* 0x0000000e5e107c10 */ /* 0x002fc6000ff7e0ff */
[----:B------:R1:W-:Y:S01]  /*59e80*/  LDGSTS.E [R13+0x6580], desc[UR22][R28.64], P1 ;  /* 0x065800001c0d7fae */ /* 0x0003e200089a1016 */
[----:B------:R-:W-:-:S03]  /*59e90*/  IADD3.X R17, PT, PT, R95, UR15, RZ, P3, !PT ;  /* 0x0000000f5f117c10 */ /* 0x000fc60009ffe4ff */
[----:B------:R1:W-:Y:S04]  /*59ea0*/  STL.64 [R1+0x750], R28 ;  /* 0x0007501c01007387 */ /* 0x0003e80000100a00 */
[----:B------:R3:W-:Y:S04]  /*59eb0*/  STL.64 [R1+0x788], R16 ;  /* 0x0007881001007387 */ /* 0x0007e80000100a00 */
[----:B------:R-:W2:Y:S04]  /*59ec0*/  LDL.LU.64 R94, [R1+0x410] ;  /* 0x00041000015e7983 */ /* 0x000ea80000300a00 */
[----:B------:R3:W-:Y:S01]  /*59ed0*/  LDGSTS.E [R13+0x6980], desc[UR22][R16.64], P1 ;  /* 0x06980000100d7fae */ /* 0x0007e200089a1016 */
[----:B----4-:R-:W-:-:S04]  /*59ee0*/  IADD3 R8, P3, PT, R224, UR14, RZ ;  /* 0x0000000ee0087c10 */ /* 0x010fc8000ff7e0ff */
[----:B------:R-:W-:-:S05]  /*59ef0*/  IADD3.X R9, PT, PT, R225, UR15, RZ, P3, !PT ;  /* 0x0000000fe1097c10 */ /* 0x000fca0009ffe4ff */
[----:B------:R4:W-:Y:S04]  /*59f00*/  STL.64 [R1+0x790], R8 ;  /* 0x0007900801007387 */ /* 0x0009e80000100a00 */
[----:B------:R-:W2:Y:S04]  /*59f10*/  LDL.LU.64 R224, [R1+0x3b8] ;  /* 0x0003b80001e07983 */ /* 0x000ea80000300a00 */
[----:B------:R4:W-:Y:S01]  /*59f20*/  LDGSTS.E [R13+0x6d80], desc[UR22][R8.64], P1 ;  /* 0x06d80000080d7fae */ /* 0x0009e200089a1016 */
[----:B-1----:R-:W-:-:S04]  /*59f30*/  IADD3 R28, P3, PT, R96, UR14, RZ ;  /* 0x0000000e601c7c10 */ /* 0x002fc8000ff7e0ff */
[----:B------:R-:W-:Y:S02]  /*59f40*/  IADD3.X R29, PT, PT, R97, UR15, RZ, P3, !PT ;  /* 0x0000000f611d7c10 */ /* 0x000fe40009ffe4ff */
[----:B------:R-:W2:Y:S04]  /*59f50*/  LDL.LU.64 R96, [R1+0x380] ;  /* 0x0003800001607983 */ /* 0x000ea80000300a00 */
[----:B------:R1:W-:Y:S04]  /*59f60*/  STL.64 [R1+0x7d8], R28 ;  /* 0x0007d81c01007387 */ /* 0x0003e80000100a00 */
[----:B------:R1:W-:Y:S01]  /*59f70*/  LDGSTS.E [R13+0x7180], desc[UR22][R28.64], P1 ;  /* 0x071800001c0d7fae */ /* 0x0003e200089a1016 */
[----:B---3--:R-:W-:-:S04]  /*59f80*/  IADD3 R16, P3, PT, R106, UR14, RZ ;  /* 0x0000000e6a107c10 */ /* 0x008fc8000ff7e0ff */
[----:B------:R-:W-:Y:S02]  /*59f90*/  IADD3.X R17, PT, PT, R107, UR15, RZ, P3, !PT ;  /* 0x0000000f6b117c10 */ /* 0x000fe40009ffe4ff */
[----:B----4-:R-:W-:-:S03]  /*59fa0*/  IADD3 R8, P3, PT, R222, UR14, RZ ;  /* 0x0000000ede087c10 */ /* 0x010fc6000ff7e0ff */
        /* <DEDUP_REMOVED lines=14> */
[----:B----4-:R-:W-:-:S03]  /*5a090*/  IADD3 R8, P3, PT, R112, UR14, RZ ;  /* 0x0000000e70087c10 */ /* 0x010fc6000ff7e0ff */
[----:B------:R2:W-:Y:S01]  /*5a0a0*/  STL.64 [R1+0x8e8], R16 ;  /* 0x0008e81001007387 */ /* 0x0005e20000100a00 */
[----:B------:R-:W-:-:S03]  /*5a0b0*/  IADD3.X R9, PT, PT, R113, UR15, RZ, P3, !PT ;  /* 0x0000000f71097c10 */ /* 0x000fc60009ffe4ff */
[----:B------:R-:W4:Y:S04]  /*5a0c0*/  LDL.LU.64 R110, [R1+0x180] ;  /* 0x00018000016e7983 */ /* 0x000f280000300a00 */
[----:B------:R2:W-:Y:S04]  /*5a0d0*/  STL.64 [R1+0x930], R8 ;  /* 0x0009300801007387 */ /* 0x0005e80000100a00 */
[----:B------:R-:W4:Y:S01]  /*5a0e0*/  LDL.LU.64 R112, [R1+0x178] ;  /* 0x0001780001707983 */ /* 0x000f220000300a00 */
[----:B-1----:R-:W-:-:S03]  /*5a0f0*/  IADD3 R28, P3, PT, R84, UR14, RZ ;  /* 0x0000000e541c7c10 */ /* 0x002fc6000ff7e0ff */
[----:B------:R2:W-:Y:S01]  /*5a100*/  LDGSTS.E [R13+0x20180], desc[UR22][R16.64], P1 ;  /* 0x20180000100d7fae */ /* 0x0005e200089a1016 */
[----:B------:R-:W-:-:S03]  /*5a110*/  IADD3.X R29, PT, PT, R85, UR15, RZ, P3, !PT ;  /* 0x0000000f551d7c10 */ /* 0x000fc60009ffe4ff */
[----:B------:R1:W-:Y:S04]  /*5a120*/  LDGSTS.E [R13+0x20580], desc[UR22][R8.64], P1 ;  /* 0x20580000080d7fae */ /* 0x0003e800089a1016 */
[----:B------:R-:W4:Y:S01]  /*5a130*/  LDL.LU.64 R84, [R1+0x170] ;  /* 0x0001700001547983 */ /* 0x000f220000300a00 */
[----:B--2---:R-:W-:-:S03]  /*5a140*/  IADD3 R16, P3, PT, R94, UR14, RZ ;  /* 0x0000000e5e107c10 */ /* 0x004fc6000ff7e0ff */
[----:B------:R2:W-:Y:S01]  /*5a150*/  LDGSTS.E [R13+0x20980], desc[UR22][R28.64], P1 ;  /* 0x209800001c0d7fae */ /* 0x0005e200089a1016 */
[----:B------:R-:W-:-:S03]  /*5a160*/  IADD3.X R17, PT, PT, R95, UR15, RZ, P3, !PT ;  /* 0x0000000f5f117c10 */ /* 0x000fc60009ffe4ff */
[----:B------:R2:W-:Y:S04]  /*5a170*/  STL.64 [R1+0x980], R28 ;  /* 0x0009801c01007387 */ /* 0x0005e80000100a00 */
[----:B------:R3:W-:Y:S04]  /*5a180*/  STL.64 [R1+0x9b8], R16 ;  /* 0x0009b81001007387 */ /* 0x0007e80000100a00 */
[----:B------:R-:W4:Y:S04]  /*5a190*/  LDL.LU.64 R94, [R1+0x168] ;  /* 0x00016800015e7983 */ /* 0x000f280000300a00 */
[----:B------:R3:W-:Y:S01]  /*5a1a0*/  LDGSTS.E [R13+0x20d80], desc[UR22][R16.64], P1 ;  /* 0x20d80000100d7fae */ /* 0x0007e200089a1016 */
[----:B-1----:R-:W-:-:S04]  /*5a1b0*/  IADD3 R8, P3, PT, R224, UR14, RZ ;  /* 0x0000000ee0087c10 */ /* 0x002fc8000ff7e0ff */
[----:B------:R-:W-:-:S05]  /*5a1c0*/  IADD3.X R9, PT, PT, R225, UR15, RZ, P3, !PT ;  /* 0x0000000fe1097c10 */ /* 0x000fca0009ffe4ff */
[----:B------:R1:W-:Y:S04]  /*5a1d0*/  STL.64 [R1+0xa20], R8 ;  /* 0x000a200801007387 */ /* 0x0003e80000100a00 */
[----:B------:R-:W4:Y:S01]  /*5a1e0*/  LDL.LU.64 R224, [R1+0x160] ;  /* 0x0001600001e07983 */ /* 0x000f220000300a00 */
[----:B--2---:R-:W-:-:S03]  /*5a1f0*/  IADD3 R28, P3, PT, R96, UR14, RZ ;  /* 0x0000000e601c7c10 */ /* 0x004fc6000ff7e0ff */
[----:B------:R1:W-:Y:S01]  /*5a200*/  LDGSTS.E [R13+0x21180], desc[UR22][R8.64], P1 ;  /* 0x21180000080d7fae */ /* 0x0003e200089a1016 */
[----:B------:R-:W-:-:S03]  /*5a210*/  IADD3.X R29, PT, PT, R97, UR15, RZ, P3, !PT ;  /* 0x0000000f611d7c10 */ /* 0x000fc60009ffe4ff */
[----:B------:R-:W2:Y:S04]  /*5a220*/  LDL.LU.64 R96, [R1+0x158] ;  /* 0x0001580001607983 */ /* 0x000ea80000300a00 */
[----:B------:R1:W-:Y:S04]  /*5a230*/  STL.64 [R1+0xa60], R28 ;  /* 0x000a601c01007387 */ /* 0x0003e80000100a00 */
[----:B------:R1:W-:Y:S01]  /*5a240*/  LDGSTS.E [R13+0x21580], desc[UR22][R28.64], P1 ;  /* 0x215800001c0d7fae */ /* 0x0003e200089a1016 */
[----:B---3--:R-:W-:-:S04]  /*5a250*/  IADD3 R16, P3, PT, R106, UR14, RZ ;  /* 0x0000000e6a107c10 */ /* 0x008fc8000ff7e0ff */
[----:B------:R-:W-:Y:S02]  /*5a260*/  IADD3.X R17, PT, PT, R107, UR15, RZ, P3, !PT ;  /* 0x0000000f6b117c10 */ /* 0x000fe40009ffe4ff */
[----:B-1----:R-:W-:-:S03]  /*5a270*/  IADD3 R8, P3, PT, R222, UR14, RZ ;  /* 0x0000000ede087c10 */ /* 0x002fc6000ff7e0ff */
[----:B------:R4:W-:Y:S01]  /*5a280*/  STL.64 [R1+0xa90], R16 ;  /* 0x000a901001007387 */ /* 0x0009e20000100a00 */
[----:B------:R-:W-:-:S03]  /*5a290*/  IADD3.X R9, PT, PT, R223, UR15, RZ, P3, !PT ;  /* 0x0000000fdf097c10 */ /* 0x000fc60009ffe4ff */
[----:B------:R-:W3:Y:S04]  /*5a2a0*/  LDL.LU.64 R106, [R1+0x150] ;  /* 0x00015000016a7983 */ /* 0x000ee80000300a00 */
[----:B------:R1:W-:Y:S04]  /*5a2b0*/  STL.64 [R1+0xad8], R8 ;  /* 0x000ad80801007387 */ /* 0x0003e80000100a00 */
[----:B------:R-:W3:Y:S01]  /*5a2c0*/  LDL.LU.64 R222, [R1+0x148] ;  /* 0x0001480001de7983 */ /* 0x000ee20000300a00 */
[----:B------:R-:W-:-:S03]  /*5a2d0*/  IADD3 R28, P3, PT, R108, UR14, RZ ;  /* 0x0000000e6c1c7c10 */ /* 0x000fc6000ff7e0ff */
[----:B------:R4:W-:Y:S01]  /*5a2e0*/  LDGSTS.E [R13+0x21980], desc[UR22][R16.64], P1 ;  /* 0x21980000100d7fae */ /* 0x0009e200089a1016 */
[----:B------:R-:W-:-:S03]  /*5a2f0*/  IADD3.X R29, PT, PT, R109, UR15, RZ, P3, !PT ;  /* 0x0000000f6d1d7c10 */ /* 0x000fc60009ffe4ff */
[----:B------:R1:W-:Y:S04]  /*5a300*/  LDGSTS.E [R13+0x21d80], desc[UR22][R8.64], P1 ;  /* 0x21d80000080d7fae */ /* 0x0003e800089a1016 */
[----:B------:R-:W3:Y:S01]  /*5a310*/  LDL.LU.64 R108, [R1+0x140] ;  /* 0x00014000016c7983 */ /* 0x000ee20000300a00 */
[----:B----4-:R-:W-:-:S03]  /*5a320*/  IADD3 R16, P3, PT, R110, UR14, RZ ;  /* 0x0000000e6e107c10 */ /* 0x010fc6000ff7e0ff */
[----:B------:R4:W-:Y:S01]  /*5a330*/  LDGSTS.E [R13+0x22180], desc[UR22][R28.64], P1 ;  /* 0x221800001c0d7fae */ /* 0x0009e200089a1016 */
[----:B------:R-:W-:-:S03]  /*5a340*/  IADD3.X R17, PT, PT, R111, UR15, RZ, P3, !PT ;  /* 0x0000000f6f117c10 */ /* 0x000fc60009ffe4ff */
[----:B------:R4:W-:Y:S01]  /*5a350*/  STL.64 [R1+0xb08], R28 ;  /* 0x000b081c01007387 */ /* 0x0009e20000100a00 */
[----:B-1----:R-:W-:-:S03]  /*5a360*/  IADD3 R8, P3, PT, R112, UR14, RZ ;  /* 0x0000000e70087c10 */ /* 0x002fc6000ff7e0ff */
[----:B------:R1:W-:Y:S01]  /*5a370*/  STL.64 [R1+0xb40], R16 ;  /* 0x000b401001007387 */ /* 0x0003e20000100a00 */
[----:B------:R-:W-:-:S03]  /*5a380*/  IADD3.X R9, PT, PT, R113, UR15, RZ, P3, !PT ;  /* 0x0000000f71097c10 */ /* 0x000fc60009ffe4ff */
[----:B------:R-:W3:Y:S04]  /*5a390*/  LDL.LU.64 R110, [R1+0x138] ;  /* 0x00013800016e7983 */ /* 0x000ee80000300a00 */
[----:B------:R1:W-:Y:S04]  /*5a3a0*/  STL.64 [R1+0xba0], R8 ;  /* 0x000ba00801007387 */ /* 0x0003e80000100a00 */
[----:B------:R-:W3:Y:S01]  /*5a3b0*/  LDL.LU.64 R112, [R1+0x130] ;  /* 0x0001300001707983 */ /* 0x000ee20000300a00 */
[----:B----4-:R-:W-:-:S03]  /*5a3c0*/  IADD3 R28, P3, PT, R84, UR14, RZ ;  /* 0x0000000e541c7c10 */ /* 0x010fc6000ff7e0ff */
[----:B------:R1:W-:Y:S01]  /*5a3d0*/  LDGSTS.E [R13+0x22580], desc[UR22][R16.64], P1 ;  /* 0x22580000100d7fae */ /* 0x0003e200089a1016 */
[----:B------:R-:W-:-:S03]  /*5a3e0*/  IADD3.X R29, PT, PT, R85, UR15, RZ, P3, !PT ;  /* 0x0000000f551d7c10 */ /* 0x000fc60009ffe4ff */
[----:B------:R4:W-:Y:S04]  /*5a3f0*/  LDGSTS.E [R13+0x22980], desc[UR22][R8.64], P1 ;  /* 0x22980000080d7fae */ /* 0x0009e800089a1016 */
[----:B------:R-:W3:Y:S01]  /*5a400*/  LDL.LU.64 R84, [R1+0x128] ;  /* 0x0001280001547983 */ /* 0x000ee20000300a00 */
        /* <DEDUP_REMOVED lines=22> */
[----:B------:R1:W-:Y:S04]  /*5a570*/  LDGSTS.E [R13+0x23d80], desc[UR22][R16.64], P1 ;  /* 0x23d80000100d7fae */ /* 0x0003e800089a1016 */
[----:B------:R-:W3:Y:S04]  /*5a580*/  LDL.LU.64 R222, [R1+0x108] ;  /* 0x0001080001de7983 */ /* 0x000ee80000300a00 */
[----:B------:R1:W-:Y:S04]  /*5a590*/  STL.64 [R1+0xf28], R8 ;  /* 0x000f280801007387 */ /* 0x0003e80000100a00 */
[----:B------:R-:W3:Y:S01]  /*5a5a0*/  LDL.LU.64 R106, [R1+0x100] ;  /* 0x00010000016a7983 */ /* 0x000ee20000300a00 */
[----:B------:R-:W-:-:S03]  /*5a5b0*/  IADD3 R28, P3, PT, R108, UR14, RZ ;  /* 0x0000000e6c1c7c10 */ /* 0x000fc6000ff7e0ff */
[----:B------:R1:W-:Y:S01]  /*5a5c0*/  LDGSTS.E [R13+0x24180], desc[UR22][R8.64], P1 ;  /* 0x24180000080d7fae */ /* 0x0003e200089a1016 */
[----:B------:R-:W-:-:S03]  /*5a5d0*/  IADD3.X R29, PT, PT, R109, UR15, RZ, P3, !PT ;  /* 0x0000000f6d1d7c10 */ /* 0x000fc60009ffe4ff */
[----:B------:R-:W3:Y:S01]  /*5a5e0*/  LDL.LU.64 R108, [R1+0xf8] ;  /* 0x0000f800016c7983 */ /* 0x000ee20000300a00 */
[----:B-1----:R-:W-:-:S03]  /*5a5f0*/  IADD3 R16, P3, PT, R110, UR14, RZ ;  /* 0x0000000e6e107c10 */ /* 0x002fc6000ff7e0ff */
[----:B------:R1:W-:Y:S01]  /*5a600*/  LDGSTS.E [R13+0x24580], desc[UR22][R28.64], P1 ;  /* 0x245800001c0d7fae */ /* 0x0003e200089a1016 */
[----:B------:R-:W-:-:S03]  /*5a610*/  IADD3.X R17, PT, PT, R111, UR15, RZ, P3, !PT ;  /* 0x0000000f6f117c10 */ /* 0x000fc60009ffe4ff */
[----:B------:R1:W-:Y:S01]  /*5a620*/  STL.64 [R1+0xf50], R28 ;  /* 0x000f501c01007387 */ /* 0x0003e20000100a00 */
[----:B------:R-:W-:-:S03]  /*5a630*/  IADD3 R8, P3, PT, R112, UR14, RZ ;  /* 0x0000000e70087c10 */ /* 0x000fc6000ff7e0ff */
        /* <DEDUP_REMOVED lines=9> */
[----:B------:R2:W-:Y:S01]  /*5a6d0*/  LDGSTS.E [R13+0x25180], desc[UR22][R28.64], P1 ;  /* 0x251800001c0d7fae */ /* 0x0005e200089a1016 */
[----:B----4-:R-:W-:-:S04]  /*5a6e0*/  IADD3 R16, P3, PT, R224, UR14, RZ ;  /* 0x0000000ee0107c10 */ /* 0x010fc8000ff7e0ff */
[----:B------:R-:W-:Y:S02]  /*5a6f0*/  IADD3.X R17, PT, PT, R225, UR15, RZ, P3, !PT ;  /* 0x0000000fe1117c10 */ /* 0x000fe40009ffe4ff */
[----:B------:R-:W4:Y:S01]  /*5a700*/  LDL.LU.64 R224, [R1+0xe0] ;  /* 0x0000e00001e07983 */ /* 0x000f220000300a00 */
[----:B-1----:R-:W-:-:S03]  /*5a710*/  IADD3 R8, P3, PT, R94, UR14, RZ ;  /* 0x0000000e5e087c10 */ /* 0x002fc6000ff7e0ff */
[----:B------:R2:W-:Y:S01]  /*5a720*/  STL.64 [R1+0xff8], R28 ;  /* 0x000ff81c01007387 */ /* 0x0005e20000100a00 */
[----:B------:R-:W-:-:S03]  /*5a730*/  IADD3.X R9, PT, PT, R95, UR15, RZ, P3, !PT ;  /* 0x0000000f5f097c10 */ /* 0x000fc60009ffe4ff */
[----:B------:R3:W-:Y:S04]  /*5a740*/  STL.64 [R1+0x1040], R16 ;  /* 0x0010401001007387 */ /* 0x0007e80000100a00 */
[----:B------:R-:W4:Y:S04]  /*5a750*/  LDL.LU.64 R84, [R1+0xd8] ;  /* 0x0000d80001547983 */ /* 0x000f280000300a00 */
[----:B------:R1:W-:Y:S04]  /*5a760*/  STL.64 [R1+0x1070], R8 ;  /* 0x0010700801007387 */ /* 0x0003e80000100a00 */
[----:B------:R-:W4:Y:S01]  /*5a770*/  LDL.LU.64 R94, [R1+0xd0] ;  /* 0x0000d000015e7983 */ /* 0x000f220000300a00 */
[----:B--2---:R-:W-:-:S03]  /*5a780*/  IADD3 R28, P3, PT, R96, UR14, RZ ;  /* 0x0000000e601c7c10 */ /* 0x004fc6000ff7e0ff */
[----:B------:R3:W-:Y:S01]  /*5a790*/  LDGSTS.E [R13+0x25580], desc[UR22][R16.64], P1 ;  /* 0x25580000100d7fae */ /* 0x0007e200089a1016 */
[----:B------:R-:W-:-:S03]  /*5a7a0*/  IADD3.X R29, PT, PT, R97, UR15, RZ, P3, !PT ;  /* 0x0000000f611d7c10 */ /* 0x000fc60009ffe4ff */
[----:B------:R1:W-:Y:S04]  /*5a7b0*/  LDGSTS.E [R13+0x25980], desc[UR22][R8.64], P1 ;  /* 0x25980000080d7fae */ /* 0x0003e800089a1016 */
[----:B------:R2:W-:Y:S01]  /*5a7c0*/  LDGSTS.E [R13+0x25d80], desc[UR22][R28.64], P1 ;  /* 0x25d800001c0d7fae */ /* 0x0005e200089a1016 */
[----:B---3--:R-:W-:-:S04]  /*5a7d0*/  IADD3 R16, P3, PT, R222, UR14, RZ ;  /* 0x0000000ede107c10 */ /* 0x008fc8000ff7e0ff */
[----:B------:R-:W-:Y:S02]  /*5a7e0*/  IADD3.X R17, PT, PT, R223, UR15, RZ, P3, !PT ;  /* 0x0000000fdf117c10 */ /* 0x000fe40009ffe4ff */
[----:B------:R-:W3:Y:S01]  /*5a7f0*/  LDL.LU.64 R222, [R1+0xe08] ;  /* 0x000e080001de7983 */ /* 0x000ee20000300a00 */
[----:B-1----:R-:W-:-:S03]  /*5a800*/  IADD3 R8, P3, PT, R106, UR14, RZ ;  /* 0x0000000e6a087c10 */ /* 0x002fc6000ff7e0ff */
[----:B------:R1:W-:Y:S01]  /*5a810*/  LDGSTS.E [R13+0x26180], desc[UR22][R16.64], P1 ;  /* 0x26180000100d7fae */ /* 0x0003e200089a1016 */
[----:B------:R-:W-:-:S03]  /*5a820*/  IADD3.X R9, PT, PT, R107, UR15, RZ, P3, !PT ;  /* 0x0000000f6b097c10 */ /* 0x000fc60009ffe4ff */
[----:B------:R2:W-:Y:S04]  /*5a830*/  STL.64 [R1+0x10a0], R28 ;  /* 0x0010a01c01007387 */ /* 0x0005e80000100a00 */
[----:B------:R1:W-:Y:S04]  /*5a840*/  STL.64 [R1+0x10e0], R16 ;  /* 0x0010e01001007387 */ /* 0x0003e80000100a00 */
[----:B------:R1:W-:Y:S04]  /*5a850*/  STL.64 [R1+0x1118], R8 ;  /* 0x0011180801007387 */ /* 0x0003e80000100a00 */
[----:B------:R-:W3:Y:S01]  /*5a860*/  LDL.LU.64 R96, [R1+0xdd8] ;  /* 0x000dd80001607983 */ /* 0x000ee20000300a00 */
[----:B--2---:R-:W-:-:S03]  /*5a870*/  IADD3 R28, P3, PT, R108, UR14, RZ ;  /* 0x0000000e6c1c7c10 */ /* 0x004fc6000ff7e0ff */
[----:B------:R-:W2:Y:S01]  /*5a880*/  LDL.LU.64 R106, [R1+0xdb8] ;  /* 0x000db800016a7983 */ /* 0x000ea20000300a00 */
[----:B------:R-:W-:-:S03]  /*5a890*/  IADD3.X R29, PT, PT, R109, UR15, RZ, P3, !PT ;  /* 0x0000000f6d1d7c10 */ /* 0x000fc60009ffe4ff */
[----:B------:R-:W2:Y:S01]  /*5a8a0*/  LDL.LU.64 R108, [R1+0xd98] ;  /* 0x000d9800016c7983 */ /* 0x000ea20000300a00 */
[----:B-1----:R-:W-:-:S03]  /*5a8b0*/  IADD3 R16, P3, PT, R110, UR14, RZ ;  /* 0x0000000e6e107c10 */ /* 0x002fc6000ff7e0ff */
[----:B------:R1:W-:Y:S01]  /*5a8c0*/  LDGSTS.E [R13+0x26580], desc[UR22][R8.64], P1 ;  /* 0x26580000080d7fae */ /* 0x0003e200089a1016 */
[----:B------:R-:W-:-:S03]  /*5a8d0*/  IADD3.X R17, PT, PT, R111, UR15, RZ, P3, !PT ;  /* 0x0000000f6f117c10 */ /* 0x000fc60009ffe4ff */
[----:B------:R4:W-:Y:S04]  /*5a8e0*/  STL.64 [R1+0x1140], R28 ;  /* 0x0011401c01007387 */ /* 0x0009e80000100a00 */
[----:B------:R4:W-:Y:S01]  /*5a8f0*/  LDGSTS.E [R13+0x26980], desc[UR22][R28.64], P1 ;  /* 0x269800001c0d7fae */ /* 0x0009e200089a1016 */
[----:B-1----:R-:W-:-:S03]  /*5a900*/  IADD3 R8, P3, PT, R112, UR14, RZ ;  /* 0x0000000e70087c10 */ /* 0x002fc6000ff7e0ff */
        /* <DEDUP_REMOVED lines=12> */
[----:B------:R-:W-:Y:S02]  /*5a9d0*/  IADD3.X R17, PT, PT, R85, UR15, RZ, P3, !PT ;  /* 0x0000000f55117c10 */ /* 0x000fe40009ffe4ff */
[----:B------:R-:W-:Y:S01]  /*5a9e0*/  IADD3 R8, P3, PT, R94, UR14, RZ ;  /* 0x0000000e5e087c10 */ /* 0x000fe2000ff7e0ff */
[----:B------:R1:W-:Y:S03]  /*5a9f0*/  STL.64 [R1+0x11d8], R28 ;  /* 0x0011d81c01007387 */ /* 0x0003e60000100a00 */
[----:B------:R-:W-:Y:S01]  /*5aa00*/  IADD3.X R9, PT, PT, R95, UR15, RZ, P3, !PT ;  /* 0x0000000f5f097c10 */ /* 0x000fe20009ffe4ff */
[----:B------:R1:W-:Y:S04]  /*5aa10*/  STL.64 [R1+0x1220], R16 ;  /* 0x0012201001007387 */ /* 0x0003e80000100a00 */
[----:B------:R1:W-:Y:S04]  /*5aa20*/  STL.64 [R1+0x1260], R8 ;  /* 0x0012600801007387 */ /* 0x0003e80000100a00 */
[----:B------:R-:W4:Y:S04]  /*5aa30*/  LDL.LU.64 R84, [R1+0xd00] ;  /* 0x000d000001547983 */ /* 0x000f280000300a00 */
[----:B------:R-:W4:Y:S04]  /*5aa40*/  LDL.LU.64 R94, [R1+0xcd8] ;  /* 0x000cd800015e7983 */ /* 0x000f280000300a00 */
[----:B------:R1:W-:Y:S04]  /*5aa50*/  LDGSTS.E [R13+0x27980], desc[UR22][R16.64], P1 ;  /* 0x27980000100d7fae */ /* 0x0003e800089a1016 */
[----:B------:R1:W-:Y:S01]  /*5aa60*/  LDGSTS.E [R13+0x27d80], desc[UR22][R8.64], P1 ;  /* 0x27d80000080d7fae */ /* 0x0003e200089a1016 */
[----:B---3--:R-:W-:-:S04]  /*5aa70*/  IADD3 R134, P3, PT, R222, UR14, RZ ;  /* 0x0000000ede867c10 */ /* 0x008fc8000ff7e0ff */
[----:B------:R-:W-:Y:S02]  /*5aa80*/  IADD3.X R135, PT, PT, R223, UR15, RZ, P3, !PT ;  /* 0x0000000fdf877c10 */ /* 0x000fe40009ffe4ff */
[----:B------:R-:W3:Y:S01]  /*5aa90*/  LDL.LU.64 R222, [R1+0xc98] ;  /* 0x000c980001de7983 */ /* 0x000ee20000300a00 */
[----:B------:R-:W-:-:S04]  /*5aaa0*/  IADD3 R126, P3, PT, R96, UR14, RZ ;  /* 0x0000000e607e7c10 */ /* 0x000fc8000ff7e0ff */
[----:B------:R-:W-:Y:S02]  /*5aab0*/  IADD3.X R127, PT, PT, R97, UR15, RZ, P3, !PT ;  /* 0x0000000f617f7c10 */ /* 0x000fe40009ffe4ff */
[----:B------:R-:W1:Y:S01]  /*5aac0*/  LDL.LU.64 R96, [R1+0xc78] ;  /* 0x000c780001607983 */ /* 0x000e620000300a00 */
        /* <DEDUP_REMOVED lines=8> */
[----:B------:R-:W-:Y:S01]  /*5ab50*/  IADD3 R148, P3, PT, R112, UR14, RZ ;  /* 0x0000000e70947c10 */ /* 0x000fe2000ff7e0ff */
[----:B------:R-:W2:Y:S03]  /*5ab60*/  LDL.LU.64 R110, [R1+0xb98] ;  /* 0x000b9800016e7983 */ /* 0x000ea60000300a00 */
[----:B------:R-:W-:Y:S02]  /*5ab70*/  IADD3.X R149, PT, PT, R113, UR15, RZ, P3, !PT ;  /* 0x0000000f71957c10 */ /* 0x000fe40009ffe4ff */
[----:B------:R-:W2:Y:S01]  /*5ab80*/  LDL.LU.64 R112, [R1+0xb68] ;  /* 0x000b680001707983 */ /* 0x000ea20000300a00 */
[----:B----4-:R-:W-:-:S04]  /*5ab90*/  IADD3 R170, P3, PT, R224, UR14, RZ ;  /* 0x0000000ee0aa7c10 */ /* 0x010fc8000ff7e0ff */
[----:B------:R-:W-:Y:S02]  /*5aba0*/  IADD3.X R171, PT, PT, R225, UR15, RZ, P3, !PT ;  /* 0x0000000fe1ab7c10 */ /* 0x000fe40009ffe4ff */
[----:B------:R-:W4:Y:S01]  /*5abb0*/  LDL.LU.64 R224, [R1+0xb28] ;  /* 0x000b280001e07983 */ /* 0x000f220000300a00 */
[----:B------:R-:W-:-:S04]  /*5abc0*/  IADD3 R186, P3, PT, R84, UR14, RZ ;  /* 0x0000000e54ba7c10 */ /* 0x000fc8000ff7e0ff */
[----:B------:R-:W-:Y:S02]  /*5abd0*/  IADD3.X R187, PT, PT, R85, UR15, RZ, P3, !PT ;  /* 0x0000000f55bb7c10 */ /* 0x000fe40009ffe4ff */
[----:B------:R-:W-:Y:S01]  /*5abe0*/  IADD3 R198, P3, PT, R94, UR14, RZ ;  /* 0x0000000e5ec67c10 */ /* 0x000fe2000ff7e0ff */
[----:B------:R-:W4:Y:S03]  /*5abf0*/  LDL.LU.64 R84, [R1+0xae0] ;  /* 0x000ae00001547983 */ /* 0x000f260000300a00 */
[----:B------:R-:W-:Y:S02]  /*5ac00*/  IADD3.X R199, PT, PT, R95, UR15, RZ, P3, !PT ;  /* 0x0000000f5fc77c10 */ /* 0x000fe40009ffe4ff */
[----:B------:R-:W4:Y:S01]  /*5ac10*/  LDL.LU.64 R94, [R1+0xa98] ;  /* 0x000a9800015e7983 */ /* 0x000f220000300a00 */
[----:B---3--:R-:W-:-:S04]  /*5ac20*/  IADD3 R212, P3, PT, R222, UR14, RZ ;  /* 0x0000000eded47c10 */ /* 0x008fc8000ff7e0ff */
[----:B------:R-:W-:Y:S02]  /*5ac30*/  IADD3.X R213, PT, PT, R223, UR15, RZ, P3, !PT ;  /* 0x0000000fdfd57c10 */ /* 0x000fe40009ffe4ff */
[----:B------:R-:W3:Y:S01]  /*5ac40*/  LDL.LU.64 R222, [R1+0xa58] ;  /* 0x000a580001de7983 */ /* 0x000ee20000300a00 */
[----:B-1----:R-:W-:-:S04]  /*5ac50*/  IADD3 R28, P3, PT, R96, UR14, RZ ;  /* 0x0000000e601c7c10 */ /* 0x002fc8000ff7e0ff */
[----:B------:R-:W-:Y:S02]  /*5ac60*/  IADD3.X R29, PT, PT, R97, UR15, RZ, P3, !PT ;  /* 0x0000000f611d7c10 */ /* 0x000fe40009ffe4ff */
[----:B------:R-:W3:Y:S01]  /*5ac70*/  LDL.LU.64 R96, [R1+0xa28] ;  /* 0x000a280001607983 */ /* 0x000ee20000300a00 */
[----:B--2---:R-:W-:Y:S01]  /*5ac80*/  IADD3 R16, P3, PT, R106, UR14, RZ ;  /* 0x0000000e6a107c10 */ /* 0x004fe2000ff7e0ff */
[----:B------:R-:W-:-:S03]  /*5ac90*/  VIADD R9, R7, 0x100000 ;  /* 0x0010000007097836 */ /* 0x000fc60000000000 */
[----:B------:R-:W-:Y:S02]  /*5aca0*/  IADD3.X R17, PT, PT, R107, UR15, RZ, P3, !PT ;  /* 0x0000000f6b117c10 */ /* 0x000fe40009ffe4ff */
[----:B------:R-:W-:Y:S01]  /*5acb0*/  IADD3 R12, P3, PT, R108, UR14, RZ ;  /* 0x0000000e6c0c7c10 */ /* 0x000fe2000ff7e0ff */
[----:B------:R1:W-:Y:S03]  /*5acc0*/  STL.64 [R1+0x40], R28 ;  /* 0x0000401c01007387 */ /* 0x0003e60000100a00 */
[----:B------:R-:W-:Y:S01]  /*5acd0*/  IADD3.X R13, PT, PT, R109, UR15, RZ, P3, !PT ;  /* 0x0000000f6d0d7c10 */ /* 0x000fe20009ffe4ff */
[----:B------:R-:W-:Y:S04]  /*5ace0*/  LDGSTS.E [R9+0x200], desc[UR22][R134.64], P1 ;  /* 0x0020000086097fae */ /* 0x000fe800089a1016 */
[----:B------:R2:W-:Y:S04]  /*5acf0*/  STL.64 [R1+0x70], R16 ;  /* 0x0000701001007387 */ /* 0x0005e80000100a00 */
[----:B------:R-:W-:Y:S04]  /*5ad00*/  LDGSTS.E [R9+0x600], desc[UR22][R126.64], P1 ;  /* 0x006000007e097fae */ /* 0x000fe800089a1016 */
[----:B------:R-:W3:Y:S04]  /*5ad10*/  LDL.LU.64 R106, [R1+0x9f0] ;  /* 0x0009f000016a7983 */ /* 0x000ee80000300a00 */
[----:B------:R-:W-:Y:S04]  /*5ad20*/  LDGSTS.E [R9+0xa00], desc[UR22][R120.64], P1 ;  /* 0x00a0000078097fae */ /* 0x000fe800089a1016 */
[----:B------:R-:W-:Y:S04]  /*5ad30*/  LDGSTS.E [R9+0xe00], desc[UR22][R114.64], P1 ;  /* 0x00e0000072097fae */ /* 0x000fe800089a1016 */
[----:B------:R-:W-:Y:S04]  /*5ad40*/  LDGSTS.E [R9+0x1200], desc[UR22][R138.64], P1 ;  /* 0x012000008a097fae */ /* 0x000fe800089a1016 */
[----:B------:R-:W-:Y:S04]  /*5ad50*/  LDGSTS.E [R9+0x1600], desc[UR22][R148.64], P1 ;  /* 0x0160000094097fae */ /* 0x000fe800089a1016 */
[----:B------:R4:W-:Y:S04]  /*5ad60*/  STL.64 [R1+0x80], R12 ;  /* 0x0000800c01007387 */ /* 0x0009e80000100a00 */
[----:B------:R-:W-:Y:S04]  /*5ad70*/  LDGSTS.E [R9+0x1a00], desc[UR22][R170.64], P1 ;  /* 0x01a00000aa097fae */ /* 0x000fe800089a1016 */
[----:B------:R-:W3:Y:S04]  /*5ad80*/  LDL.LU.64 R108, [R1+0x9b0] ;  /* 0x0009b000016c7983 */ /* 0x000ee80000300a00 */
[----:B------:R-:W-:Y:S04]  /*5ad90*/  LDGSTS.E [R9+0x1e00], desc[UR22][R186.64], P1 ;  /* 0x01e00000ba097fae */ /* 0x000fe800089a1016 */
[----:B------:R-:W-:Y:S04]  /*5ada0*/  LDGSTS.E [R9+0x2200], desc[UR22][R198.64], P1 ;  /* 0x02200000c6097fae */ /* 0x000fe800089a1016 */
[----:B------:R-:W-:Y:S04]  /*5adb0*/  LDGSTS.E [R9+0x2600], desc[UR22][R212.64], P1 ;  /* 0x02600000d4097fae */ /* 0x000fe800089a1016 */
[----:B------:R1:W-:Y:S04]  /*5adc0*/  LDGSTS.E [R9+0x2a00], desc[UR22][R28.64], P1 ;  /* 0x02a000001c097fae */ /* 0x0003e800089a1016 */
[----:B------:R2:W-:Y:S04]  /*5add0*/  LDGSTS.E [R9+0x2e00], desc[UR22][R16.64], P1 ;  /* 0x02e0000010097fae */ /* 0x0005e800089a1016 */
[----:B------:R4:W-:Y:S01]  /*5ade0*/  LDGSTS.E [R9+0x3200], desc[UR22][R12.64], P1 ;  /* 0x032000000c097fae */ /* 0x0009e200089a1016 */
[----:B-1----:R-:W-:-:S04]  /*5adf0*/  IADD3 R28, P3, PT, R110, UR14, RZ ;  /* 0x0000000e6e1c7c10 */ /* 0x002fc8000ff7e0ff */
[----:B------:R-:W-:Y:S02]  /*5ae00*/  IADD3.X R29, PT, PT, R111, UR15, RZ, P3, !PT ;  /* 0x0000000f6f1d7c10 */ /* 0x000fe40009ffe4ff */
[----:B--2---:R-:W-:Y:S01]  /*5ae10*/  IADD3 R16, P3, PT, R112, UR14, RZ ;  /* 0x0000000e70107c10 */ /* 0x004fe2000ff7e0ff */
[----:B------:R-:W2:Y:S03]  /*5ae20*/  LDL.LU.64 R110, [R1+0x970] ;  /* 0x00097000016e7983 */ /* 0x000ea60000300a00 */
[----:B------:R-:W-:Y:S01]  /*5ae30*/  IADD3.X R17, PT, PT, R113, UR15, RZ, P3, !PT ;  /* 0x0000000f71117c10 */ /* 0x000fe20009ffe4ff */
[----:B------:R1:W-:Y:S04]  /*5ae40*/  STL.64 [R1+0xa8], R28 ;  /* 0x0000a81c01007387 */ /* 0x0003e80000100a00 */
[----:B------:R1:W-:Y:S04]  /*5ae50*/  STL.64 [R1+0xd8], R16 ;  /* 0x0000d81001007387 */ /* 0x0003e80000100a00 */
[----:B------:R-:W2:Y:S04]  /*5ae60*/  LDL.LU.64 R112, [R1+0x928] ;  /* 0x0009280001707983 */ /* 0x000ea80000300a00 */
[----:B------:R1:W-:Y:S04]  /*5ae70*/  LDGSTS.E [R9+0x3600], desc[UR22][R28.64], P1 ;  /* 0x036000001c097fae */ /* 0x0003e800089a1016 */
[----:B------:R1:W-:Y:S01]  /*5ae80*/  LDGSTS.E [R9+0x3a00], desc[UR22][R16.64], P1 ;  /* 0x03a0000010097fae */ /* 0x0003e200089a1016 */
[----:B----4-:R-:W-:-:S04]  /*5ae90*/  IADD3 R12, P3, PT, R224, UR14, RZ ;  /* 0x0000000ee00c7c10 */ /* 0x010fc8000ff7e0ff */
[----:B------:R-:W-:-:S05]  /*5aea0*/  IADD3.X R13, PT, PT, R225, UR15, RZ, P3, !PT ;  /* 0x0000000fe10d7c10 */ /* 0x000fca0009ffe4ff */
[----:B------:R3:W-:Y:S04]  /*5aeb0*/  STL.64 [R1+0xe0], R12 ;  /* 0x0000e00c01007387 */ /* 0x0007e80000100a00 */
[----:B------:R-:W4:Y:S04]  /*5aec0*/  LDL.LU.64 R224, [R1+0x8d0] ;  /* 0x0008d00001e07983 */ /* 0x000f280000300a00 */
[----:B------:R3:W-:Y:S01]  /*5aed0*/  LDGSTS.E [R9+0x3e00], desc[UR22][R12.64], P1 ;  /* 0x03e000000c097fae */ /* 0x0007e200089a1016 */
[----:B-1----:R-:W-:-:S04]  /*5aee0*/  IADD3 R28, P3, PT, R84, UR14, RZ ;  /* 0x0000000e541c7c10 */ /* 0x002fc8000ff7e0ff */
[----:B------:R-:W-:Y:S02]  /*5aef0*/  IADD3.X R29, PT, PT, R85, UR15, RZ, P3, !PT ;  /* 0x0000000f551d7c10 */ /* 0x000fe40009ffe4ff */
[----:B------:R-:W-:Y:S01]  /*5af00*/  IADD3 R16, P3, PT, R94, UR14, RZ ;  /* 0x0000000e5e107c10 */ /* 0x000fe2000ff7e0ff */
[----:B------:R-:W4:Y:S03]  /*5af10*/  LDL.LU.64 R84, [R1+0x898] ;  /* 0x0008980001547983 */ /* 0x000f260000300a00 */
[----:B------:R-:W-:Y:S01]  /*5af20*/  IADD3.X R17, PT, PT, R95, UR15, RZ, P3, !PT ;  /* 0x0000000f5f117c10 */ /* 0x000fe20009ffe4ff */
[----:B------:R1:W-:Y:S04]  /*5af30*/  STL.64 [R1+0xe8], R28 ;  /* 0x0000e81c01007387 */ /* 0x0003e80000100a00 */
[----:B------:R1:W-:Y:S04]  /*5af40*/  STL.64 [R1+0xf8], R16 ;  /* 0x0000f81001007387 */ /* 0x0003e80000100a00 */
[----:B------:R-:W4:Y:S04]  /*5af50*/  LDL.LU.64 R94, [R1+0x858] ;  /* 0x00085800015e7983 */ /* 0x000f280000300a00 */
[----:B------:R1:W-:Y:S01]  /*5af60*/  LDGSTS.E [R9+0x4200], desc[UR22][R28.64], P1 ;  /* 0x042000001c097fae */ /* 0x0003e200089a1016 */
[----:B---3--:R-:W-:-:S03]  /*5af70*/  IADD3 R12, P3, PT, R222, UR14, RZ ;  /* 0x0000000ede0c7c10 */ /* 0x008fc6000ff7e0ff */
[----:B------:R3:W-:Y:S01]  /*5af80*/  LDGSTS.E [R9+0x4600], desc[UR22][R16.64], P1 ;  /* 0x0460000010097fae */ /* 0x0007e200089a1016 */
[----:B------:R-:W-:-:S05]  /*5af90*/  IADD3.X R13, PT, PT, R223, UR15, RZ, P3, !PT ;  /* 0x0000000fdf0d7c10 */ /* 0x000fca0009ffe4ff */
[----:B------:R1:W-:Y:S04]  /*5afa0*/  STL.64 [R1+0x138], R12 ;  /* 0x0001380c01007387 */ /* 0x0003e80000100a00 */
[----:B------:R-:W4:Y:S04]  /*5afb0*/  LDL.LU.64 R222, [R1+0x808] ;  /* 0x0008080001de7983 */ /* 0x000f280000300a00 */
[----:B------:R3:W-:Y:S01]  /*5afc0*/  LDGSTS.E [R9+0x4a00], desc[UR22][R12.64], P1 ;  /* 0x04a000000c097fae */ /* 0x0007e200089a1016 */
[----:B-1----:R-:W-:-:S04]  /*5afd0*/  IADD3 R28, P3, PT, R96, UR14, RZ ;  /* 0x0000000e601c7c10 */ /* 0x002fc8000ff7e0ff */
[----:B------:R-:W-:Y:S02]  /*5afe0*/  IADD3.X R29, PT, PT, R97, UR15, RZ, P3, !PT ;  /* 0x0000000f611d7c10 */ /* 0x000fe40009ffe4ff */
[----:B------:R-:W4:Y:S04]  /*5aff0*/  LDL.LU.64 R96, [R1+0x7b0] ;  /* 0x0007b00001607983 */ /* 0x000f280000300a00 */
[----:B------:R2:W-:Y:S04]  /*5b000*/  STL.64 [R1+0x178], R28 ;  /* 0x0001781c01007387 */ /* 0x0005e80000100a00 */
[----:B------:R2:W-:Y:S01]  /*5b010*/  LDGSTS.E [R9+0x4e00], desc[UR22][R28.64], P1 ;  /* 0x04e000001c097fae */ /* 0x0005e200089a1016 */
[----:B---3--:R-:W-:-:S04]  /*5b020*/  IADD3 R16, P3, PT, R106, UR14, RZ ;  /* 0x0000000e6a107c10 */ /* 0x008fc8000ff7e0ff */
[----:B------:R-:W-:-:S05]  /*5b030*/  IADD3.X R17, PT, PT, R107, UR15, RZ, P3, !PT ;  /* 0x0000000f6b117c10 */ /* 0x000fca0009ffe4ff */
[----:B------:R1:W-:Y:S04]  /*5b040*/  STL.64 [R1+0x380], R16 ;  /* 0x0003801001007387 */ /* 0x0003e80000100a00 */
[----:B------:R-:W3:Y:S04]  /*5b050*/  LDL.LU.64 R106, [R1+0x770] ;  /* 0x00077000016a7983 */ /* 0x000ee80000300a00 */
[----:B------:R1:W-:Y:S01]  /*5b060*/  LDGSTS.E [R9+0x5200], desc[UR22][R16.64], P1 ;  /* 0x0520000010097fae */ /* 0x0003e200089a1016 */
[----:B------:R-:W-:-:S04]  /*5b070*/  IADD3 R12, P3, PT, R108, UR14, RZ ;  /* 0x0000000e6c0c7c10 */ /* 0x000fc8000ff7e0ff */
[----:B------:R-:W-:-:S05]  /*5b080*/  IADD3.X R13, PT, PT, R109, UR15, RZ, P3, !PT ;  /* 0x0000000f6d0d7c10 */ /* 0x000fca0009ffe4ff */
[----:B------:R4:W-:Y:S04]  /*5b090*/  STL.64 [R1+0x3b8], R12 ;  /* 0x0003b80c01007387 */ /* 0x0009e80000100a00 */
        /* <DEDUP_REMOVED lines=19> */
[----:B------:R-:W2:Y:S01]  /*5b1d0*/  LDL.LU.64 R84, [R1+0x588] ;  /* 0x0005880001547983 */ /* 0x000ea20000300a00 */
[----:B------:R-:W-:-:S03]  /*5b1e0*/  IADD3 R16, P3, PT, R94, UR14, RZ ;  /* 0x0000000e5e107c10 */ /* 0x000fc6000ff7e0ff */
        /* <DEDUP_REMOVED lines=9> */
[----:B------:R-:W2:Y:S01]  /*5b280*/  LDL.LU.64 R222, [R1+0x518] ;  /* 0x0005180001de7983 */ /* 0x000ea20000300a00 */
[----:B-1----:R-:W-:-:S03]  /*5b290*/  IADD3 R28, P3, PT, R96, UR14, RZ ;  /* 0x0000000e601c7c10 */ /* 0x002fc6000ff7e0ff */
[----:B------:R4:W-:Y:S01]  /*5b2a0*/  LDGSTS.E [R9+0x6e00], desc[UR22][R12.64], P1 ;  /* 0x06e000000c097fae */ /* 0x0009e200089a1016 */
[----:B------:R-:W-:-:S03]  /*5b2b0*/  IADD3.X R29, PT, PT, R97, UR15, RZ, P3, !PT ;  /* 0x0000000f611d7c10 */ /* 0x000fc60009ffe4ff */
[----:B------:R-:W2:Y:S04]  /*5b2c0*/  LDL.LU.64 R96, [R1+0x408] ;  /* 0x0004080001607983 */ /* 0x000ea80000300a00 */
[----:B------:R2:W-:Y:S04]  /*5b2d0*/  STL.64 [R1+0x660], R28 ;  /* 0x0006601c01007387 */ /* 0x0005e80000100a00 */
[----:B------:R2:W-:Y:S01]  /*5b2e0*/  LDGSTS.E [R9+0x7200], desc[UR22][R28.64], P1 ;  /* 0x072000001c097fae */ /* 0x0005e200089a1016 */
[----:B---3--:R-:W-:-:S04]  /*5b2f0*/  IADD3 R16, P3, PT, R106, UR14, RZ ;  /* 0x0000000e6a107c10 */ /* 0x008fc8000ff7e0ff */
[----:B------:R-:W-:-:S05]  /*5b300*/  IADD3.X R17, PT, PT, R107, UR15, RZ, P3, !PT ;  /* 0x0000000f6b117c10 */ /* 0x000fca0009ffe4ff */
[----:B------:R1:W-:Y:S04]  /*5b310*/  STL.64 [R1+0x670], R16 ;  /* 0x0006701001007387 */ /* 0x0003e80000100a00 */
[----:B------:R-:W3:Y:S04]  /*5b320*/  LDL.LU.64 R106, [R1+0x3b0] ;  /* 0x0003b000016a7983 */ /* 0x000ee80000300a00 */
[----:B------:R1:W-:Y:S01]  /*5b330*/  LDGSTS.E [R9+0x7600], desc[UR22][R16.64], P1 ;  /* 0x0760000010097fae */ /* 0x0003e200089a1016 */
[----:B----4-:R-:W-:-:S04]  /*5b340*/  IADD3 R12, P3, PT, R108, UR14, RZ ;  /* 0x0000000e6c0c7c10 */ /* 0x010fc8000ff7e0ff */
[----:B------:R-:W-:-:S05]  /*5b350*/  IADD3.X R13, PT, PT, R109, UR15, RZ, P3, !PT ;  /* 0x0000000f6d0d7c10 */ /* 0x000fca0009ffe4ff */
        /* <DEDUP_REMOVED lines=10> */
[----:B------:R1:W-:Y:S04]  /*5b400*/  STL.64 [R1+0x7e0], R16 ;  /* 0x0007e01001007387 */ /* 0x0003e80000100a00 */
[----:B------:R-:W2:Y:S04]  /*5b410*/  LDL.LU.64 R112, [R1+0x250] ;  /* 0x0002500001707983 */ /* 0x000ea80000300a00 */
[----:B------:R1:W-:Y:S01]  /*5b420*/  LDGSTS.E [R9+0x20200], desc[UR22][R16.64], P1 ;  /* 0x2020000010097fae */ /* 0x0003e200089a1016 */
[----:B----4-:R-:W-:-:S04]  /*5b430*/  IADD3 R12, P3, PT, R224, UR14, RZ ;  /* 0x0000000ee00c7c10 */ /* 0x010fc8000ff7e0ff */
[----:B------:R-:W-:-:S05]  /*5b440*/  IADD3.X R13, PT, PT, R225, UR15, RZ, P3, !PT ;  /* 0x0000000fe10d7c10 */ /* 0x000fca0009ffe4ff */
[----:B------:R4:W-:Y:S04]  /*5b450*/  STL.64 [R1+0x840], R12 ;  /* 0x0008400c01007387 */ /* 0x0009e80000100a00 */
[----:B------:R-:W2:Y:S01]  /*5b460*/  LDL.LU.64 R224, [R1+0x238] ;  /* 0x0002380001e07983 */ /* 0x000ea20000300a00 */
[----:B------:R-:W-:-:S03]  /*5b470*/  IADD3 R28, P3, PT, R84, UR14, RZ ;  /* 0x0000000e541c7c10 */ /* 0x000fc6000ff7e0ff */
[----:B------:R4:W-:Y:S01]  /*5b480*/  LDGSTS.E [R9+0x20600], desc[UR22][R12.64], P1 ;  /* 0x206000000c097fae */ /* 0x0009e200089a1016 */
[----:B------:R-:W-:-:S03]  /*5b490*/  IADD3.X R29, PT, PT, R85, UR15, RZ, P3, !PT ;  /* 0x0000000f551d7c10 */ /* 0x000fc60009ffe4ff */
        /* <DEDUP_REMOVED lines=11> */
[----:B------:R-:W4:Y:S01]  /*5b550*/  LDL.LU.64 R222, [R1+0x220] ;  /* 0x0002200001de7983 */ /* 0x000f220000300a00 */
[----:B------:R-:W-:-:S03]  /*5b560*/  IADD3 R28, P3, PT, R96, UR14, RZ ;  /* 0x0000000e601c7c10 */ /* 0x000fc6000ff7e0ff */
[----:B------:R1:W-:Y:S01]  /*5b570*/  LDGSTS.E [R9+0x21200], desc[UR22][R12.64], P1 ;  /* 0x212000000c097fae */ /* 0x0003e200089a1016 */
[----:B------:R-:W-:-:S03]  /*5b580*/  IADD3.X R29, PT, PT, R97, UR15, RZ, P3, !PT ;  /* 0x0000000f611d7c10 */ /* 0x000fc60009ffe4ff */
[----:B------:R-:W4:Y:S04]  /*5b590*/  LDL.LU.64 R96, [R1+0x218] ;  /* 0x0002180001607983 */ /* 0x000f280000300a00 */
[----:B------:R2:W-:Y:S04]  /*5b5a0*/  STL.64 [R1+0x928], R28 ;  /* 0x0009281c01007387 */ /* 0x0005e80000100a00 */
[----:B------:R2:W-:Y:S01]  /*5b5b0*/  LDGSTS.E [R9+0x21600], desc[UR22][R28.64], P1 ;  /* 0x216000001c097fae */ /* 0x0005e200089a1016 */
[----:B---3--:R-:W-:-:S04]  /*5b5c0*/  IADD3 R16, P3, PT, R106, UR14, RZ ;  /* 0x0000000e6a107c10 */ /* 0x008fc8000ff7e0ff */
[----:B------:R-:W-:-:S05]  /*5b5d0*/  IADD3.X R17, PT, PT, R107, UR15, RZ, P3, !PT ;  /* 0x0000000f6b117c10 */ /* 0x000fca0009ffe4ff */
[----:B------:R3:W-:Y:S04]  /*5b5e0*/  STL.64 [R1+0x970], R16 ;  /* 0x0009701001007387 */ /* 0x0007e80000100a00 */
[----:B------:R-:W4:Y:S04]  /*5b5f0*/  LDL.LU.64 R106, [R1+0x210] ;  /* 0x00021000016a7983 */ /* 0x000f280000300a00 */
[----:B------:R3:W-:Y:S01]  /*5b600*/  LDGSTS.E [R9+0x21a00], desc[UR22][R16.64], P1 ;  /* 0x21a0000010097fae */ /* 0x0007e200089a1016 */
[----:B-1----:R-:W-:-:S04]  /*5b610*/  IADD3 R12, P3, PT, R108, UR14, RZ ;  /* 0x0000000e6c0c7c10 */ /* 0x002fc8000ff7e0ff */
[----:B------:R-:W-:-:S05]  /*5b620*/  IADD3.X R13, PT, PT, R109, UR15, RZ, P3, !PT ;  /* 0x0000000f6d0d7c10 */ /* 0x000fca0009ffe4ff */
[----:B------:R1:W-:Y:S04]  /*5b630*/  STL.64 [R1+0x9b0], R12 ;  /* 0x0009b00c01007387 */ /* 0x0003e80000100a00 */
[----:B------:R-:W4:Y:S04]  /*5b640*/  LDL.LU.64 R108, [R1+0x208] ;  /* 0x00020800016c7983 */ /* 0x000f280000300a00 */
[----:B------:R1:W-:Y:S01]  /*5b650*/  LDGSTS.E [R9+0x21e00], desc[UR22][R12.64], P1 ;  /* 0x21e000000c097fae */ /* 0x0003e200089a1016 */
[----:B--2---:R-:W-:-:S04]  /*5b660*/  IADD3 R28, P3, PT, R110, UR14, RZ ;  /* 0x0000000e6e1c7c10 */ /* 0x004fc8000ff7e0ff */
[----:B------:R-:W-:Y:S02]  /*5b670*/  IADD3.X R29, PT, PT, R111, UR15, RZ, P3, !PT ;  /* 0x0000000f6f1d7c10 */ /* 0x000fe40009ffe4ff */
[----:B------:R-:W2:Y:S04]  /*5b680*/  LDL.LU.64 R110, [R1+0x200] ;  /* 0x00020000016e7983 */ /* 0x000ea80000300a00 */
[----:B------:R1:W-:Y:S04]  /*5b690*/  STL.64 [R1+0x9f0], R28 ;  /* 0x0009f01c01007387 */ /* 0x0003e80000100a00 */
[----:B------:R1:W-:Y:S01]  /*5b6a0*/  LDGSTS.E [R9+0x22200], desc[UR22][R28.64], P1 ;  /* 0x222000001c097fae */ /* 0x0003e200089a1016 */
[----:B---3--:R-:W-:-:S04]  /*5b6b0*/  IADD3 R16, P3, PT, R112, UR14, RZ ;  /* 0x0000000e70107c10 */ /* 0x008fc8000ff7e0ff */
[----:B------:R-:W-:-:S05]  /*5b6c0*/  IADD3.X R17, PT, PT, R113, UR15, RZ, P3, !PT ;  /* 0x0000000f71117c10 */ /* 0x000fca0009ffe4ff */
[----:B------:R3:W-:Y:S04]  /*5b6d0*/  STL.64 [R1+0xa58], R16 ;  /* 0x000a581001007387 */ /* 0x0007e80000100a00 */
[----:B------:R-:W2:Y:S04]  /*5b6e0*/  LDL.LU.64 R112, [R1+0x1f8] ;  /* 0x0001f80001707983 */ /* 0x000ea80000300a00 */
[----:B------:R3:W-:Y:S01]  /*5b6f0*/  LDGSTS.E [R9+0x22600], desc[UR22][R16.64], P1 ;  /* 0x2260000010097fae */ /* 0x0007e200089a1016 */
[----:B-1----:R-:W-:-:S04]  /*5b700*/  IADD3 R12, P3, PT, R224, UR14, RZ ;  /* 0x0000000ee00c7c10 */ /* 0x002fc8000ff7e0ff */
        /* <DEDUP_REMOVED lines=12> */
[----:B------:R3:W-:Y:S01]  /*5b7d0*/  LDGSTS.E [R9+0x23200], desc[UR22][R16.64], P1 ;  /* 0x2320000010097fae */ /* 0x0007e200089a1016 */
[----:B----4-:R-:W-:-:S04]  /*5b7e0*/  IADD3 R12, P3, PT, R222, UR14, RZ ;  /* 0x0000000ede0c7c10 */ /* 0x010fc8000ff7e0ff */
[----:B------:R-:W-:Y:S02]  /*5b7f0*/  IADD3.X R13, PT, PT, R223, UR15, RZ, P3, !PT ;  /* 0x0000000fdf0d7c10 */ /* 0x000fe40009ffe4ff */
[----:B------:R-:W4:Y:S04]  /*5b800*/  LDL.LU.64 R222, [R1+0x1e0] ;  /* 0x0001e00001de7983 */ /* 0x000f280000300a00 */
[----:B------:R3:W-:Y:S04]  /*5b810*/  STL.64 [R1+0xb28], R12 ;  /* 0x000b280c01007387 */ /* 0x0007e80000100a00 */
[----:B------:R-:W4:Y:S01]  /*5b820*/  LDL.LU.64 R94, [R1+0x1d8] ;  /* 0x0001d800015e7983 */ /* 0x000f220000300a00 */
[----:B-1----:R-:W-:-:S03]  /*5b830*/  IADD3 R28, P3, PT, R96, UR14, RZ ;  /* 0x0000000e601c7c10 */ /* 0x002fc6000ff7e0ff */
        /* <DEDUP_REMOVED lines=25> */
[----:B-1----:R-:W-:-:S04]  /*5b9d0*/  IADD3 R12, P3, PT, R224, UR14, RZ ;  /* 0x0000000ee00c7c10 */ /* 0x002fc8000ff7e0ff */
[----:B------:R-:W-:-:S05]  /*5b9e0*/  IADD3.X R13, PT, PT, R225, UR15, RZ, P3, !PT ;  /* 0x0000000fe10d7c10 */ /* 0x000fca0009ffe4ff */
[----:B------:R1:W-:Y:S04]  /*5b9f0*/  STL.64 [R1+0xef0], R12 ;  /* 0x000ef00c01007387 */ /* 0x0003e80000100a00 */
[----:B------:R-:W3:Y:S01]  /*5ba00*/  LDL.LU.64 R224, [R1+0x1a8] ;  /* 0x0001a80001e07983 */ /* 0x000ee20000300a00 */
[----:B------:R-:W-:-:S03]  /*5ba10*/  IADD3 R28, P3, PT, R84, UR14, RZ ;  /* 0x0000000e541c7c10 */ /* 0x000fc6000ff7e0ff */
[----:B------:R1:W-:Y:S01]  /*5ba20*/  LDGSTS.E [R9+0x24e00], desc[UR22][R12.64], P1 ;  /* 0x24e000000c097fae */ /* 0x0003e200089a1016 */
[----:B------:R-:W-:-:S05]  /*5ba30*/  IADD3.X R29, PT, PT, R85, UR15, RZ, P3, !PT ;  /* 0x0000000f551d7c10 */ /* 0x000fca0009ffe4ff */
        /* <DEDUP_REMOVED lines=11> */
[----:B-1----:R-:W-:-:S03]  /*5baf0*/  IADD3 R28, P3, PT, R96, UR14, RZ ;  /* 0x0000000e601c7c10 */ /* 0x002fc6000ff7e0ff */
[----:B------:R1:W-:Y:S01]  /*5bb00*/  LDGSTS.E [R9+0x25600], desc[UR22][R16.64], P1 ;  /* 0x2560000010097fae */ /* 0x0003e200089a1016 */
[----:B------:R-:W-:-:S03]  /*5bb10*/  IADD3.X R29, PT, PT, R97, UR15, RZ, P3, !PT ;  /* 0x0000000f611d7c10 */ /* 0x000fc60009ffe4ff */
[----:B------:R-:W4:Y:S04]  /*5bb20*/  LDL.LU.64 R96, [R1+0xf70] ;  /* 0x000f700001607983 */ /* 0x000f280000300a00 */
[----:B------:R1:W-:Y:S02]  /*5bb30*/  LDGSTS.E [R9+0x25a00], desc[UR22][R12.64], P1 ;  /* 0x25a000000c097fae */ /* 0x0003e400089a1016 */
[----:B-1----:R-:W-:Y:S02]  /*5bb40*/  IADD3 R16, P3, PT, R106, UR14, RZ ;  /* 0x0000000e6a107c10 */ /* 0x002fe4000ff7e0ff */
[----:B------:R2:W-:Y:S02]  /*5bb50*/  STL.64 [R1+0xfc0], R28 ;  /* 0x000fc01c01007387 */ /* 0x0005e40000100a00 */
[----:B------:R-:W-:-:S02]  /*5bb60*/  IADD3.X R17, PT, PT, R107, UR15, RZ, P3, !PT ;  /* 0x0000000f6b117c10 */ /* 0x000fc40009ffe4ff */
[----:B------:R2:W-:Y:S04]  /*5bb70*/  LDGSTS.E [R9+0x25e00], desc[UR22][R28.64], P1 ;  /* 0x25e000001c097fae */ /* 0x0005e800089a1016 */
[----:B------:R3:W-:Y:S04]  /*5bb80*/  STL.64 [R1+0xff0], R16 ;  /* 0x000ff01001007387 */ /* 0x0007e80000100a00 */
[----:B------:R3:W-:Y:S01]  /*5bb90*/  LDGSTS.E [R9+0x26200], desc[UR22][R16.64], P1 ;  /* 0x2620000010097fae */ /* 0x0007e200089a1016 */
[----:B------:R-:W-:-:S04]  /*5bba0*/  IADD3 R12, P3, PT, R108, UR14, RZ ;  /* 0x0000000e6c0c7c10 */ /* 0x000fc8000ff7e0ff */
[----:B------:R-:W-:-:S05]  /*5bbb0*/  IADD3.X R13, PT, PT, R109, UR15, RZ, P3, !PT ;  /* 0x0000000f6d0d7c10 */ /* 0x000fca0009ffe4ff */
[----:B------:R1:W-:Y:S04]  /*5bbc0*/  STL.64 [R1+0x1038], R12 ;  /* 0x0010380c01007387 */ /* 0x0003e80000100a00 */
[----:B------:R-:W4:Y:S01]  /*5bbd0*/  LDL.LU.64 R106, [R1+0xf10] ;  /* 0x000f1000016a7983 */ /* 0x000f220000300a00 */
[----:B--2---:R-:W-:-:S03]  /*5bbe0*/  IADD3 R28, P3, PT, R110, UR14, RZ ;  /* 0x0000000e6e1c7c10 */ /* 0x004fc6000ff7e0ff */
[----:B------:R-:W2:Y:S01]  /*5bbf0*/  LDL.LU.64 R108, [R1+0xed8] ;  /* 0x000ed800016c7983 */ /* 0x000ea20000300a00 */
[----:B------:R-:W-:-:S03]  /*5bc00*/  IADD3.X R29, PT, PT, R111, UR15, RZ, P3, !PT ;  /* 0x0000000f6f1d7c10 */ /* 0x000fc60009ffe4ff */
[----:B------:R-:W2:Y:S04]  /*5bc10*/  LDL.LU.64 R110, [R1+0xe78] ;  /* 0x000e7800016e7983 */ /* 0x000ea80000300a00 */
[----:B------:R1:W-:Y:S04]  /*5bc20*/  LDGSTS.E [R9+0x26600], desc[UR22][R12.64], P1 ;  /* 0x266000000c097fae */ /* 0x0003e800089a1016 */
[----:B------:R4:W-:Y:S04]  /*5bc30*/  STL.64 [R1+0x1068], R28 ;  /* 0x0010681c01007387 */ /* 0x0009e80000100a00 */
[----:B------:R4:W-:Y:S01]  /*5bc40*/  LDGSTS.E [R9+0x26a00], desc[UR22][R28.64], P1 ;  /* 0x26a000001c097fae */ /* 0x0009e200089a1016 */
[----:B---3--:R-:W-:-:S04]  /*5bc50*/  IADD3 R16, P3, PT, R112, UR14, RZ ;  /* 0x0000000e70107c10 */ /* 0x008fc8000ff7e0ff */
        /* <DEDUP_REMOVED lines=9> */
[----:B----4-:R-:W-:-:S04]  /*5bcf0*/  IADD3 R28, P3, PT, R222, UR14, RZ ;  /* 0x0000000ede1c7c10 */ /* 0x010fc8000ff7e0ff */
[----:B------:R-:W-:Y:S02]  /*5bd00*/  IADD3.X R29, PT, PT, R223, UR15, RZ, P3, !PT ;  /* 0x0000000fdf1d7c10 */ /* 0x000fe40009ffe4ff */
[----:B------:R-:W4:Y:S01]  /*5bd10*/  LDL.LU.64 R222, [R1+0xdf8] ;  /* 0x000df80001de7983 */ /* 0x000f220000300a00 */
[----:B---3--:R-:W-:-:S03]  /*5bd20*/  IADD3 R16, P3, PT, R84, UR14, RZ ;  /* 0x0000000e54107c10 */ /* 0x008fc6000ff7e0ff */
[----:B------:R-:W-:Y:S01]  /*5bd30*/  LDGSTS.E [R9+0x27600], desc[UR22][R28.64], P1 ;  /* 0x276000001c097fae */ /* 0x000fe200089a1016 */
[----:B------:R-:W-:Y:S02]  /*5bd40*/  IADD3.X R17, PT, PT, R85, UR15, RZ, P3, !PT ;  /* 0x0000000f55117c10 */ /* 0x000fe40009ffe4ff */
[----:B-1----:R-:W-:Y:S01]  /*5bd50*/  IADD3 R12, P3, PT, R94, UR14, RZ ;  /* 0x0000000e5e0c7c10 */ /* 0x002fe2000ff7e0ff */
[----:B------:R-:W-:Y:S03]  /*5bd60*/  STL.64 [R1+0x1110], R28 ;  /* 0x0011101c01007387 */ /* 0x000fe60000100a00 */
[----:B------:R-:W-:Y:S01]  /*5bd70*/  IADD3.X R13, PT, PT, R95, UR15, RZ, P3, !PT ;  /* 0x0000000f5f0d7c10 */ /* 0x000fe20009ffe4ff */
[----:B------:R1:W-:Y:S04]  /*5bd80*/  STL.64 [R1+0x1138], R16 ;  /* 0x0011381001007387 */ /* 0x0003e80000100a00 */
[----:B------:R3:W-:Y:S04]  /*5bd90*/  STL.64 [R1+0x1160], R12 ;  /* 0x0011600c01007387 */ /* 0x0007e80000100a00 */
[----:B------:R-:W3:Y:S01]  /*5bda0*/  LDL.LU.64 R82, [R1+0xdc8] ;  /* 0x000dc80001527983 */ /* 0x000ee20000300a00 */
[----:B------:R-:W-:-:S03]  /*5bdb0*/  IADD3 R132, P3, PT, R96, UR14, RZ ;  /* 0x0000000e60847c10 */ /* 0x000fc6000ff7e0ff */
[----:B------:R-:W3:Y:S01]  /*5bdc0*/  LDL.LU.64 R84, [R1+0xdb0] ;  /* 0x000db00001547983 */ /* 0x000ee20000300a00 */
[----:B------:R-:W-:-:S03]  /*5bdd0*/  IADD3.X R133, PT, PT, R97, UR15, RZ, P3, !PT ;  /* 0x0000000f61857c10 */ /* 0x000fc60009ffe4ff */
[----:B------:R-:W3:Y:S04]  /*5bde0*/  LDL.LU.64 R96, [R1+0xd88] ;  /* 0x000d880001607983 */ /* 0x000ee80000300a00 */
[----:B------:R-:W3:Y:S04]  /*5bdf0*/  LDL.LU.64 R70, [R1+0xd68] ;  /* 0x000d680001467983 */ /* 0x000ee80000300a00 */
[----:B------:R-:W-:Y:S04]  /*5be00*/  LDGSTS.E [R9+0x27a00], desc[UR22][R16.64], P1 ;  /* 0x27a0000010097fae */ /* 0x000fe800089a1016 */
[----:B------:R1:W-:Y:S01]  /*5be10*/  LDGSTS.E [R9+0x27e00], desc[UR22][R12.64], P1 ;  /* 0x27e000000c097fae */ /* 0x0003e200089a1016 */
[----:B------:R-:W-:-:S04]  /*5be20*/  IADD3 R116, P3, PT, R106, UR14, RZ ;  /* 0x0000000e6a747c10 */ /* 0x000fc8000ff7e0ff */
[----:B------:R-:W-:Y:S02]  /*5be30*/  IADD3.X R117, PT, PT, R107, UR15, RZ, P3, !PT ;  /* 0x0000000f6b757c10 */ /* 0x000fe40009ffe4ff */
[----:B--2---:R-:W-:Y:S01]  /*5be40*/  IADD3 R94, P3, PT, R108, UR14, RZ ;  /* 0x0000000e6c5e7c10 */ /* 0x004fe2000ff7e0ff */
[----:B------:R-:W2:Y:S03]  /*5be50*/  LDL.LU.64 R106, [R1+0xd38] ;  /* 0x000d3800016a7983 */ /* 0x000ea60000300a00 */
[----:B------:R-:W-:Y:S02]  /*5be60*/  IADD3.X R95, PT, PT, R109, UR15, RZ, P3, !PT ;  /* 0x0000000f6d5f7c10 */ /* 0x000fe40009ffe4ff */
[----:B------:R-:W-:-:S04]  /*5be70*/  IADD3 R108, P3, PT, R110, UR14, RZ ;  /* 0x0000000e6e6c7c10 */ /* 0x000fc8000ff7e0ff */
        /* <DEDUP_REMOVED lines=11> */
[----:B---3--:R-:W-:-:S04]  /*5bf30*/  IADD3 R164, P3, PT, R82, UR14, RZ ;  /* 0x0000000e52a47c10 */ /* 0x008fc8000ff7e0ff */
        /* <DEDUP_REMOVED lines=11> */
[----:B------:R-:W-:-:S05]  /*5bff0*/  VIADD R7, R6, 0x100000 ;  /* 0x0010000006077836 */ /* 0x000fca0000000000 */
[----:B------:R-:W-:Y:S04]  /*5c000*/  LDGSTS.E [R7+0x280], desc[UR22][R132.64], P1 ;  /* 0x0028000084077fae */ /* 0x000fe800089a1016 */
[----:B------:R-:W-:Y:S04]  /*5c010*/  LDGSTS.E [R7+0x680], desc[UR22][R116.64], P1 ;  /* 0x0068000074077fae */ /* 0x000fe800089a1016 */
[----:B------:R-:W-:Y:S04]  /*5c020*/  LDGSTS.E [R7+0xa80], desc[UR22][R94.64], P1 ;  /* 0x00a800005e077fae */ /* 0x000fe800089a1016 */
[----:B------:R-:W-:Y:S04]  /*5c030*/  LDGSTS.E [R7+0xe80], desc[UR22][R108.64], P1 ;  /* 0x00e800006c077fae */ /* 0x000fe800089a1016 */
[----:B------:R-:W-:Y:S04]  /*5c040*/  LDGSTS.E [R7+0x1280], desc[UR22][R140.64], P1 ;  /* 0x012800008c077fae */ /* 0x000fe800089a1016 */
[----:B------:R-:W-:Y:S04]  /*5c050*/  LDGSTS.E [R7+0x1680], desc[UR22][R150.64], P1 ;  /* 0x0168000096077fae */ /* 0x000fe800089a1016 */
[----:B------:R-:W-:Y:S04]  /*5c060*/  LDGSTS.E [R7+0x1a80], desc[UR22][R156.64], P1 ;  /* 0x01a800009c077fae */ /* 0x000fe800089a1016 */
[----:B------:R-:W-:Y:S01]  /*5c070*/  LDGSTS.E [R7+0x1e80], desc[UR22][R164.64], P1 ;  /* 0x01e80000a4077fae */ /* 0x000fe200089a1016 */
[----:B--2---:R-:W-:-:S03]  /*5c080*/  IADD3 R220, P3, PT, R106, UR14, RZ ;  /* 0x0000000e6adc7c10 */ /* 0x004fc6000ff7e0ff */
[----:B------:R-:W-:Y:S01]  /*5c090*/  LDGSTS.E [R7+0x2280], desc[UR22][R178.64], P1 ;  /* 0x02280000b2077fae */ /* 0x000fe200089a1016 */
[----:B------:R-:W-:-:S03]  /*5c0a0*/  IADD3.X R221, PT, PT, R107, UR15, RZ, P3, !PT ;  /* 0x0000000f6bdd7c10 */ /* 0x000fc60009ffe4ff */
[----:B------:R-:W2:Y:S04]  /*5c0b0*/  LDL.LU.64 R106, [R1+0xac8] ;  /* 0x000ac800016a7983 */ /* 0x000ea80000300a00 */
[----:B------:R-:W-:Y:S01]  /*5c0c0*/  LDGSTS.E [R7+0x2680], desc[UR22][R194.64], P1 ;  /* 0x02680000c2077fae */ /* 0x000fe200089a1016 */
[----:B------:R-:W-:-:S03]  /*5c0d0*/  IADD3 R8, P3, PT, R110, UR14, RZ ;  /* 0x0000000e6e087c10 */ /* 0x000fc6000ff7e0ff */
[----:B------:R-:W-:Y:S01]  /*5c0e0*/  LDGSTS.E [R7+0x2a80], desc[UR22][R204.64], P1 ;  /* 0x02a80000cc077fae */ /* 0x000fe200089a1016 */
[----:B-1----:R-:W-:-:S03]  /*5c0f0*/  IADD3.X R9, PT, PT, R111, UR15, RZ, P3, !PT ;  /* 0x0000000f6f097c10 */ /* 0x002fc60009ffe4ff */
[----:B------:R-:W-:Y:S04]  /*5c100*/  LDGSTS.E [R7+0x2e80], desc[UR22][R220.64], P1 ;  /* 0x02e80000dc077fae */ /* 0x000fe800089a1016 */
[----:B------:R4:W-:Y:S04]  /*5c110*/  STL.64 [R1+0x48], R8 ;  /* 0x0000480801007387 */ /* 0x0009e80000100a00 */
[----:B------:R-:W2:Y:S04]  /*5c120*/  LDL.LU.64 R110, [R1+0xa88] ;  /* 0x000a8800016e7983 */ /* 0x000ea80000300a00 */
[----:B------:R4:W-:Y:S01]  /*5c130*/  LDGSTS.E [R7+0x3280], desc[UR22][R8.64], P1 ;  /* 0x0328000008077fae */ /* 0x0009e200089a1016 */
[----:B------:R-:W-:-:S04]  /*5c140*/  IADD3 R16, P3, PT, R112, UR14, RZ ;  /* 0x0000000e70107c10 */ /* 0x000fc8000ff7e0ff */
[----:B------:R-:W-:Y:S02]  /*5c150*/  IADD3.X R17, PT, PT, R113, UR15, RZ, P3, !PT ;  /* 0x0000000f71117c10 */ /* 0x000fe40009ffe4ff */
[----:B------:R-:W-:Y:S01]  /*5c160*/  IADD3 R12, P3, PT, R224, UR14, RZ ;  /* 0x0000000ee00c7c10 */ /* 0x000fe2000ff7e0ff */
        /* <DEDUP_REMOVED lines=10> */
[----:B------:R-:W2:Y:S04]  /*5c210*/  LDL.LU.64 R222, [R1+0x9d8] ;  /* 0x0009d80001de7983 */ /* 0x000ea80000300a00 */
[----:B------:R4:W-:Y:S01]  /*5c220*/  LDGSTS.E [R7+0x3e80], desc[UR22][R8.64], P1 ;  /* 0x03e8000008077fae */ /* 0x0009e200089a1016 */
[----:B---3--:R-:W-:-:S04]  /*5c230*/  IADD3 R16, P3, PT, R82, UR14, RZ ;  /* 0x0000000e52107c10 */ /* 0x008fc8000ff7e0ff */
[----:B------:R-:W-:Y:S02]  /*5c240*/  IADD3.X R17, PT, PT, R83, UR15, RZ, P3, !PT ;  /* 0x0000000f53117c10 */ /* 0x000fe40009ffe4ff */
[----:B-1----:R-:W-:Y:S01]  /*5c250*/  IADD3 R12, P3, PT, R84, UR14, RZ ;  /* 0x0000000e540c7c10 */ /* 0x002fe2000ff7e0ff */
[----:B------:R-:W3:Y:S03]  /*5c260*/  LDL.LU.64 R82, [R1+0x990] ;  /* 0x0009900001527983 */ /* 0x000ee60000300a00 */
[----:B------:R-:W-:Y:S01]  /*5c270*/  IADD3.X R13, PT, PT, R85, UR15, RZ, P3, !PT ;  /* 0x0000000f550d7c10 */ /* 0x000fe20009ffe4ff */
[----:B------:R1:W-:Y:S01]  /*5c280*/  LDGSTS.E [R7+0x4280], desc[UR22][R16.64], P1 ;  /* 0x0428000010077fae */ /* 0x0003e200089a1016 */
[----:B----4-:R-:W-:-:S03]  /*5c290*/  IADD3 R8, P3, PT, R96, UR14, RZ ;  /* 0x0000000e60087c10 */ /* 0x010fc6000ff7e0ff */
        /* <DEDUP_REMOVED lines=9> */
[----:B------:R1:W-:Y:S04]  /*5c330*/  LDGSTS.E [R7+0x4a80], desc[UR22][R8.64], P1 ;  /* 0x04a8000008077fae */ /* 0x0003e800089a1016 */
[----:B------:R-:W4:Y:S04]  /*5c340*/  LDL.LU.64 R70, [R1+0x8b0] ;  /* 0x0008b00001467983 */ /* 0x000f280000300a00 */
[----:B------:R1:W-:Y:S04]  /*5c350*/  STL.64 [R1+0x180], R16 ;  /* 0x0001801001007387 */ /* 0x0003e80000100a00 */
[----:B------:R1:W-:Y:S01]  /*5c360*/  LDGSTS.E [R7+0x4e80], desc[UR22][R16.64], P1 ;  /* 0x04e8000010077fae */ /* 0x0003e200089a1016 */
[----:B--2---:R-:W-:-:S04]  /*5c370*/  IADD3 R12, P3, PT, R106, UR14, RZ ;  /* 0x0000000e6a0c7c10 */ /* 0x004fc8000ff7e0ff */
        /* <DEDUP_REMOVED lines=9> */
[----:B------:R-:W-:-:S04]  /*5c410*/  IADD3 R16, P3, PT, R112, UR14, RZ ;  /* 0x0000000e70107c10 */ /* 0x000fc8000ff7e0ff */
[----:B------:R-:W-:Y:S02]  /*5c420*/  IADD3.X R17, PT, PT, R113, UR15, RZ, P3, !PT ;  /* 0x0000000f71117c10 */ /* 0x000fe40009ffe4ff */
[----:B------:R-:W4:Y:S01]  /*5c430*/  LDL.LU.64 R112, [R1+0x7d0] ;  /* 0x0007d00001707983 */ /* 0x000f220000300a00 */
[----:B--2---:R-:W-:-:S03]  /*5c440*/  IADD3 R12, P3, PT, R224, UR14, RZ ;  /* 0x0000000ee00c7c10 */ /* 0x004fc6000ff7e0ff */
[----:B------:R3:W-:Y:S01]  /*5c450*/  LDGSTS.E [R7+0x5a80], desc[UR22][R16.64], P1 ;  /* 0x05a8000010077fae */ /* 0x0007e200089a1016 */
[----:B------:R-:W-:-:S03]  /*5c460*/  IADD3.X R13, PT, PT, R225, UR15, RZ, P3, !PT ;  /* 0x0000000fe10d7c10 */ /* 0x000fc60009ffe4ff */
[----:B------:R3:W-:Y:S04]  /*5c470*/  STL.64 [R1+0x378], R16 ;  /* 0x0003781001007387 */ /* 0x0007e80000100a00 */
[----:B------:R4:W-:Y:S04]  /*5c480*/  STL.64 [R1+0x3b0], R12 ;  /* 0x0003b00c01007387 */ /* 0x0009e80000100a00 */
[----:B------:R-:W2:Y:S04]  /*5c490*/  LDL.LU.64 R224, [R1+0x780] ;  /* 0x0007800001e07983 */ /* 0x000ea80000300a00 */
[----:B------:R4:W-:Y:S01]  /*5c4a0*/  LDGSTS.E [R7+0x5e80], desc[UR22][R12.64], P1 ;  /* 0x05e800000c077fae */ /* 0x0009e200089a1016 */
[----:B-1----:R-:W-:-:S04]  /*5c4b0*/  IADD3 R8, P3, PT, R222, UR14, RZ ;  /* 0x0000000ede087c10 */ /* 0x002fc8000ff7e0ff */
[----:B------:R-:W-:-:S05]  /*5c4c0*/  IADD3.X R9, PT, PT, R223, UR15, RZ, P3, !PT ;  /* 0x0000000fdf097c10 */ /* 0x000fca0009ffe4ff */
[----:B------:R1:W-:Y:S04]  /*5c4d0*/  STL.64 [R1+0x408], R8 ;  /* 0x0004080801007387 */ /* 0x0003e80000100a00 */
        /* <DEDUP_REMOVED lines=19> */
[----:B------:R-:W3:Y:S04]  /*5c610*/  LDL.LU.64 R70, [R1+0x598] ;  /* 0x0005980001467983 */ /* 0x000ee80000300a00 */
[----:B------:R1:W-:Y:S04]  /*5c620*/  STL.64 [R1+0x5c0], R16 ;  /* 0x0005c01001007387 */ /* 0x0003e80000100a00 */
[----:B------:R4:W-:Y:S01]  /*5c630*/  LDGSTS.E [R7+0x7280], desc[UR22][R16.64], P1 ;  /* 0x0728000010077fae */ /* 0x0009e200089a1016 */
[----:B-1----:R-:W-:-:S04]  /*5c640*/  IADD3 R12, P3, PT, R106, UR14, RZ ;  /* 0x0000000e6a0c7c10 */ /* 0x002fc8000ff7e0ff */
[----:B------:R-:W-:-:S05]  /*5c650*/  IADD3.X R13, PT, PT, R107, UR15, RZ, P3, !PT ;  /* 0x0000000f6b0d7c10 */ /* 0x000fca0009ffe4ff */
[----:B------:R2:W-:Y:S04]  /*5c660*/  STL.64 [R1+0x608], R12 ;  /* 0x0006080c01007387 */ /* 0x0005e80000100a00 */
[----:B------:R-:W3:Y:S04]  /*5c670*/  LDL.LU.64 R106, [R1+0x548] ;  /* 0x00054800016a7983 */ /* 0x000ee80000300a00 */
[----:B------:R2:W-:Y:S01]  /*5c680*/  LDGSTS.E [R7+0x7680], desc[UR22][R12.64], P1 ;  /* 0x076800000c077fae */ /* 0x0005e200089a1016 */
[----:B----4-:R-:W-:-:S04]  /*5c690*/  IADD3 R8, P3, PT, R110, UR14, RZ ;  /* 0x0000000e6e087c10 */ /* 0x010fc8000ff7e0ff */
[----:B------:R-:W-:-:S05]  /*5c6a0*/  IADD3.X R9, PT, PT, R111, UR15, RZ, P3, !PT ;  /* 0x0000000f6f097c10 */ /* 0x000fca0009ffe4ff */
[----:B------:R1:W-:Y:S04]  /*5c6b0*/  STL.64 [R1+0x610], R8 ;  /* 0x0006100801007387 */ /* 0x0003e80000100a00 */
[----:B------:R-:W4:Y:S04]  /*5c6c0*/  LDL.LU.64 R110, [R1+0x510] ;  /* 0x00051000016e7983 */ /* 0x000f280000300a00 */
[----:B------:R1:W-:Y:S01]  /*5c6d0*/  LDGSTS.E [R7+0x7a80], desc[UR22][R8.64], P1 ;  /* 0x07a8000008077fae */ /* 0x0003e200089a1016 */
[----:B------:R-:W-:-:S04]  /*5c6e0*/  IADD3 R16, P3, PT, R112, UR14, RZ ;  /* 0x0000000e70107c10 */ /* 0x000fc8000ff7e0ff */
[----:B------:R-:W-:Y:S02]  /*5c6f0*/  IADD3.X R17, PT, PT, R113, UR15, RZ, P3, !PT ;  /* 0x0000000f71117c10 */ /* 0x000fe40009ffe4ff */
        /* <DEDUP_REMOVED lines=12> */
[----:B---3--:R-:W-:-:S03]  /*5c7c0*/  IADD3 R16, P3, PT, R82, UR14, RZ ;  /* 0x0000000e52107c10 */ /* 0x008fc6000ff7e0ff */
[----:B------:R1:W-:Y:S01]  /*5c7d0*/  LDGSTS.E [R7+0x20680], desc[UR22][R8.64], P1 ;  /* 0x2068000008077fae */ /* 0x0003e200089a1016 */
[----:B------:R-:W-:-:S03]  /*5c7e0*/  IADD3.X R17, PT, PT, R83, UR15, RZ, P3, !PT ;  /* 0x0000000f53117c10 */ /* 0x000fc60009ffe4ff */
[----:B------:R-:W3:Y:S04]  /*5c7f0*/  LDL.LU.64 R82, [R1+0x358] ;  /* 0x0003580001527983 */ /* 0x000ee80000300a00 */
[----:B------:R1:W-:Y:S04]  /*5c800*/  STL.64 [R1+0x780], R16 ;  /* 0x0007801001007387 */ /* 0x0003e80000100a00 */
[----:B------:R1:W-:Y:S01]  /*5c810*/  LDGSTS.E [R7+0x20a80], desc[UR22][R16.64], P1 ;  /* 0x20a8000010077fae */ /* 0x0003e200089a1016 */
[----:B--2---:R-:W-:-:S04]  /*5c820*/  IADD3 R12, P3, PT, R84, UR14, RZ ;  /* 0x0000000e540c7c10 */ /* 0x004fc8000ff7e0ff */
[----:B------:R-:W-:Y:S02]  /*5c830*/  IADD3.X R13, PT, PT, R85, UR15, RZ, P3, !PT ;  /* 0x0000000f550d7c10 */ /* 0x000fe40009ffe4ff */
[----:B-1----:R-:W-:-:S03]  /*5c840*/  IADD3 R8, P3, PT, R96, UR14, RZ ;  /* 0x0000000e60087c10 */ /* 0x002fc6000ff7e0ff */
[----:B------:R1:W-:Y:S01]  /*5c850*/  STL.64 [R1+0x7d0], R12 ;  /* 0x0007d00c01007387 */ /* 0x0003e20000100a00 */
[----:B------:R-:W-:-:S03]  /*5c860*/  IADD3.X R9, PT, PT, R97, UR15, RZ, P3, !PT ;  /* 0x0000000f61097c10 */ /* 0x000fc60009ffe4ff */
[----:B------:R-:W2:Y:S04]  /*5c870*/  LDL.LU.64 R84, [R1+0x350] ;  /* 0x0003500001547983 */ /* 0x000ea80000300a00 */
[----:B------:R4:W-:Y:S04]  /*5c880*/  STL.64 [R1+0x820], R8 ;  /* 0x0008200801007387 */ /* 0x0009e80000100a00 */
[----:B------:R-:W2:Y:S01]  /*5c890*/  LDL.LU.64 R96, [R1+0x348] ;  /* 0x0003480001607983 */ /* 0x000ea20000300a00 */
[----:B------:R-:W-:-:S03]  /*5c8a0*/  IADD3 R16, P3, PT, R70, UR14, RZ ;  /* 0x0000000e46107c10 */ /* 0x000fc6000ff7e0ff */
[----:B------:R1:W-:Y:S01]  /*5c8b0*/  LDGSTS.E [R7+0x20e80], desc[UR22][R12.64], P1 ;  /* 0x20e800000c077fae */ /* 0x0003e200089a1016 */
[----:B------:R-:W-:-:S03]  /*5c8c0*/  IADD3.X R17, PT, PT, R71, UR15, RZ, P3, !PT ;  /* 0x0000000f47117c10 */ /* 0x000fc60009ffe4ff */
[----:B------:R4:W-:Y:S04]  /*5c8d0*/  LDGSTS.E [R7+0x21280], desc[UR22][R8.64], P1 ;  /* 0x2128000008077fae */ /* 0x0009e800089a1016 */
        /* <DEDUP_REMOVED lines=13> */
[----:B------:R-:W-:-:S04]  /*5c9b0*/  IADD3 R16, P3, PT, R112, UR14, RZ ;  /* 0x0000000e70107c10 */ /* 0x000fc8000ff7e0ff */
        /* <DEDUP_REMOVED lines=31> */
[----:B------:R1:W-:Y:S02]  /*5cbb0*/  LDGSTS.E [R7+0x23a80], desc[UR22][R16.64], P1 ;  /* 0x23a8000010077fae */ /* 0x0003e400089a1016 */
[----:B-1----:R-:W-:-:S04]  /*5cbc0*/  IADD3 R12, P3, PT, R106, UR14, RZ ;  /* 0x0000000e6a0c7c10 */ /* 0x002fc8000ff7e0ff */
[----:B------:R-:W-:Y:S02]  /*5cbd0*/  IADD3.X R13, PT, PT, R107, UR15, RZ, P3, !PT ;  /* 0x0000000f6b0d7c10 */ /* 0x000fe40009ffe4ff */
[----:B------:R-:W2:Y:S04]  /*5cbe0*/  LDL.LU.64 R106, [R1+0x2f0] ;  /* 0x0002f000016a7983 */ /* 0x000ea80000300a00 */
[----:B------:R1:W-:Y:S04]  /*5cbf0*/  STL.64 [R1+0xa88], R16 ;  /* 0x000a881001007387 */ /* 0x0003e80000100a00 */
[----:B------:R1:W-:Y:S04]  /*5cc00*/  STL.64 [R1+0xa98], R12 ;  /* 0x000a980c01007387 */ /* 0x0003e80000100a00 */
[----:B------:R-:W2:Y:S01]  /*5cc10*/  LDL.LU.64 R70, [R1+0x2e8] ;  /* 0x0002e80001467983 */ /* 0x000ea20000300a00 */
[----:B------:R-:W-:-:S03]  /*5cc20*/  IADD3 R8, P3, PT, R110, UR14, RZ ;  /* 0x0000000e6e087c10 */ /* 0x000fc6000ff7e0ff */
[----:B------:R1:W-:Y:S01]  /*5cc30*/  LDGSTS.E [R7+0x23e80], desc[UR22][R12.64], P1 ;  /* 0x23e800000c077fae */ /* 0x0003e200089a1016 */
        /* <DEDUP_REMOVED lines=9> */
[----:B------:R-:W-:-:S04]  /*5ccd0*/  IADD3 R12, P3, PT, R224, UR14, RZ ;  /* 0x0000000ee00c7c10 */ /* 0x000fc8000ff7e0ff */
        /* <DEDUP_REMOVED lines=20> */
[----:B------:R-:W2:Y:S04]  /*5ce20*/  LDL.LU.64 R96, [R1+0x2a8] ;  /* 0x0002a80001607983 */ /* 0x000ea80000300a00 */
[----:B------:R1:W-:Y:S04]  /*5ce30*/  LDGSTS.E [R7+0x25680], desc[UR22][R12.64], P1 ;  /* 0x256800000c077fae */ /* 0x0003e800089a1016 */
[----:B------:R1:W-:Y:S04]  /*5ce40*/  STL.64 [R1+0xc60], R8 ;  /* 0x000c600801007387 */ /* 0x0003e80000100a00 */
[----:B------:R1:W-:Y:S01]  /*5ce50*/  LDGSTS.E [R7+0x25a80], desc[UR22][R8.64], P1 ;  /* 0x25a8000008077fae */ /* 0x0003e200089a1016 */
[----:B------:R-:W-:-:S04]  /*5ce60*/  IADD3 R16, P3, PT, R106, UR14, RZ ;  /* 0x0000000e6a107c10 */ /* 0x000fc8000ff7e0ff */
[----:B------:R-:W-:Y:S02]  /*5ce70*/  IADD3.X R17, PT, PT, R107, UR15, RZ, P3, !PT ;  /* 0x0000000f6b117c10 */ /* 0x000fe40009ffe4ff */
[----:B------:R-:W2:Y:S01]  /*5ce80*/  LDL.LU.64 R106, [R1+0x11d0] ;  /* 0x0011d000016a7983 */ /* 0x000ea20000300a00 */
[----:B-1----:R-:W-:-:S03]  /*5ce90*/  IADD3 R12, P3, PT, R70, UR14, RZ ;  /* 0x0000000e460c7c10 */ /* 0x002fc6000ff7e0ff */
[----:B------:R1:W-:Y:S01]  /*5cea0*/  LDGSTS.E [R7+0x25e80], desc[UR22][R16.64], P1 ;  /* 0x25e8000010077fae */ /* 0x0003e200089a1016 */
[----:B------:R-:W-:-:S03]  /*5ceb0*/  IADD3.X R13, PT, PT, R71, UR15, RZ, P3, !PT ;  /* 0x0000000f470d7c10 */ /* 0x000fc60009ffe4ff */
[----:B------:R1:W-:Y:S04]  /*5cec0*/  STL.64 [R1+0xe50], R16 ;  /* 0x000e501001007387 */ /* 0x0003e80000100a00 */
[----:B------:R1:W-:Y:S04]  /*5ced0*/  STL.64 [R1+0xe78], R12 ;  /* 0x000e780c01007387 */ /* 0x0003e80000100a00 */
[----:B------:R1:W-:Y:S01]  /*5cee0*/  LDGSTS.E [R7+0x26280], desc[UR22][R12.64], P1 ;  /* 0x262800000c077fae */ /* 0x0003e200089a1016 */
[----:B------:R-:W-:-:S04]  /*5cef0*/  IADD3 R8, P3, PT, R110, UR14, RZ ;  /* 0x0000000e6e087c10 */ /* 0x000fc8000ff7e0ff */
[----:B------:R-:W-:Y:S02]  /*5cf00*/  IADD3.X R9, PT, PT, R111, UR15, RZ, P3, !PT ;  /* 0x0000000f6f097c10 */ /* 0x000fe40009ffe4ff */
[----:B------:R-:W2:Y:S04]  /*5cf10*/  LDL.LU.64 R110, [R1+0x11c0] ;  /* 0x0011c000016e7983 */ /* 0x000ea80000300a00 */
[----:B------:R4:W-:Y:S04]  /*5cf20*/  STL.64 [R1+0xed8], R8 ;  /* 0x000ed80801007387 */ /* 0x0009e80000100a00 */
[----:B------:R4:W-:Y:S01]  /*5cf30*/  LDGSTS.E [R7+0x26680], desc[UR22][R8.64], P1 ;  /* 0x2668000008077fae */ /* 0x0009e200089a1016 */
[----:B-1----:R-:W-:-:S04]  /*5cf40*/  IADD3 R16, P3, PT, R112, UR14, RZ ;  /* 0x0000000e70107c10 */ /* 0x002fc8000ff7e0ff */
[----:B------:R-:W-:Y:S02]  /*5cf50*/  IADD3.X R17, PT, PT, R113, UR15, RZ, P3, !PT ;  /* 0x0000000f71117c10 */ /* 0x000fe40009ffe4ff */
[----:B------:R-:W2:Y:S04]  /*5cf60*/  LDL.LU.64 R112, [R1+0x11a8] ;  /* 0x0011a80001707983 */ /* 0x000ea80000300a00 */
[----:B------:R3:W-:Y:S04]  /*5cf70*/  STL.64 [R1+0xf70], R16 ;  /* 0x000f701001007387 */ /* 0x0007e80000100a00 */
[----:B------:R3:W-:Y:S01]  /*5cf80*/  LDGSTS.E [R7+0x26a80], desc[UR22][R16.64], P1 ;  /* 0x26a8000010077fae */ /* 0x0007e200089a1016 */
[----:B------:R-:W-:-:S04]  /*5cf90*/  IADD3 R12, P3, PT, R224, UR14, RZ ;  /* 0x0000000ee00c7c10 */ /* 0x000fc8000ff7e0ff */
[----:B------:R-:W-:Y:S02]  /*5cfa0*/  IADD3.X R13, PT, PT, R225, UR15, RZ, P3, !PT ;  /* 0x0000000fe10d7c10 */ /* 0x000fe40009ffe4ff */
[----:B------:R-:W2:Y:S04]  /*5cfb0*/  LDL.LU.64 R224, [R1+0x10f0] ;  /* 0x0010f00001e07983 */ /* 0x000ea80000300a00 */
[----:B------:R2:W-:Y:S04]  /*5cfc0*/  STL.64 [R1+0xfa8], R12 ;  /* 0x000fa80c01007387 */ /* 0x0005e80000100a00 */
        /* <DEDUP_REMOVED lines=8> */
[----:B------:R-:W3:Y:S01]  /*5d050*/  LDL.LU.64 R32, [R1+0x10c0] ;  /* 0x0010c00001207983 */ /* 0x000ee20000300a00 */
[----:B--2---:R-:W-:Y:S01]  /*5d060*/  IADD3 R12, P3, PT, R84, UR14, RZ ;  /* 0x0000000e540c7c10 */ /* 0x004fe2000ff7e0ff */
[----:B------:R-:W-:Y:S02]  /*5d070*/  VIADD R2, R5, 0x100000 ;  /* 0x0010000005027836 */ /* 0x000fe40000000000 */
[----:B------:R-:W-:Y:S01]  /*5d080*/  LDGSTS.E [R7+0x27680], desc[UR22][R16.64], P1 ;  /* 0x2768000010077fae */ /* 0x000fe200089a1016 */
[----:B------:R-:W-:Y:S02]  /*5d090*/  IADD3.X R13, PT, PT, R85, UR15, RZ, P3, !PT ;  /* 0x0000000f550d7c10 */ /* 0x000fe40009ffe4ff */
[----:B-1----:R-:W-:Y:S01]  /*5d0a0*/  IADD3 R8, P3, PT, R96, UR14, RZ ;  /* 0x0000000e60087c10 */ /* 0x002fe2000ff7e0ff */
[----:B------:R-:W-:Y:S03]  /*5d0b0*/  STL.64 [R1+0x1018], R16 ;  /* 0x0010181001007387 */ /* 0x000fe60000100a00 */
[----:B------:R-:W-:Y:S01]  /*5d0c0*/  IADD3.X R9, PT, PT, R97, UR15, RZ, P3, !PT ;  /* 0x0000000f61097c10 */ /* 0x000fe20009ffe4ff */
[----:B------:R-:W-:Y:S04]  /*5d0d0*/  STL.64 [R1+0x1058], R12 ;  /* 0x0010580c01007387 */ /* 0x000fe80000100a00 */
[----:B------:R-:W-:Y:S04]  /*5d0e0*/  STL.64 [R1+0x1088], R8 ;  /* 0x0010880801007387 */ /* 0x000fe80000100a00 */
[----:B------:R-:W2:Y:S04]  /*5d0f0*/  LDL.LU.64 R70, [R1+0x1028] ;  /* 0x0010280001467983 */ /* 0x000ea80000300a00 */
[----:B------:R-:W2:Y:S04]  /*5d100*/  LDL.LU.64 R96, [R1+0x1010] ;  /* 0x0010100001607983 */ /* 0x000ea80000300a00 */
[----:B------:R-:W-:Y:S04]  /*5d110*/  LDGSTS.E [R7+0x27a80], desc[UR22][R12.64], P1 ;  /* 0x27a800000c077fae */ /* 0x000fe800089a1016 */
[----:B------:R1:W-:Y:S01]  /*5d120*/  LDGSTS.E [R7+0x27e80], desc[UR22][R8.64], P1 ;  /* 0x27e8000008077fae */ /* 0x0003e200089a1016 */
[----:B------:R-:W-:-:S04]  /*5d130*/  IADD3 R130, P3, PT, R106, UR14, RZ ;  /* 0x0000000e6a827c10 */ /* 0x000fc8000ff7e0ff */
[----:B------:R-:W-:-:S05]  /*5d140*/  IADD3.X R131, PT, PT, R107, UR15, RZ, P3, !PT ;  /* 0x0000000f6b837c10 */ /* 0x000fca0009ffe4ff */
[----:B------:R-:W-:Y:S01]  /*5d150*/  LDGSTS.E [R2+0x300], desc[UR22][R130.64], P1 ;  /* 0x0030000082027fae */ /* 0x000fe200089a1016 */
[----:B------:R-:W-:-:S04]  /*5d160*/  IADD3 R84, P3, PT, R110, UR14, RZ ;  /* 0x0000000e6e547c10 */ /* 0x000fc8000ff7e0ff */
[----:B------:R-:W-:Y:S02]  /*5d170*/  IADD3.X R85, PT, PT, R111, UR15, RZ, P3, !PT ;  /* 0x0000000f6f557c10 */ /* 0x000fe40009ffe4ff */
[----:B------:R-:W2:Y:S04]  /*5d180*/  LDL.LU.64 R110, [R1+0xf68] ;  /* 0x000f6800016e7983 */ /* 0x000ea80000300a00 */
        /* <DEDUP_REMOVED lines=9> */
[----:B----4-:R-:W-:-:S04]  /*5d220*/  IADD3 R142, P3, PT, R222, UR14, RZ ;  /* 0x0000000ede8e7c10 */ /* 0x010fc8000ff7e0ff */
[----:B------:R-:W-:Y:S02]  /*5d230*/  IADD3.X R143, PT, PT, R223, UR15, RZ, P3, !PT ;  /* 0x0000000fdf8f7c10 */ /* 0x000fe40009ffe4ff */
[----:B------:R-:W4:Y:S01]  /*5d240*/  LDL.LU.64 R222, [R1+0xe48] ;  /* 0x000e480001de7983 */ /* 0x000f220000300a00 */
[----:B---3--:R-:W-:-:S03]  /*5d250*/  IADD3 R152, P3, PT, R32, UR14, RZ ;  /* 0x0000000e20987c10 */ /* 0x008fc6000ff7e0ff */
[----:B------:R-:W-:Y:S01]  /*5d260*/  LDGSTS.E [R2+0x1300], desc[UR22][R142.64], P1 ;  /* 0x013000008e027fae */ /* 0x000fe200089a1016 */
[----:B------:R-:W-:-:S03]  /*5d270*/  IADD3.X R153, PT, PT, R33, UR15, RZ, P3, !PT ;  /* 0x0000000f21997c10 */ /* 0x000fc60009ffe4ff */
[----:B------:R-:W3:Y:S04]  /*5d280*/  LDL.LU.64 R32, [R1+0xe00] ;  /* 0x000e000001207983 */ /* 0x000ee80000300a00 */
[----:B------:R-:W-:Y:S01]  /*5d290*/  LDGSTS.E [R2+0x1700], desc[UR22][R152.64], P1 ;  /* 0x0170000098027fae */ /* 0x000fe200089a1016 */
[----:B--2---:R-:W-:-:S04]  /*5d2a0*/  IADD3 R158, P3, PT, R70, UR14, RZ ;  /* 0x0000000e469e7c10 */ /* 0x004fc8000ff7e0ff */
[----:B------:R-:W-:Y:S02]  /*5d2b0*/  IADD3.X R159, PT, PT, R71, UR15, RZ, P3, !PT ;  /* 0x0000000f479f7c10 */ /* 0x000fe40009ffe4ff */
[----:B------:R-:W2:Y:S01]  /*5d2c0*/  LDL.LU.64 R70, [R1+0xdd0] ;  /* 0x000dd00001467983 */ /* 0x000ea20000300a00 */
[----:B------:R-:W-:-:S03]  /*5d2d0*/  IADD3 R166, P3, PT, R96, UR14, RZ ;  /* 0x0000000e60a67c10 */ /* 0x000fc6000ff7e0ff */
[----:B------:R-:W-:Y:S01]  /*5d2e0*/  LDGSTS.E [R2+0x1b00], desc[UR22][R158.64], P1 ;  /* 0x01b000009e027fae */ /* 0x000fe200089a1016 */
[----:B------:R-:W-:-:S03]  /*5d2f0*/  IADD3.X R167, PT, PT, R97, UR15, RZ, P3, !PT ;  /* 0x0000000f61a77c10 */ /* 0x000fc60009ffe4ff */
        /* <DEDUP_REMOVED lines=15> */
[----:B-1----:R-:W-:-:S05]  /*5d3f0*/  IADD3.X R7, PT, PT, R223, UR15, RZ, P3, !PT ;  /* 0x0000000fdf077c10 */ /* 0x002fca0009ffe4ff */
[----:B------:R3:W-:Y:S04]  /*5d400*/  STL.64 [R1+0x8], R6 ;  /* 0x0000080601007387 */ /* 0x0007e80000100a00 */
[----:B------:R-:W4:Y:S04]  /*5d410*/  LDL.LU.64 R222, [R1+0xce0] ;  /* 0x000ce00001de7983 */ /* 0x000f280000300a00 */
[----:B------:R3:W-:Y:S02]  /*5d420*/  LDGSTS.E [R2+0x2f00], desc[UR22][R6.64], P1 ;  /* 0x02f0000006027fae */ /* 0x0007e400089a1016 */
[----:B---3--:R-:W-:-:S04]  /*5d430*/  IADD3 R6, P3, PT, R32, UR14, RZ ;  /* 0x0000000e20067c10 */ /* 0x008fc8000ff7e0ff */
[----:B------:R-:W-:-:S05]  /*5d440*/  IADD3.X R7, PT, PT, R33, UR15, RZ, P3, !PT ;  /* 0x0000000f21077c10 */ /* 0x000fca0009ffe4ff */
[----:B------:R2:W-:Y:S04]  /*5d450*/  STL.64 [R1+0x20], R6 ;  /* 0x0000200601007387 */ /* 0x0005e80000100a00 */
[----:B------:R2:W-:Y:S04]  /*5d460*/  LDGSTS.E [R2+0x3300], desc[UR22][R6.64], P1 ;  /* 0x0330000006027fae */ /* 0x0005e800089a1016 */
[----:B------:R-:W3:Y:S01]  /*5d470*/  LDL.LU.64 R32, [R1+0xca8] ;  /* 0x000ca80001207983 */ /* 0x000ee20000300a00 */
[----:B--2---:R-:W-:-:S04]  /*5d480*/  IADD3 R6, P3, PT, R70, UR14, RZ ;  /* 0x0000000e46067c10 */ /* 0x004fc8000ff7e0ff */
[----:B------:R-:W-:-:S05]  /*5d490*/  IADD3.X R7, PT, PT, R71, UR15, RZ, P3, !PT ;  /* 0x0000000f47077c10 */ /* 0x000fca0009ffe4ff */
[----:B------:R1:W-:Y:S04]  /*5d4a0*/  STL.64 [R1+0x38], R6 ;  /* 0x0000380601007387 */ /* 0x0003e80000100a00 */
[----:B------:R1:W-:Y:S04]  /*5d4b0*/  LDGSTS.E [R2+0x3700], desc[UR22][R6.64], P1 ;  /* 0x0370000006027fae */ /* 0x0003e800089a1016 */
[----:B------:R-:W2:Y:S01]  /*5d4c0*/  LDL.LU.64 R70, [R1+0xc58] ;  /* 0x000c580001467983 */ /* 0x000ea20000300a00 */
[----:B-1----:R-:W-:-:S04]  /*5d4d0*/  IADD3 R6, P3, PT, R96, UR14, RZ ;  /* 0x0000000e60067c10 */ /* 0x002fc8000ff7e0ff */
[----:B------:R-:W-:-:S05]  /*5d4e0*/  IADD3.X R7, PT, PT, R97, UR15, RZ, P3, !PT ;  /* 0x0000000f61077c10 */ /* 0x000fca0009ffe4ff */
[----:B------:R1:W-:Y:S04]  /*5d4f0*/  STL.64 [R1+0x58], R6 ;  /* 0x0000580601007387 */ /* 0x0003e80000100a00 */
[----:B------:R-:W2:Y:S04]  /*5d500*/  LDL.LU.64 R96, [R1+0xc10] ;  /* 0x000c100001607983 */ /* 0x000ea80000300a00 */
[----:B------:R1:W-:Y:S02]  /*5d510*/  LDGSTS.E [R2+0x3b00], desc[UR22][R6.64], P1 ;  /* 0x03b0000006027fae */ /* 0x0003e400089a1016 */
[----:B-1----:R-:W-:-:S04]  /*5d520*/  IADD3 R6, P3, PT, R110, UR14, RZ ;  /* 0x0000000e6e067c10 */ /* 0x002fc8000ff7e0ff */
        /* <DEDUP_REMOVED lines=14> */
[----:B----4-:R-:W-:-:S04]  /*5d610*/  IADD3 R6, P3, PT, R222, UR14, RZ ;  /* 0x0000000ede067c10 */ /* 0x010fc8000ff7e0ff */
[----:B------:R-:W-:-:S05]  /*5d620*/  IADD3.X R7, PT, PT, R223, UR15, RZ, P3, !PT ;  /* 0x0000000fdf077c10 */ /* 0x000fca0009ffe4ff */
        /* <DEDUP_REMOVED lines=226> */
[----:B------:R-:W2:Y:S01]  /*5e450*/  LDL.LU.64 R32, [R1+0x11f8] ;  /* 0x0011f80001207983 */ /* 0x000ea20000300a00 */
[----:B------:R-:W-:-:S04]  /*5e460*/  IADD3 R70, P3, PT, R110, UR14, RZ ;  /* 0x0000000e6e467c10 */ /* 0x000fc8000ff7e0ff */
[----:B------:R-:W-:Y:S02]  /*5e470*/  IADD3.X R71, PT, PT, R111, UR15, RZ, P3, !PT ;  /* 0x0000000f6f477c10 */ /* 0x000fe40009ffe4ff */
[----:B------:R-:W2:Y:S01]  /*5e480*/  LDL.LU.64 R110, [R1+0x11f0] ;  /* 0x0011f000016e7983 */ /* 0x000ea20000300a00 */
[----:B------:R-:W-:-:S05]  /*5e490*/  VIADD R5, R5, 0x100000 ;  /* 0x0010000005057836 */ /* 0x000fca0000000000 */
[----:B------:R1:W-:Y:S01]  /*5e4a0*/  LDGSTS.E [R5+0x27f00], desc[UR22][R6.64], P1 ;  /* 0x27f0000006057fae */ /* 0x0003e200089a1016 */
[----:B------:R-:W-:-:S04]  /*5e4b0*/  IADD3 R8, P3, PT, R112, UR14, RZ ;  /* 0x0000000e70087c10 */ /* 0x000fc8000ff7e0ff */
[----:B------:R-:W-:Y:S02]  /*5e4c0*/  IADD3.X R9, PT, PT, R113, UR15, RZ, P3, !PT ;  /* 0x0000000f71097c10 */ /* 0x000fe40009ffe4ff */
[----:B------:R-:W2:Y:S01]  /*5e4d0*/  LDL.LU.64 R112, [R1+0x11e0] ;  /* 0x0011e00001707983 */ /* 0x000ea20000300a00 */
[----:B-1----:R-:W-:-:S04]  /*5e4e0*/  IADD3 R6, P3, PT, R224, UR14, RZ ;  /* 0x0000000ee0067c10 */ /* 0x002fc8000ff7e0ff */
[----:B------:R-:W-:Y:S02]  /*5e4f0*/  IADD3.X R7, PT, PT, R225, UR15, RZ, P3, !PT ;  /* 0x0000000fe1077c10 */ /* 0x000fe40009ffe4ff */
[----:B------:R-:W2:Y:S01]  /*5e500*/  LDL.LU.64 R224, [R1+0x11c8] ;  /* 0x0011c80001e07983 */ /* 0x000ea20000300a00 */
        /* <DEDUP_REMOVED lines=8> */
[----:B------:R-:W2:Y:S01]  /*5e590*/  LDL.LU.64 R30, [R1+0x10e8] ;  /* 0x0010e800011e7983 */ /* 0x000ea20000300a00 */
[----:B------:R-:W-:-:S04]  /*5e5a0*/  IADD3 R160, P3, PT, R32, UR14, RZ ;  /* 0x0000000e20a07c10 */ /* 0x000fc8000ff7e0ff */
[----:B------:R-:W-:Y:S02]  /*5e5b0*/  IADD3.X R161, PT, PT, R33, UR15, RZ, P3, !PT ;  /* 0x0000000f21a17c10 */ /* 0x000fe40009ffe4ff */
[----:B------:R-:W2:Y:S01]  /*5e5c0*/  LDL.LU.64 R32, [R1+0x10d0] ;  /* 0x0010d00001207983 */ /* 0x000ea20000300a00 */
[----:B------:R-:W-:-:S04]  /*5e5d0*/  IADD3 R168, P3, PT, R110, UR14, RZ ;  /* 0x0000000e6ea87c10 */ /* 0x000fc8000ff7e0ff */
[----:B------:R-:W-:Y:S02]  /*5e5e0*/  IADD3.X R169, PT, PT, R111, UR15, RZ, P3, !PT ;  /* 0x0000000f6fa97c10 */ /* 0x000fe40009ffe4ff */
[----:B------:R-:W2:Y:S01]  /*5e5f0*/  LDL.LU.64 R110, [R1+0x1020] ;  /* 0x00102000016e7983 */ /* 0x000ea20000300a00 */
        /* <DEDUP_REMOVED lines=19> */
[----:B------:R-:W4:Y:S04]  /*5e730*/  LDL.LU.64 R222, [R1+0xe70] ;  /* 0x000e700001de7983 */ /* 0x000f280000300a00 */
[----:B------:R-:W-:Y:S01]  /*5e740*/  LDGSTS.E [R2+0x2b80], desc[UR22][R208.64], P1 ;  /* 0x02b80000d0027fae */ /* 0x000fe200089a1016 */
[----:B---3--:R-:W-:-:S04]  /*5e750*/  IADD3 R122, P3, PT, R28, UR14, RZ ;  /* 0x0000000e1c7a7c10 */ /* 0x008fc8000ff7e0ff */
[----:B------:R-:W-:Y:S02]  /*5e760*/  IADD3.X R123, PT, PT, R29, UR15, RZ, P3, !PT ;  /* 0x0000000f1d7b7c10 */ /* 0x000fe40009ffe4ff */
[----:B------:R-:W3:Y:S04]  /*5e770*/  LDL.LU.64 R28, [R1+0xe20] ;  /* 0x000e2000011c7983 */ /* 0x000ee80000300a00 */
[----:B------:R-:W-:Y:S01]  /*5e780*/  LDGSTS.E [R2+0x2f80], desc[UR22][R122.64], P1 ;  /* 0x02f800007a027fae */ /* 0x000fe200089a1016 */
        /* <DEDUP_REMOVED lines=33> */
[----:B------:R-:W3:Y:S04]  /*5e9a0*/  LDL.LU.64 R28, [R1+0xcb0] ;  /* 0x000cb000011c7983 */ /* 0x000ee80000300a00 */
[----:B------:R2:W-:Y:S02]  /*5e9b0*/  LDGSTS.E [R2+0x4b80], desc[UR22][R12.64], P1 ;  /* 0x04b800000c027fae */ /* 0x0005e400089a1016 */
        /* <DEDUP_REMOVED lines=161> */
[----:B------:R-:W-:Y:S02]  /*5f3d0*/  IADD3.X R13, PT, PT, R225, UR15, RZ, P3, !PT ;  /* 0x0000000fe10d7c10 */ /* 0x000fe40009ffe4ff */
[----:B------:R-:W2:Y:S04]  /*5f3e0*/  LDL.LU.64 R224, [R1+0x6a0] ;  /* 0x0006a00001e07983 */ /* 0x000ea80000300a00 */
[----:B------:R4:W-:Y:S04]  /*5f3f0*/  STL.64 [R1+0xa28], R12 ;  /* 0x000a280c01007387 */ /* 0x0009e80000100a00 */
[----:B------:R4:W-:Y:S02]  /*5f400*/  LDGSTS.E [R2+0x24f80], desc[UR22][R12.64], P1 ;  /* 0x24f800000c027fae */ /* 0x0009e400089a1016 */
[----:B----4-:R-:W-:-:S04]  /*5f410*/  IADD3 R12, P3, PT, R222, UR14, RZ ;  /* 0x0000000ede0c7c10 */ /* 0x010fc8000ff7e0ff */
[----:B------:R-:W-:Y:S02]  /*5f420*/  IADD3.X R13, PT, PT, R223, UR15, RZ, P3, !PT ;  /* 0x0000000fdf0d7c10 */ /* 0x000fe40009ffe4ff */
[----:B------:R-:W4:Y:S04]  /*5f430*/  LDL.LU.64 R222, [R1+0x698] ;  /* 0x0006980001de7983 */ /* 0x000f280000300a00 */
[----:B------:R3:W-:Y:S04]  /*5f440*/  STL.64 [R1+0xa30], R12 ;  /* 0x000a300c01007387 */ /* 0x0007e80000100a00 */
[----:B------:R3:W-:Y:S04]  /*5f450*/  LDGSTS.E [R2+0x25380], desc[UR22][R12.64], P1 ;  /* 0x253800000c027fae */ /* 0x0007e800089a1016 */
[----:B------:R-:W4:Y:S01]  /*5f460*/  LDL.LU.64 R16, [R1+0x690] ;  /* 0x0006900001107983 */ /* 0x000f220000300a00 */
[----:B---3--:R-:W-:-:S04]  /*5f470*/  IADD3 R12, P3, PT, R28, UR14, RZ ;  /* 0x0000000e1c0c7c10 */ /* 0x008fc8000ff7e0ff */
[----:B------:R-:W-:-:S05]  /*5f480*/  IADD3.X R13, PT, PT, R29, UR15, RZ, P3, !PT ;  /* 0x0000000f1d0d7c10 */ /* 0x000fca0009ffe4ff */
[----:B------:R2:W-:Y:S04]  /*5f490*/  STL.64 [R1+0xa68], R12 ;  /* 0x000a680c01007387 */ /* 0x0005e80000100a00 */
[----:B------:R-:W3:Y:S04]  /*5f4a0*/  LDL.LU.64 R28, [R1+0x688] ;  /* 0x00068800011c7983 */ /* 0x000ee80000300a00 */
[----:B------:R2:W-:Y:S02]  /*5f4b0*/  LDGSTS.E [R2+0x25780], desc[UR22][R12.64], P1 ;  /* 0x257800000c027fae */ /* 0x0005e400089a1016 */
[----:B--2---:R-:W-:-:S04]  /*5f4c0*/  IADD3 R12, P3, PT, R30, UR14, RZ ;  /* 0x0000000e1e0c7c10 */ /* 0x004fc8000ff7e0ff */
[----:B------:R-:W-:Y:S02]  /*5f4d0*/  IADD3.X R13, PT, PT, R31, UR15, RZ, P3, !PT ;  /* 0x0000000f1f0d7c10 */ /* 0x000fe40009ffe4ff */
[----:B------:R-:W2:Y:S04]  /*5f4e0*/  LDL.LU.64 R30, [R1+0x680] ;  /* 0x00068000011e7983 */ /* 0x000ea80000300a00 */
[----:B------:R1:W-:Y:S04]  /*5f4f0*/  STL.64 [R1+0xab0], R12 ;  /* 0x000ab00c01007387 */ /* 0x0003e80000100a00 */
[----:B------:R1:W-:Y:S02]  /*5f500*/  LDGSTS.E [R2+0x25b80], desc[UR22][R12.64], P1 ;  /* 0x25b800000c027fae */ /* 0x0003e400089a1016 */
[----:B-1----:R-:W-:-:S04]  /*5f510*/  IADD3 R12, P3, PT, R32, UR14, RZ ;  /* 0x0000000e200c7c10 */ /* 0x002fc8000ff7e0ff */
[----:B------:R-:W-:Y:S02]  /*5f520*/  IADD3.X R13, PT, PT, R33, UR15, RZ, P3, !PT ;  /* 0x0000000f210d7c10 */ /* 0x000fe40009ffe4ff */
[----:B------:R-:W2:Y:S04]  /*5f530*/  LDL.LU.64 R32, [R1+0x678] ;  /* 0x0006780001207983 */ /* 0x000ea80000300a00 */
[----:B------:R1:W-:Y:S04]  /*5f540*/  STL.64 [R1+0xae8], R12 ;  /* 0x000ae80c01007387 */ /* 0x0003e80000100a00 */
[----:B------:R1:W-:Y:S02]  /*5f550*/  LDGSTS.E [R2+0x25f80], desc[UR22][R12.64], P1 ;  /* 0x25f800000c027fae */ /* 0x0003e400089a1016 */
[----:B-1----:R-:W-:-:S04]  /*5f560*/  IADD3 R12, P3, PT, R110, UR14, RZ ;  /* 0x0000000e6e0c7c10 */ /* 0x002fc8000ff7e0ff */
[----:B------:R-:W-:Y:S02]  /*5f570*/  IADD3.X R13, PT, PT, R111, UR15, RZ, P3, !PT ;  /* 0x0000000f6f0d7c10 */ /* 0x000fe40009ffe4ff */
[----:B------:R-:W5:Y:S04]  /*5f580*/  LDL.LU.64 R110, [R1+0x1b90] ;  /* 0x001b9000016e7983 */ /* 0x000f680000300a00 */
        /* <DEDUP_REMOVED lines=12> */
[----:B----4-:R-:W-:-:S04]  /*5f650*/  IADD3 R12, P3, PT, R222, UR14, RZ ;  /* 0x0000000ede0c7c10 */ /* 0x010fc8000ff7e0ff */
[----:B------:R-:W-:Y:S02]  /*5f660*/  IADD3.X R13, PT, PT, R223, UR15, RZ, P3, !PT ;  /* 0x0000000fdf0d7c10 */ /* 0x000fe40009ffe4ff */
[----:B------:R-:W5:Y:S04]  /*5f670*/  LDL.LU.64 R222, [R1+0x1b78] ;  /* 0x001b780001de7983 */ /* 0x000f680000300a00 */
[----:B------:R1:W-:Y:S04]  /*5f680*/  STL.64 [R1+0xbf8], R12 ;  /* 0x000bf80c01007387 */ /* 0x0003e80000100a00 */
[----:B------:R1:W-:Y:S02]  /*5f690*/  LDGSTS.E [R2+0x26f80], desc[UR22][R12.64], P1 ;  /* 0x26f800000c027fae */ /* 0x0003e400089a1016 */
[----:B-1----:R-:W-:-:S04]  /*5f6a0*/  IADD3 R12, P3, PT, R16, UR14, RZ ;  /* 0x0000000e100c7c10 */ /* 0x002fc8000ff7e0ff */
[----:B------:R-:W-:-:S05]  /*5f6b0*/  IADD3.X R13, PT, PT, R17, UR15, RZ, P3, !PT ;  /* 0x0000000f110d7c10 */ /* 0x000fca0009ffe4ff */
[----:B------:R3:W-:Y:S04]  /*5f6c0*/  STL.64 [R1+0xc08], R12 ;  /* 0x000c080c01007387 */ /* 0x0007e80000100a00 */
[----:B------:R3:W-:Y:S02]  /*5f6d0*/  LDGSTS.E [R2+0x27380], desc[UR22][R12.64], P1 ;  /* 0x273800000c027fae */ /* 0x0007e400089a1016 */
[----:B---3--:R-:W-:-:S04]  /*5f6e0*/  IADD3 R12, P3, PT, R28, UR14, RZ ;  /* 0x0000000e1c0c7c10 */ /* 0x008fc8000ff7e0ff */
[----:B------:R-:W-:-:S05]  /*5f6f0*/  IADD3.X R13, PT, PT, R29, UR15, RZ, P3, !PT ;  /* 0x0000000f1d0d7c10 */ /* 0x000fca0009ffe4ff */
[----:B------:R2:W-:Y:S04]  /*5f700*/  STL.64 [R1+0xc50], R12 ;  /* 0x000c500c01007387 */ /* 0x0005e80000100a00 */
[----:B------:R2:W-:Y:S02]  /*5f710*/  LDGSTS.E [R2+0x27780], desc[UR22][R12.64], P1 ;  /* 0x277800000c027fae */ /* 0x0005e400089a1016 */
[----:B--2---:R-:W-:-:S04]  /*5f720*/  IADD3 R12, P3, PT, R30, UR14, RZ ;  /* 0x0000000e1e0c7c10 */ /* 0x004fc8000ff7e0ff */
[----:B------:R-:W-:-:S05]  /*5f730*/  IADD3.X R13, PT, PT, R31, UR15, RZ, P3, !PT ;  /* 0x0000000f1f0d7c10 */ /* 0x000fca0009ffe4ff */
[----:B------:R1:W-:Y:S04]  /*5f740*/  STL.64 [R1+0xe48], R12 ;  /* 0x000e480c01007387 */ /* 0x0003e80000100a00 */
[----:B------:R1:W-:Y:S02]  /*5f750*/  LDGSTS.E [R2+0x27b80], desc[UR22][R12.64], P1 ;  /* 0x27b800000c027fae */ /* 0x0003e400089a1016 */
[----:B-1----:R-:W-:-:S04]  /*5f760*/  IADD3 R12, P3, PT, R32, UR14, RZ ;  /* 0x0000000e200c7c10 */ /* 0x002fc8000ff7e0ff */
[----:B------:R-:W-:-:S05]  /*5f770*/  IADD3.X R13, PT, PT, R33, UR15, RZ, P3, !PT ;  /* 0x0000000f210d7c10 */ /* 0x000fca0009ffe4ff */
[----:B------:R1:W-:Y:S01]  /*5f780*/  STL.64 [R1+0xe70], R12 ;  /* 0x000e700c01007387 */ /* 0x0003e20000100a00 */
[----:B------:R-:W-:Y:S01]  /*5f790*/  ISETP.GE.AND P3, PT, R252, 0x100, PT ;  /* 0x00000100fc00780c */ /* 0x000fe20003f66270 */
[----:B------:R-:W-:Y:S01]  /*5f7a0*/  VIADD R4, R4, 0x100000 ;  /* 0x0010000004047836 */ /* 0x000fe20000000000 */
[----:B------:R-:W-:-:S04]  /*5f7b0*/  UMOV UR9, URZ ;  /* 0x000000ff00097c82 */ /* 0x000fc80008000000 */
[----:B------:R1:W-:Y:S01]  /*5f7c0*/  LDGSTS.E [R4+0x27f80], desc[UR22][R12.64], P1 ;  /* 0x27f800000c047fae */ /* 0x0003e200089a1016 */
[----:B------:R-:W-:-:S03]  /*5f7d0*/  ISETP.GE.AND P1, PT, R252, 0x80, PT ;  /* 0x00000080fc00780c */ /* 0x000fc60003f26270 */
[----:B------:R-:W0:Y:S03]  /*5f7e0*/  LDGDEPBAR ;  /* 0x00000000000079af */ /* 0x000e260000000000 */
[----:B------:R-:W-:Y:S07]  /*5f7f0*/  @!P3 BRA `(.L_x_7) ;  /* 0x000001cc00c4b947 */ /* 0x000fee0003800000 */
[----:B-----5:R-:W-:Y:S01]  /*5f800*/  STL [R1+0xe24], R222 ;  /* 0x000e24de01007387 */ /* 0x020fe20000100800 */
[----:B------:R-:W-:-:S03]  /*5f810*/  SHF.R.S32.HI R2, RZ, 0x1f, R252 ;  /* 0x0000001fff027819 */ /* 0x000fc600000114fc */
[----:B------:R-:W-:Y:S01]  /*5f820*/  STL [R1+0xe1c], R223 ;  /* 0x000e1cdf01007387 */ /* 0x000fe20000100800 */
[----:B------:R-:W-:-:S03]  /*5f830*/  LEA.HI R2, R2, R252, RZ, 0x7 ;  /* 0x000000fc02027211 */ /* 0x000fc600078f38ff */
[----:B------:R-:W-:Y:S04]  /*5f840*/  STL [R1+0xe20], R224 ;  /* 0x000e20e001007387 */ /* 0x000fe80000100800 */
        /* <DEDUP_REMOVED lines=35> */
[----:B-1----:R-:W2:Y:S04]  /*5fa80*/  LDL.LU.64 R12, [R1+0x2b8] ;  /* 0x0002b800010c7983 */ /* 0x002ea80000300a00 */
[----:B------:R-:W-:Y:S04]  /*5fa90*/  STL [R1+0xd90], R98 ;  /* 0x000d906201007387 */ /* 0x000fe80000100800 */
[----:B------:R-:W3:Y:S04]  /*5faa0*/  LDL.LU.64 R16, [R1+0x318] ;  /* 0x0003180001107983 */ /* 0x000ee80000300a00 */
[----:B------:R-:W-:Y:S04]  /*5fab0*/  STL [R1+0xd84], R99 ;  /* 0x000d846301007387 */ /* 0x000fe80000100800 */
[----:B------:R-:W4:Y:S04]  /*5fac0*/  LDL.LU.64 R28, [R1+0x270] ;  /* 0x00027000011c7983 */ /* 0x000f280000300a00 */
[----:B------:R-:W-:Y:S04]  /*5fad0*/  STL [R1+0xd88], R88 ;  /* 0x000d885801007387 */ /* 0x000fe80000100800 */
[----:B------:R-:W4:Y:S04]  /*5fae0*/  LDL.LU.64 R30, [R1+0x278] ;  /* 0x00027800011e7983 */ /* 0x000f280000300a00 */
[----:B------:R-:W-:Y:S04]  /*5faf0*/  STL [R1+0xd7c], R89 ;  /* 0x000d7c5901007387 */ /* 0x000fe80000100800 */
[----:B------:R-:W-:Y:S04]  /*5fb00*/  STL [R1+0xd80], R86 ;  /* 0x000d805601007387 */ /* 0x000fe80000100800 */
[----:B------:R-:W-:Y:S04]  /*5fb10*/  STL [R1+0xd74], R87 ;  /* 0x000d745701007387 */ /* 0x000fe80000100800 */
[----:B------:R-:W-:Y:S04]  /*5fb20*/  STL [R1+0xd78], R76 ;  /* 0x000d784c01007387 */ /* 0x000fe80000100800 */
[----:B------:R-:W4:Y:S04]  /*5fb30*/  LDL.LU.64 R32, [R1] ;  /* 0x0000000001207983 */ /* 0x000f280000300a00 */
        /* <DEDUP_REMOVED lines=18> */
[----:B------:R-:W-:Y:S01]  /*5fc60*/  STL [R1+0xcd4], R23 ;  /* 0x000cd41701007387 */ /* 0x000fe20000100800 */
[----:B--2---:R-:W-:-:S03]  /*5fc70*/  IMAD.MOV.U32 R2, RZ, RZ, R13 ;  /* 0x000000ffff027224 */ /* 0x004fc600078e000d */
[----:B------:R-:W-:Y:S04]  /*5fc80*/  STL [R1+0xcdc], R12 ;  /* 0x000cdc0c01007387 */ /* 0x000fe80000100800 */
[----:B---3--:R-:W-:Y:S04]  /*5fc90*/  STL [R1+0xce4], R16 ;  /* 0x000ce41001007387 */ /* 0x008fe80000100800 */
[----:B------:R1:W-:Y:S04]  /*5fca0*/  STL [R1+0xcd8], R2 ;  /* 0x000cd80201007387 */ /* 0x0003e80000100800 */
[----:B----4-:R-:W-:Y:S01]  /*5fcb0*/  STL [R1+0xcec], R28 ;  /* 0x000cec1c01007387 */ /* 0x010fe20000100800 */
[----:B-1----:R-:W-:-:S05]  /*5fcc0*/  IMAD.MOV.U32 R2, RZ, RZ, R17 ;  /* 0x000000ffff027224 */ /* 0x002fca00078e0011 */
[----:B------:R1:W-:Y:S04]  /*5fcd0*/  STL [R1+0xce0], R2 ;  /* 0x000ce00201007387 */ /* 0x0003e80000100800 */
[----:B------:R-:W-:Y:S01]  /*5fce0*/  STL [R1+0xcf4], R30 ;  /* 0x000cf41e01007387 */ /* 0x000fe20000100800 */
[----:B-1----:R-:W-:-:S05]  /*5fcf0*/  IMAD.MOV.U32 R2, RZ, RZ, R29 ;  /* 0x000000ffff027224 */ /* 0x002fca00078e001d */
[----:B------:R1:W-:Y:S04]  /*5fd00*/  STL [R1+0xce8], R2 ;  /* 0x000ce80201007387 */ /* 0x0003e80000100800 */
[----:B------:R-:W-:Y:S01]  /*5fd10*/  STL [R1+0xcfc], R250 ;  /* 0x000cfcfa01007387 */ /* 0x000fe20000100800 */
[----:B-1----:R-:W-:-:S05]  /*5fd20*/  IMAD.MOV.U32 R2, RZ, RZ, R31 ;  /* 0x000000ffff027224 */ /* 0x002fca00078e001f */
[----:B------:R1:W-:Y:S04]  /*5fd30*/  STL [R1+0xcf0], R2 ;  /* 0x000cf00201007387 */ /* 0x0003e80000100800 */
[----:B------:R-:W-:Y:S04]  /*5fd40*/  STL [R1+0xcf8], R251 ;  /* 0x000cf8fb01007387 */ /* 0x000fe80000100800 */
[----:B------:R-:W2:Y:S01]  /*5fd50*/  LDL.LU.64 R104, [R1+0x4d0] ;  /* 0x0004d00001687983 */ /* 0x000ea20000300a00 */
[----:B-1----:R-:W-:-:S03]  /*5fd60*/  IMAD.MOV.U32 R2, RZ, RZ, R33 ;  /* 0x000000ffff027224 */ /* 0x002fc600078e0021 */
[----:B------:R1:W-:Y:S04]  /*5fd70*/  STL [R1+0xd04], R32 ;  /* 0x000d042001007387 */ /* 0x0003e80000100800 */
[----:B------:R-:W3:Y:S04]  /*5fd80*/  LDL.LU.64 R16, [R1+0x500] ;  /* 0x0005000001107983 */ /* 0x000ee80000300a00 */
[----:B------:R-:W-:Y:S04]  /*5fd90*/  STL [R1+0xd00], R2 ;  /* 0x000d000201007387 */ /* 0x000fe80000100800 */
[----:B------:R-:W-:Y:S04]  /*5fda0*/  STL [R1+0xd0c], R240 ;  /* 0x000d0cf001007387 */ /* 0x000fe80000100800 */
[----:B------:R-:W-:Y:S04]  /*5fdb0*/  STL [R1+0xd08], R241 ;  /* 0x000d08f101007387 */ /* 0x000fe80000100800 */
[----:B------:R-:W4:Y:S04]  /*5fdc0*/  LDL.LU.64 R102, [R1+0x430] ;  /* 0x0004300001667983 */ /* 0x000f280000300a00 */
        /* <DEDUP_REMOVED lines=17> */
[----:B------:R-:W-:Y:S04]  /*5fee0*/  STL [R1+0xcc0], R34 ;  /* 0x000cc02201007387 */ /* 0x000fe80000100800 */
[----:B------:R-:W-:Y:S04]  /*5fef0*/  STL [R1+0xcb4], R35 ;  /* 0x000cb42301007387 */ /* 0x000fe80000100800 */
[----:B------:R-:W-:Y:S04]  /*5ff00*/  STL [R1+0xcb8], R20 ;  /* 0x000cb81401007387 */ /* 0x000fe80000100800 */
[----:B-1----:R-:W4:Y:S01]  /*5ff10*/  LDL.LU.64 R32, [R1+0x10] ;  /* 0x0000100001207983 */ /* 0x002f220000300a00 */
[----:B------:R-:W-:-:S03]  /*5ff20*/  IMAD.MOV.U32 R12, RZ, RZ, R19 ;  /* 0x000000ffff0c7224 */ /* 0x000fc600078e0013 */
[----:B------:R-:W-:Y:S04]  /*5ff30*/  STL [R1+0xcac], R21 ;  /* 0x000cac1501007387 */ /* 0x000fe80000100800 */
[----:B------:R1:W-:Y:S01]  /*5ff40*/  STL [R1+0xcb0], R18 ;  /* 0x000cb01201007387 */ /* 0x0003e20000100800 */
[----:B--2---:R-:W-:Y:S02]  /*5ff50*/  IMAD.MOV.U32 R13, RZ, RZ, R104 ;  /* 0x000000ffff0d7224 */ /* 0x004fe400078e0068 */
[----:B------:R-:W-:-:S03]  /*5ff60*/  IMAD.MOV.U32 R14, RZ, RZ, R105 ;  /* 0x000000ffff0e7224 */ /* 0x000fc600078e0069 */
[----:B------:R-:W-:Y:S01]  /*5ff70*/  STL.64 [R1+0x1b78], R12 ;  /* 0x001b780c01007387 */ /* 0x000fe20000100a00 */
[----:B---3--:R-:W-:Y:S02]  /*5ff80*/  IMAD.MOV.U32 R15, RZ, RZ, R16 ;  /* 0x000000ffff0f7224 */ /* 0x008fe400078e0010 */
[----:B------:R-:W-:-:S03]  /*5ff90*/  IMAD.MOV.U32 R16, RZ, RZ, R17 ;  /* 0x000000ffff107224 */ /* 0x000fc600078e0011 */
[----:B------:R-:W-:Y:S01]  /*5ffa0*/  STL.64 [R1+0x1b80], R14 ;  /* 0x001b800e01007387 */ /* 0x000fe20000100a00 */
[----:B----4-:R-:W-:Y:S02]  /*5ffb0*/  IMAD.MOV.U32 R17, RZ, RZ, R102 ;  /* 0x000000ffff117224 */ /* 0x010fe400078e0066 */
[----:B-1----:R-:W-:-:S03]  /*5ffc0*/  IMAD.MOV.U32 R18, RZ, RZ, R103 ;  /* 0x000000ffff127224 */ /* 0x002fc600078e0067 */
[----:B------:R-:W-:Y:S01]  /*5ffd0*/  STL.64 [R1+0x1b88], R16 ;  /* 0x001b881001007387 */ /* 0x000fe20000100a00 */
[----:B------:R-:W-:Y:S02]  /*5ffe0*/  IMAD.MOV.U32 R19, RZ, RZ, R224 ;  /* 0x000000ffff137224 */ /* 0x000fe400078e00e0 */
[----:B------:R-:W-:-:S03]  /*5fff0*/  IMAD.MOV.U32 R20, RZ, RZ, R225 ;  /* 0x000000ffff147224 */ /* 0x000fc600078e00e1 */
[----:B------:R-:W-:Y:S01]  /*60000*/  STL.64 [R1+0x1b90], R18 ;  /* 0x001b901201007387 */ /* 0x000fe20000100a00 */
[----:B------:R-:W-:Y:S02]  /*60010*/  IMAD.MOV.U32 R21, RZ, RZ, R222 ;  /* 0x000000ffff157224 */ /* 0x000fe400078e00de */
[----:B------:R-:W-:Y:S02]  /*60020*/  IMAD.MOV.U32 R22, RZ, RZ, R223 ;  /* 0x000000ffff167224 */ /* 0x000fe400078e00df */
[----:B------:R-:W-:Y:S01]  /*60030*/  IMAD.MOV.U32 R23, RZ, RZ, R4 ;  /* 0x000000ffff177224 */ /* 0x000fe200078e0004 */
[----:B------:R-:W-:Y:S01]  /*60040*/  STL.64 [R1+0x1b98], R20 ;  /* 0x001b981401007387 */ /* 0x000fe20000100a00 */
[----:B------:R-:W-:Y:S02]  /*60050*/  IMAD.MOV.U32 R24, RZ, RZ, R5 ;  /* 0x000000ffff187224 */ /* 0x000fe400078e0005 */
[----:B------:R-:W-:Y:S01]  /*60060*/  IMAD.MOV.U32 R25, RZ, RZ, R28 ;  /* 0x000000ffff197224 */ /* 0x000fe200078e001c */
[----:B------:R-:W-:Y:S01]  /*60070*/  STL.64 [R1+0x1ba0], R22 ;  /* 0x001ba01601007387 */ /* 0x000fe20000100a00 */
[----:B------:R-:W-:-:S02]  /*60080*/  IMAD.MOV.U32 R26, RZ, RZ, R29 ;  /* 0x000000ffff1a7224 */ /* 0x000fc400078e001d */
[----:B------:R-:W-:Y:S01]  /*60090*/  IMAD.MOV.U32 R29, RZ, RZ, R248 ;  /* 0x000000ffff1d7224 */ /* 0x000fe200078e00f8 */
[----:B------:R-:W-:Y:S01]  /*600a0*/  STL.64 [R1+0x1ba8], R24 ;  /* 0x001ba81801007387 */ /* 0x000fe20000100a00 */
[----:B------:R-:W-:Y:S02]  /*600b0*/  IMAD.MOV.U32 R27, RZ, RZ, R30 ;  /* 0x000000ffff1b7224 */ /* 0x000fe400078e001e */
[----:B------:R-:W-:Y:S02]  /*600c0*/  IMAD.MOV.U32 R28, RZ, RZ, R31 ;  /* 0x000000ffff1c7224 */ /* 0x000fe400078e001f */
[----:B------:R-:W-:Y:S01]  /*600d0*/  IMAD.MOV.U32 R30, RZ, RZ, R249 ;  /* 0x000000ffff1e7224 */ /* 0x000fe200078e00f9 */
[----:B------:R-:W-:Y:S01]  /*600e0*/  STL.64 [R1+0x1bb0], R26 ;  /* 0x001bb01a01007387 */ /* 0x000fe20000100a00 */
[----:B------:R-:W-:Y:S01]  /*600f0*/  IMAD.MOV.U32 R34, RZ, RZ, R245 ;  /* 0x000000ffff227224 */ /* 0x000fe200078e00f5 */
[----:B------:R-:W-:Y:S01]  /*60100*/  MOV R37, R232 ;  /* 0x000000e800257202 */ /* 0x000fe20000000f00 */
[----:B------:R-:W-:Y:S01]  /*60110*/  IMAD.MOV.U32 R35, RZ, RZ, R246 ;  /* 0x000000ffff237224 */ /* 0x000fe200078e00f6 */
[----:B------:R-:W-:Y:S01]  /*60120*/  STL.64 [R1+0x1bb8], R28 ;  /* 0x001bb81c01007387 */ /* 0x000fe20000100a00 */
        /* <DEDUP_REMOVED lines=9> */
[----:B------:R-:W-:Y:S01]  /*601c0*/  IMAD.MOV.U32 R222, RZ, RZ, R122 ;  /* 0x000000ffffde7224 */ /* 0x000fe200078e007a */
[----:B------:R-:W-:Y:S01]  /*601d0*/  STL.64 [R1+0x1bc0], R30 ;  /* 0x001bc01e01007387 */ /* 0x000fe20000100a00 */
[----:B------:R-:W-:-:S03]  /*601e0*/  IMAD.MOV.U32 R223, RZ, RZ, R123 ;  /* 0x000000ffffdf7224 */ /* 0x000fc600078e007b */
[----:B------:R-:W2:Y:S01]  /*601f0*/  LDL.LU.64 R224, [R1+0x3d8] ;  /* 0x0003d80001e07983 */ /* 0x000ea20000300a00 */
        /* <DEDUP_REMOVED lines=18> */
[----:B------:R-:W-:Y:S01]  /*60320*/  STL [R1+0xc9c], R226 ;  /* 0x000c9ce201007387 */ /* 0x000fe20000100800 */
[----:B------:R-:W-:Y:S02]  /*60330*/  IMAD.MOV.U32 R79, RZ, RZ, R106 ;  /* 0x000000ffff4f7224 */ /* 0x000fe400078e006a */
[----:B------:R-:W-:Y:S01]  /*60340*/  IMAD.MOV.U32 R67, RZ, RZ, R133 ;  /* 0x000000ffff437224 */ /* 0x000fe200078e0085 */
[----:B------:R-:W-:Y:S01]  /*60350*/  STL [R1+0xca4], R230 ;  /* 0x000ca4e601007387 */ /* 0x000fe20000100800 */
[----:B------:R-:W-:Y:S02]  /*60360*/  IMAD.MOV.U32 R55, RZ, RZ, R8 ;  /* 0x000000ffff377224 */ /* 0x000fe400078e0008 */
[----:B------:R-:W-:Y:S01]  /*60370*/  IMAD.MOV.U32 R81, RZ, RZ, R96 ;  /* 0x000000ffff517224 */ /* 0x000fe200078e0060 */
[----:B------:R-:W-:Y:S01]  /*60380*/  STL [R1+0xca0], R231 ;  /* 0x000ca0e701007387 */ /* 0x000fe20000100800 */
[----:B------:R-:W-:-:S02]  /*60390*/  IMAD.MOV.U32 R43, RZ, RZ, R227 ;  /* 0x000000ffff2b7224 */ /* 0x000fc400078e00e3 */
[----:B------:R-:W-:Y:S01]  /*603a0*/  IMAD.MOV.U32 R42, RZ, RZ, R229 ;  /* 0x000000ffff2a7224 */ /* 0x000fe200078e00e5 */
[----:B------:R1:W-:Y:S04]  /*603b0*/  STL [R1+0xca8], R58 ;  /* 0x000ca83a01007387 */ /* 0x0003e80000100800 */
[----:B------:R-:W3:Y:S01]  /*603c0*/  LDL.LU.64 R4, [R1+0x4a0] ;  /* 0x0004a00001047983 */ /* 0x000ee20000300a00 */
        /* <DEDUP_REMOVED lines=16> */
[----:B------:R-:W-:Y:S01]  /*604d0*/  MOV R77, R108 ;  /* 0x0000006c004d7202 */ /* 0x000fe20000000f00 */
[----:B------:R-:W-:Y:S02]  /*604e0*/  IMAD.MOV.U32 R62, RZ, RZ, R136 ;  /* 0x000000ffff3e7224 */ /* 0x000fe400078e0088 */
[----:B------:R-:W-:Y:S02]  /*604f0*/  IMAD.MOV.U32 R65, RZ, RZ, R135 ;  /* 0x000000ffff417224 */ /* 0x000fe400078e0087 */
[----:B------:R-:W-:Y:S02]  /*60500*/  IMAD.MOV.U32 R99, RZ, RZ, R202 ;  /* 0x000000ffff637224 */ /* 0x000fe400078e00ca */
[----:B------:R-:W-:Y:S02]  /*60510*/  IMAD.MOV.U32 R64, RZ, RZ, R134 ;  /* 0x000000ffff407224 */ /* 0x000fe400078e0086 */
[----:B--2---:R-:W-:-:S02]  /*60520*/  IMAD.MOV.U32 R57, RZ, RZ, R224 ;  /* 0x000000ffff397224 */ /* 0x004fc400078e00e0 */
[----:B-1----:R-:W-:Y:S02]  /*60530*/  IMAD.MOV.U32 R58, RZ, RZ, R225 ;  /* 0x000000ffff3a7224 */ /* 0x002fe400078e00e1 */
[----:B------:R-:W2:Y:S01]  /*60540*/  LDL.LU.64 R224, [R1+0x5a8] ;  /* 0x0005a80001e07983 */ /* 0x000ea20000300a00 */
[----:B------:R-:W-:Y:S02]  /*60550*/  IMAD.MOV.U32 R103, RZ, RZ, R223 ;  /* 0x000000ffff677224 */ /* 0x000fe400078e00df */
[----:B------:R-:W-:Y:S02]  /*60560*/  IMAD.MOV.U32 R47, RZ, RZ, R128 ;  /* 0x000000ffff2f7224 */ /* 0x000fe400078e0080 */
[----:B------:R-:W-:Y:S02]  /*60570*/  IMAD.MOV.U32 R89, RZ, RZ, R121 ;  /* 0x000000ffff597224 */ /* 0x000fe400078e0079 */
[----:B------:R-:W-:Y:S02]  /*60580*/  IMAD.MOV.U32 R113, RZ, RZ, R139 ;  /* 0x000000ffff717224 */ /* 0x000fe400078e008b */
[----:B------:R-:W-:-:S02]  /*60590*/  IMAD.MOV.U32 R49, RZ, RZ, R126 ;  /* 0x000000ffff317224 */ /* 0x000fc400078e007e */
[----:B------:R-:W-:Y:S02]  /*605a0*/  IMAD.MOV.U32 R50, RZ, RZ, R127 ;  /* 0x000000ffff327224 */ /* 0x000fe400078e007f */
[----:B---3--:R-:W-:Y:S02]  /*605b0*/  IMAD.MOV.U32 R72, RZ, RZ, R4 ;  /* 0x000000ffff487224 */ /* 0x008fe400078e0004 */
[----:B------:R-:W-:Y:S02]  /*605c0*/  IMAD.MOV.U32 R73, RZ, RZ, R5 ;  /* 0x000000ffff497224 */ /* 0x000fe400078e0005 */
[----:B------:R-:W3:Y:S01]  /*605d0*/  LDL.LU.64 R4, [R1+0x648] ;  /* 0x0006480001047983 */ /* 0x000ee20000300a00 */
[----:B------:R-:W-:Y:S02]  /*605e0*/  IMAD.MOV.U32 R117, RZ, RZ, R146 ;  /* 0x000000ffff757224 */ /* 0x000fe400078e0092 */
[----:B------:R-:W-:Y:S01]  /*605f0*/  IMAD.MOV.U32 R116, RZ, RZ, R145 ;  /* 0x000000ffff747224 */ /* 0x000fe200078e0091 */
[----:B------:R1:W-:Y:S01]  /*60600*/  STL [R1+0xc94], R172 ;  /* 0x000c94ac01007387 */ /* 0x0003e20000100800 */
[----:B------:R-:W-:-:S02]  /*60610*/  IMAD.MOV.U32 R85, RZ, RZ, R147 ;  /* 0x000000ffff557224 */ /* 0x000fc400078e0093 */
[----:B------:R-:W-:Y:S01]  /*60620*/  IMAD.MOV.U32 R119, RZ, RZ, R120 ;  /* 0x000000ffff777224 */ /* 0x000fe200078e0078 */
[----:B------:R4:W-:Y:S01]  /*60630*/  STL [R1+0xc90], R173 ;  /* 0x000c90ad01007387 */ /* 0x0009e20000100800 */
[----:B------:R-:W-:Y:S02]  /*60640*/  IMAD.MOV.U32 R140, RZ, RZ, R156 ;  /* 0x000000ffff8c7224 */ /* 0x000fe400078e009c */
[----:B------:R-:W-:Y:S01]  /*60650*/  IMAD.MOV.U32 R115, RZ, RZ, R143 ;  /* 0x000000ffff737224 */ /* 0x000fe200078e008f */
[----:B------:R-:W3:Y:S01]  /*60660*/  LDL.LU.64 R100, [R1+0x740] ;  /* 0x0007400001647983 */ /* 0x000ee20000300a00 */
[----:B------:R-:W-:Y:S02]  /*60670*/  IMAD.MOV.U32 R59, RZ, RZ, R174 ;  /* 0x000000ffff3b7224 */ /* 0x000fe400078e00ae */
[----:B------:R-:W-:Y:S01]  /*60680*/  IMAD.MOV.U32 R137, RZ, RZ, R171 ;  /* 0x000000ffff897224 */ /* 0x000fe200078e00ab */
[----:B------:R-:W-:Y:S01]  /*60690*/  STL [R1+0xc98], R124 ;  /* 0x000c987c01007387 */ /* 0x000fe20000100800 */
[----:B------:R-:W-:-:S02]  /*606a0*/  IMAD.MOV.U32 R250, RZ, RZ, R102 ;  /* 0x000000fffffa7224 */ /* 0x000fc400078e0066 */
[----:B------:R-:W-:Y:S01]  /*606b0*/  IMAD.MOV.U32 R60, RZ, RZ, R175 ;  /* 0x000000ffff3c7224 */ /* 0x000fe200078e00af */
[----:B------:R-:W3:Y:S01]  /*606c0*/  LDL.LU.64 R104, [R1+0x240] ;  /* 0x0002400001687983 */ /* 0x000ee20000300a00 */
[----:B--2---:R-:W-:Y:S02]  /*606d0*/  IMAD.MOV.U32 R83, RZ, RZ, R224 ;  /* 0x000000ffff537224 */ /* 0x004fe400078e00e0 */
[----:B------:R-:W-:Y:S02]  /*606e0*/  IMAD.MOV.U32 R84, RZ, RZ, R225 ;  /* 0x000000ffff547224 */ /* 0x000fe400078e00e1 */
[----:B------:R-:W2:Y:S04]  /*606f0*/  LDL.LU.64 R224, [R1+0x7e8] ;  /* 0x0007e80001e07983 */ /* 0x000ea80000300a00 */
[----:B------:R-:W3:Y:S04]  /*60700*/  LDL.LU.64 R222, [R1+0x268] ;  /* 0x0002680001de7983 */ /* 0x000ee80000300a00 */
[----:B------:R-:W4:Y:S04]  /*60710*/  LDL.LU.64 R234, [R1+0x870] ;  /* 0x0008700001ea7983 */ /* 0x000f280000300a00 */
[----:B------:R-:W4:Y:S04]  /*60720*/  LDL.LU.64 R242, [R1+0x2a0] ;  /* 0x0002a00001f27983 */ /* 0x000f280000300a00 */
[----:B------:R-:W4:Y:S04]  /*60730*/  LDL.LU.64 R240, [R1+0x68] ;  /* 0x0000680001f07983 */ /* 0x000f280000300a00 */
[----:B------:R-:W4:Y:S01]  /*60740*/  LDL.LU.64 R12, [R1+0x8f0] ;  /* 0x0008f000010c7983 */ /* 0x000f220000300a00 */
[----:B------:R-:W-:-:S02]  /*60750*/  IMAD.MOV.U32 R251, RZ, RZ, R103 ;  /* 0x000000fffffb7224 */ /* 0x000fc400078e0067 */
[----:B------:R-:W-:Y:S02]  /*60760*/  IMAD.MOV.U32 R103, RZ, RZ, R148 ;  /* 0x000000ffff677224 */ /* 0x000fe400078e0094 */
[----:B--2---:R-:W-:Y:S02]  /*60770*/  IMAD.MOV.U32 R130, RZ, RZ, R224 ;  /* 0x000000ffff827224 */ /* 0x004fe400078e00e0 */
[----:B------:R-:W-:Y:S02]  /*60780*/  IMAD.MOV.U32 R129, RZ, RZ, R225 ;  /* 0x000000ffff817224 */ /* 0x000fe400078e00e1 */
[----:B---3--:R-:W-:Y:S01]  /*60790*/  IMAD.MOV.U32 R132, RZ, RZ, R222 ;  /* 0x000000ffff847224 */ /* 0x008fe200078e00de */
[----:B------:R-:W2:Y:S01]  /*607a0*/  LDL.LU.64 R224, [R1+0x370] ;  /* 0x0003700001e07983 */ /* 0x000ea20000300a00 */
[----:B------:R-:W-:-:S03]  /*607b0*/  IMAD.MOV.U32 R131, RZ, RZ, R223 ;  /* 0x000000ffff837224 */ /* 0x000fc600078e00df */
[----:B------:R-:W3:Y:S01]  /*607c0*/  LDL.LU.64 R222, [R1+0x260] ;  /* 0x0002600001de7983 */ /* 0x000ee20000300a00 */
[----:B----4-:R-:W-:Y:S01]  /*607d0*/  IMAD.MOV.U32 R146, RZ, RZ, R234 ;  /* 0x000000ffff927224 */ /* 0x010fe200078e00ea */
[----:B------:R-:W-:Y:S02]  /*607e0*/  MOV R145, R235 ;  /* 0x000000eb00917202 */ /* 0x000fe40000000f00 */
[----:B------:R-:W4:Y:S04]  /*607f0*/  LDL.LU.64 R238, [R1+0x978] ;  /* 0x0009780001ee7983 */ /* 0x000f280000300a00 */
[----:B------:R-:W4:Y:S01]  /*60800*/  LDL.LU.64 R234, [R1+0x3a0] ;  /* 0x0003a00001ea7983 */ /* 0x000f220000300a00 */
        /* <DEDUP_REMOVED lines=8> */
[----:B------:R-:W4:Y:S01]  /*60890*/  LDL.LU.64 R242, [R1+0x288] ;  /* 0x0002880001f27983 */ /* 0x000f220000300a00 */
[----:B------:R-:W-:-:S03]  /*608a0*/  IMAD.MOV.U32 R149, RZ, RZ, R241 ;  /* 0x000000ffff957224 */ /* 0x000fc600078e00f1 */
[----:B------:R-:W4:Y:S01]  /*608b0*/  LDL.LU.64 R240, [R1+0x60] ;  /* 0x0000600001f07983 */ /* 0x000f220000300a00 */
        /* <DEDUP_REMOVED lines=13> */
[----:B---3--:R-:W-:Y:S02]  /*60990*/  IMAD.MOV.U32 R166, RZ, RZ, R222 ;  /* 0x000000ffffa67224 */ /* 0x008fe400078e00de */
[----:B------:R-:W-:Y:S02]  /*609a0*/  IMAD.MOV.U32 R165, RZ, RZ, R223 ;  /* 0x000000ffffa57224 */ /* 0x000fe400078e00df */
[----:B------:R-:W2:Y:S01]  /*609b0*/  LDL.LU.64 R222, [R1+0x9e8] ;  /* 0x0009e80001de7983 */ /* 0x000ea20000300a00 */
[----:B------:R-:W-:-:S03]  /*609c0*/  IMAD.MOV.U32 R163, RZ, RZ, R225 ;  /* 0x000000ffffa37224 */ /* 0x000fc600078e00e1 */
[----:B------:R-:W3:Y:S04]  /*609d0*/  LDL.LU.64 R16, [R1+0x3d0] ;  /* 0x0003d00001107983 */ /* 0x000ee80000300a00 */
[----:B------:R-:W3:Y:S04]  /*609e0*/  LDL.LU.64 R14, [R1+0x360] ;  /* 0x00036000010e7983 */ /* 0x000ee80000300a00 */
[----:B------:R-:W3:Y:S01]  /*609f0*/  LDL.LU.64 R224, [R1+0x98] ;  /* 0x0000980001e07983 */ /* 0x000ee20000300a00 */
[----:B----4-:R-:W-:Y:S02]  /*60a00*/  IMAD.MOV.U32 R180, RZ, RZ, R234 ;  /* 0x000000ffffb47224 */ /* 0x010fe400078e00ea */
[----:B------:R-:W-:Y:S01]  /*60a10*/  IMAD.MOV.U32 R179, RZ, RZ, R235 ;  /* 0x000000ffffb37224 */ /* 0x000fe200078e00eb */
[----:B------:R-:W4:Y:S04]  /*60a20*/  LDL.LU.64 R12, [R1+0x40] ;  /* 0x00004000010c7983 */ /* 0x000f280000300a00 */
[----:B------:R-:W4:Y:S01]  /*60a30*/  LDL.LU.64 R234, [R1+0x9f8] ;  /* 0x0009f80001ea7983 */ /* 0x000f220000300a00 */
[----:B------:R-:W-:-:S02]  /*60a40*/  IMAD.MOV.U32 R110, RZ, RZ, R101 ;  /* 0x000000ffff6e7224 */ /* 0x000fc400078e0065 */
[----:B------:R-:W-:Y:S02]  /*60a50*/  IMAD.MOV.U32 R101, RZ, RZ, R176 ;  /* 0x000000ffff657224 */ /* 0x000fe400078e00b0 */
[----:B------:R-:W-:Y:S02]  /*60a60*/  IMAD.MOV.U32 R102, RZ, RZ, R177 ;  /* 0x000000ffff667224 */ /* 0x000fe400078e00b1 */
[----:B-1----:R-:W-:Y:S02]  /*60a70*/  IMAD.MOV.U32 R172, RZ, RZ, R178 ;  /* 0x000000ffffac7224 */ /* 0x002fe400078e00b2 */
[----:B------:R-:W-:Y:S02]  /*60a80*/  IMAD.MOV.U32 R173, RZ, RZ, R181 ;  /* 0x000000ffffad7224 */ /* 0x000fe400078e00b5 */
[----:B------:R-:W-:Y:S02]  /*60a90*/  IMAD.MOV.U32 R176, RZ, RZ, R182 ;  /* 0x000000ffffb07224 */ /* 0x000fe400078e00b6 */
[----:B------:R-:W-:-:S02]  /*60aa0*/  IMAD.MOV.U32 R178, RZ, RZ, R238 ;  /* 0x000000ffffb27224 */ /* 0x000fc400078e00ee */
[----:B------:R-:W-:Y:S02]  /*60ab0*/  IMAD.MOV.U32 R177, RZ, RZ, R239 ;  /* 0x000000ffffb17224 */ /* 0x000fe400078e00ef */
[----:B------:R-:W-:Y:S01]  /*60ac0*/  IMAD.MOV.U32 R175, RZ, RZ, R183 ;  /* 0x000000ffffaf7224 */ /* 0x000fe200078e00b7 */
[----:B------:R-:W4:Y:S01]  /*60ad0*/  LDL.LU.64 R238, [R1+0x3e8] ;  /* 0x0003e80001ee7983 */ /* 0x000f220000300a00 */
        /* <DEDUP_REMOVED lines=30> */
[----:B------:R-:W-:-:S02]  /*60cc0*/  IMAD.MOV.U32 R207, RZ, RZ, R209 ;  /* 0x000000ffffcf7224 */ /* 0x000fc400078e00d1 */
[----:B------:R-:W-:Y:S02]  /*60cd0*/  IMAD.MOV.U32 R7, RZ, RZ, R201 ;  /* 0x000000ffff077224 */ /* 0x000fe400078e00c9 */
[----:B--2---:R-:W-:Y:S02]  /*60ce0*/  IMAD.MOV.U32 R194, RZ, RZ, R222 ;  /* 0x000000ffffc27224 */ /* 0x004fe400078e00de */
[----:B------:R-:W-:Y:S02]  /*60cf0*/  IMAD.MOV.U32 R193, RZ, RZ, R223 ;  /* 0x000000ffffc17224 */ /* 0x000fe400078e00df */
[----:B------:R-:W2:Y:S01]  /*60d00*/  LDL.LU.64 R222, [R1+0x70] ;  /* 0x0000700001de7983 */ /* 0x000ea20000300a00 */
[----:B---3--:R-:W-:Y:S02]  /*60d10*/  IMAD.MOV.U32 R196, RZ, RZ, R16 ;  /* 0x000000ffffc47224 */ /* 0x008fe400078e0010 */
[----:B------:R-:W-:Y:S02]  /*60d20*/  IMAD.MOV.U32 R200, RZ, RZ, R224 ;  /* 0x000000ffffc87224 */ /* 0x000fe400078e00e0 */
[----:B------:R-:W-:-:S02]  /*60d30*/  IMAD.MOV.U32 R199, RZ, RZ, R225 ;  /* 0x000000ffffc77224 */ /* 0x000fc400078e00e1 */
[----:B------:R-:W3:Y:S01]  /*60d40*/  LDL.LU.64 R224, [R1+0x8] ;  /* 0x0000080001e07983 */ /* 0x000ee20000300a00 */
[----:B------:R-:W-:-:S03]  /*60d50*/  IMAD.MOV.U32 R195, RZ, RZ, R17 ;  /* 0x000000ffffc37224 */ /* 0x000fc600078e0011 */
[----:B------:R-:W3:Y:S04]  /*60d60*/  LDL.LU.64 R250, [R1+0x9a0] ;  /* 0x0009a00001fa7983 */ /* 0x000ee80000300a00 */
[----:B------:R-:W3:Y:S01]  /*60d70*/  LDL.LU.64 R16, [R1+0x538] ;  /* 0x0005380001107983 */ /* 0x000ee20000300a00 */
[----:B------:R-:W-:Y:S02]  /*60d80*/  IMAD.MOV.U32 R198, RZ, RZ, R14 ;  /* 0x000000ffffc67224 */ /* 0x000fe400078e000e */
[----:B------:R-:W-:Y:S02]  /*60d90*/  IMAD.MOV.U32 R197, RZ, RZ, R15 ;  /* 0x000000ffffc57224 */ /* 0x000fe400078e000f */
[----:B------:R-:W3:Y:S01]  /*60da0*/  LDL.LU.64 R14, [R1+0x3c0] ;  /* 0x0003c000010e7983 */ /* 0x000ee20000300a00 */
[----:B----4-:R-:W-:-:S02]  /*60db0*/  IMAD.MOV.U32 R210, RZ, RZ, R234 ;  /* 0x000000ffffd27224 */ /* 0x010fc400078e00ea */
        /* <DEDUP_REMOVED lines=18> */
[----:B------:R-:W-:-:S02]  /*60ee0*/  IMAD.MOV.U32 R185, RZ, RZ, R213 ;  /* 0x000000ffffb97224 */ /* 0x000fc400078e00d5 */
[----:B------:R-:W-:Y:S02]  /*60ef0*/  IMAD.MOV.U32 R216, RZ, RZ, R240 ;  /* 0x000000ffffd87224 */ /* 0x000fe400078e00f0 */
[----:B------:R-:W-:Y:S02]  /*60f00*/  IMAD.MOV.U32 R215, RZ, RZ, R241 ;  /* 0x000000ffffd77224 */ /* 0x000fe400078e00f1 */
[----:B------:R-:W-:Y:S01]  /*60f10*/  IMAD.MOV.U32 R214, RZ, RZ, R242 ;  /* 0x000000ffffd67224 */ /* 0x000fe200078e00f2 */
[----:B------:R-:W4:Y:S01]  /*60f20*/  LDL.LU.64 R240, [R1+0x20] ;  /* 0x0000200001f07983 */ /* 0x000f220000300a00 */
[----:B------:R-:W-:-:S03]  /*60f30*/  IMAD.MOV.U32 R213, RZ, RZ, R243 ;  /* 0x000000ffffd57224 */ /* 0x000fc600078e00f3 */
[----:B------:R-:W4:Y:S04]  /*60f40*/  LDL.LU.64 R242, [R1+0x28] ;  /* 0x0000280001f27983 */ /* 0x000f280000300a00 */
        /* <DEDUP_REMOVED lines=14> */
[----:B--2---:R-:W-:-:S02]  /*61030*/  IMAD.MOV.U32 R218, RZ, RZ, R222 ;  /* 0x000000ffffda7224 */ /* 0x004fc400078e00de */
[----:B------:R-:W-:Y:S02]  /*61040*/  IMAD.MOV.U32 R217, RZ, RZ, R223 ;  /* 0x000000ffffd97224 */ /* 0x000fe400078e00df */
[----:B------:R-:W-:Y:S02]  /*61050*/  IMAD.MOV.U32 R223, RZ, RZ, R19 ;  /* 0x000000ffffdf7224 */ /* 0x000fe400078e0013 */
[----:B---3--:R-:W-:Y:S02]  /*61060*/  IMAD.MOV.U32 R222, RZ, RZ, R224 ;  /* 0x000000ffffde7224 */ /* 0x008fe400078e00e0 */
[----:B------:R-:W-:Y:S02]  /*61070*/  IMAD.MOV.U32 R224, RZ, RZ, R18 ;  /* 0x000000ffffe07224 */ /* 0x000fe400078e0012 */
[----:B------:R-:W2:Y:S01]  /*61080*/  LDL.LU.64 R18, [R1+0x3e0] ;  /* 0x0003e00001127983 */ /* 0x000ea20000300a00 */
[----:B------:R-:W-:Y:S02]  /*61090*/  IMAD.MOV.U32 R221, RZ, RZ, R225 ;  /* 0x000000ffffdd7224 */ /* 0x000fe400078e00e1 */
[----:B------:R-:W-:-:S02]  /*610a0*/  IMAD.MOV.U32 R226, RZ, RZ, R250 ;  /* 0x000000ffffe27224 */ /* 0x000fc400078e00fa */
[----:B------:R-:W-:Y:S02]  /*610b0*/  IMAD.MOV.U32 R225, RZ, RZ, R251 ;  /* 0x000000ffffe17224 */ /* 0x000fe400078e00fb */
[----:B------:R-:W3:Y:S01]  /*610c0*/  LDL.LU.64 R250, [R1+0x280] ;  /* 0x0002800001fa7983 */ /* 0x000ee20000300a00 */
[----:B------:R-:W-:Y:S02]  /*610d0*/  IMAD.MOV.U32 R228, RZ, RZ, R16 ;  /* 0x000000ffffe47224 */ /* 0x000fe400078e0010 */
[----:B------:R-:W-:Y:S02]  /*610e0*/  IMAD.MOV.U32 R227, RZ, RZ, R17 ;  /* 0x000000ffffe37224 */ /* 0x000fe400078e0011 */
[----:B------:R-:W3:Y:S01]  /*610f0*/  LDL.LU.64 R16, [R1+0xa8] ;  /* 0x0000a80001107983 */ /* 0x000ee20000300a00 */
[----:B------:R-:W-:Y:S02]  /*61100*/  IMAD.MOV.U32 R230, RZ, RZ, R14 ;  /* 0x000000ffffe67224 */ /* 0x000fe400078e000e */
[----:B------:R-:W-:-:S02]  /*61110*/  IMAD.MOV.U32 R229, RZ, RZ, R15 ;  /* 0x000000ffffe57224 */ /* 0x000fc400078e000f */
[----:B------:R-:W3:Y:S04]  /*61120*/  LDL.LU.64 R14, [R1+0x78] ;  /* 0x00007800010e7983 */ /* 0x000ee80000300a00 */
[----:B------:R-:W3:Y:S01]  /*61130*/  LDL.LU.64 R26, [R1+0x38] ;  /* 0x00003800011a7983 */ /* 0x000ee20000300a00 */
[----:B----4-:R-:W-:Y:S02]  /*61140*/  IMAD.MOV.U32 R232, RZ, RZ, R234 ;  /* 0x000000ffffe87224 */ /* 0x010fe400078e00ea */
[----:B------:R-:W-:Y:S02]  /*61150*/  IMAD.MOV.U32 R234, RZ, RZ, R12 ;  /* 0x000000ffffea7224 */ /* 0x000fe400078e000c */
[----:B------:R-:W-:Y:S02]  /*61160*/  IMAD.MOV.U32 R233, RZ, RZ, R13 ;  /* 0x000000ffffe97224 */ /* 0x000fe400078e000d */
[----:B------:R-:W4:Y:S04]  /*61170*/  LDL.LU.64 R12, [R1+0x30] ;  /* 0x00003000010c7983 */ /* 0x000f280000300a00 */
[----:B------:R-:W4:Y:S04]  /*61180*/  LDL.LU.64 R32, [R1+0x938] ;  /* 0x0009380001207983 */ /* 0x000f280000300a00 */
[----:B------:R-:W4:Y:S04]  /*61190*/  LDL.LU.64 R24, [R1+0x5d0] ;  /* 0x0005d00001187983 */ /* 0x000f280000300a00 */
[----:B------:R-:W4:Y:S04]  /*611a0*/  LDL.LU.64 R22, [R1+0x4b0] ;  /* 0x0004b00001167983 */ /* 0x000f280000300a00 */
[----:B------:R-:W4:Y:S01]  /*611b0*/  LDL.LU.64 R30, [R1+0x368] ;  /* 0x00036800011e7983 */ /* 0x000f220000300a00 */
[----:B------:R-:W-:-:S02]  /*611c0*/  IMAD.MOV.U32 R236, RZ, RZ, R238 ;  /* 0x000000ffffec7224 */ /* 0x000fc400078e00ee */
[----:B------:R-:W-:Y:S02]  /*611d0*/  IMAD.MOV.U32 R238, RZ, RZ, R240 ;  /* 0x000000ffffee7224 */ /* 0x000fe400078e00f0 */
[----:B------:R-:W-:Y:S02]  /*611e0*/  IMAD.MOV.U32 R237, RZ, RZ, R241 ;  /* 0x000000ffffed7224 */ /* 0x000fe400078e00f1 */
[----:B------:R-:W-:Y:S02]  /*611f0*/  IMAD.MOV.U32 R240, RZ, RZ, R242 ;  /* 0x000000fffff07224 */ /* 0x000fe400078e00f2 */
[----:B------:R-:W-:Y:S02]  /*61200*/  IMAD.MOV.U32 R242, RZ, RZ, R28 ;  /* 0x000000fffff27224 */ /* 0x000fe400078e001c */
[----:B------:R-:W-:Y:S02]  /*61210*/  IMAD.MOV.U32 R241, RZ, RZ, R29 ;  /* 0x000000fffff17224 */ /* 0x000fe400078e001d */
[----:B------:R-:W4:Y:S01]  /*61220*/  LDL.LU.64 R28, [R1+0xd8] ;  /* 0x0000d800011c7983 */ /* 0x000f220000300a00 */
[----:B------:R-:W-:-:S02]  /*61230*/  IMAD.MOV.U32 R231, RZ, RZ, R235 ;  /* 0x000000ffffe77224 */ /* 0x000fc400078e00eb */
[----:B------:R-:W-:Y:S02]  /*61240*/  IMAD.MOV.U32 R235, RZ, RZ, R239 ;  /* 0x000000ffffeb7224 */ /* 0x000fe400078e00ef */
[----:B------:R-:W-:Y:S02]  /*61250*/  IMAD.MOV.U32 R239, RZ, RZ, R243 ;  /* 0x000000ffffef7224 */ /* 0x000fe400078e00f3 */
[----:B------:R-:W-:Y:S02]  /*61260*/  IMAD.MOV.U32 R244, RZ, RZ, R20 ;  /* 0x000000fffff47224 */ /* 0x000fe400078e0014 */
[----:B------:R-:W-:Y:S02]  /*61270*/  IMAD.MOV.U32 R243, RZ, RZ, R21 ;  /* 0x000000fffff37224 */ /* 0x000fe400078e0015 */
[----:B------:R-:W4:Y:S01]  /*61280*/  LDL.LU.64 R20, [R1+0xa0] ;  /* 0x0000a00001147983 */ /* 0x000f220000300a00 */
[----:B--2---:R-:W-:Y:S02]  /*61290*/  IMAD.MOV.U32 R246, RZ, RZ, R18 ;  /* 0x000000fffff67224 */ /* 0x004fe400078e0012 */
[----:B------:R-:W-:-:S02]  /*612a0*/  IMAD.MOV.U32 R245, RZ, RZ, R19 ;  /* 0x000000fffff57224 */ /* 0x000fc400078e0013 */
[----:B------:R-:W2:Y:S01]  /*612b0*/  LDL.LU.64 R18, [R1+0x58] ;  /* 0x0000580001127983 */ /* 0x000ea20000300a00 */
[----:B---3--:R-:W-:Y:S02]  /*612c0*/  IMAD.MOV.U32 R248, RZ, RZ, R250 ;  /* 0x000000fffff87224 */ /* 0x008fe400078e00fa */
[----:B------:R-:W-:Y:S02]  /*612d0*/  IMAD.MOV.U32 R250, RZ, RZ, R16 ;  /* 0x000000fffffa7224 */ /* 0x000fe400078e0010 */
[----:B------:R-:W-:Y:S02]  /*612e0*/  IMAD.MOV.U32 R249, RZ, RZ, R17 ;  /* 0x000000fffff97224 */ /* 0x000fe400078e0011 */
[----:B------:R-:W3:Y:S01]  /*612f0*/  LDL.LU.64 R16, [R1+0x50] ;  /* 0x0000500001107983 */ /* 0x000ee20000300a00 */
[----:B------:R-:W-:Y:S02]  /*61300*/  IMAD.MOV.U32 R247, RZ, RZ, R251 ;  /* 0x000000fffff77224 */ /* 0x000fe400078e00fb */
[----:B------:R-:W-:-:S02]  /*61310*/  IMAD.MOV.U32 R252, RZ, RZ, R14 ;  /* 0x000000fffffc7224 */ /* 0x000fc400078e000e */
[----:B------:R-:W-:Y:S02]  /*61320*/  IMAD.MOV.U32 R251, RZ, RZ, R15 ;  /* 0x000000fffffb7224 */ /* 0x000fe400078e000f */
[----:B------:R-:W3:Y:S01]  /*61330*/  LDL.LU.64 R14, [R1+0x908] ;  /* 0x00090800010e7983 */ /* 0x000ee20000300a00 */
[----:B------:R-:W-:-:S03]  /*61340*/  IMAD.MOV.U32 R34, RZ, RZ, R27 ;  /* 0x000000ffff227224 */ /* 0x000fc600078e001b */
[----:B------:R1:W-:Y:S04]  /*61350*/  STL [R1+0x4], R26 ;  /* 0x0000041a01007387 */ /* 0x0003e80000100800 */
[----:B-1----:R-:W3:Y:S04]  /*61360*/  LDL.LU.64 R26, [R1+0x600] ;  /* 0x00060000011a7983 */ /* 0x002ee80000300a00 */
[----:B------:R1:W-:Y:S04]  /*61370*/  STL [R1], R34 ;  /* 0x0000002201007387 */ /* 0x0003e80000100800 */
[----:B----4-:R4:W-:Y:S01]  /*61380*/  STL [R1+0xc], R12 ;  /* 0x00000c0c01007387 */ /* 0x0109e20000100800 */
[----:B-1----:R-:W-:-:S03]  /*61390*/  IMAD.MOV.U32 R34, RZ, RZ, R13 ;  /* 0x000000ffff227224 */ /* 0x002fc600078e000d */
[----:B----4-:R-:W4:Y:S04]  /*613a0*/  LDL.LU.64 R12, [R1+0x4b8] ;  /* 0x0004b800010c7983 */ /* 0x010f280000300a00 */
[----:B------:R1:W-:Y:S04]  /*613b0*/  STL [R1+0x8], R34 ;  /* 0x0000082201007387 */ /* 0x0003e80000100800 */
[----:B------:R1:W-:Y:S02]  /*613c0*/  STL [R1+0x14], R32 ;  /* 0x0000142001007387 */ /* 0x0003e40000100800 */
[----:B-1----:R-:W-:-:S02]  /*613d0*/  IMAD.MOV.U32 R34, RZ, RZ, R33 ;  /* 0x000000ffff227224 */ /* 0x002fc400078e0021 */
[----:B------:R-:W4:Y:S04]  /*613e0*/  LDL.LU.64 R32, [R1+0x398] ;  /* 0x0003980001207983 */ /* 0x000f280000300a00 */
        /* <DEDUP_REMOVED lines=21> */
[----:B--2---:R2:W-:Y:S01]  /*61540*/  STL [R1+0x44], R18 ;  /* 0x0000441201007387 */ /* 0x0045e20000100800 */
[----:B-1----:R-:W-:-:S03]  /*61550*/  IMAD.MOV.U32 R34, RZ, RZ, R19 ;  /* 0x000000ffff227224 */ /* 0x002fc600078e0013 */
[----:B--2---:R-:W2:Y:S04]  /*61560*/  LDL.LU.64 R18, [R1+0x628] ;  /* 0x0006280001127983 */ /* 0x004ea80000300a00 */
[----:B------:R1:W-:Y:S04]  /*61570*/  STL [R1+0x40], R34 ;  /* 0x0000402201007387 */ /* 0x0003e80000100800 */
[----:B---3--:R3:W-:Y:S01]  /*61580*/  STL [R1+0x4c], R16 ;  /* 0x00004c1001007387 */ /* 0x0087e20000100800 */
[----:B-1----:R-:W-:-:S03]  /*61590*/  IMAD.MOV.U32 R34, RZ, RZ, R17 ;  /* 0x000000ffff227224 */ /* 0x002fc600078e0011 */
[----:B---3--:R-:W3:Y:S04]  /*615a0*/  LDL.LU.64 R16, [R1+0x560] ;  /* 0x0005600001107983 */ /* 0x008ee80000300a00 */
[----:B------:R1:W-:Y:S04]  /*615b0*/  STL [R1+0x48], R34 ;  /* 0x0000482201007387 */ /* 0x0003e80000100800 */
[----:B------:R1:W-:Y:S02]  /*615c0*/  STL [R1+0x54], R14 ;  /* 0x0000540e01007387 */ /* 0x0003e40000100800 */
[----:B-1----:R-:W-:-:S02]  /*615d0*/  IMAD.MOV.U32 R34, RZ, RZ, R15 ;  /* 0x000000ffff227224 */ /* 0x002fc400078e000f */
[----:B------:R-:W3:Y:S04]  /*615e0*/  LDL.LU.64 R14, [R1+0x3c8] ;  /* 0x0003c800010e7983 */ /* 0x000ee80000300a00 */
[----:B------:R1:W-:Y:S04]  /*615f0*/  STL [R1+0x50], R34 ;  /* 0x0000502201007387 */ /* 0x0003e80000100800 */
[----:B------:R1:W-:Y:S02]  /*61600*/  STL [R1+0x5c], R26 ;  /* 0x00005c1a01007387 */ /* 0x0003e40000100800 */
[----:B-1----:R-:W-:-:S02]  /*61610*/  MOV R34, R27 ;  /* 0x0000001b00227202 */ /* 0x002fc40000000f00 */
[----:B------:R-:W3:Y:S04]  /*61620*/  LDL.LU.64 R26, [R1+0xe8] ;  /* 0x0000e800011a7983 */ /* 0x000ee80000300a00 */
[----:B------:R1:W-:Y:S04]  /*61630*/  STL [R1+0x58], R34 ;  /* 0x0000582201007387 */ /* 0x0003e80000100800 */
        /* <DEDUP_REMOVED lines=41> */
[----:B-1----:R-:W-:-:S02]  /*618d0*/  IMAD.MOV.U32 R34, RZ, RZ, R27 ;  /* 0x000000ffff227224 */ /* 0x002fc400078e001b */
        /* <DEDUP_REMOVED lines=183> */
[----:B-1----:R-:W-:-:S02]  /*62450*/  MOV R34, R33 ;  /* 0x0000002100227202 */ /* 0x002fc40000000f00 */
        /* <DEDUP_REMOVED lines=683> */
[----:B-1----:R-:W-:-:S03]  /*64f10*/  MOV R34, R19 ;  /* 0x0000001300227202 */ /* 0x002fc60000000f00 */
        /* <DEDUP_REMOVED lines=227> */
[----:B-1----:R-:W-:-:S02]  /*65d50*/  MOV R34, R15 ;  /* 0x0000000f00227202 */ /* 0x002fc40000000f00 */
        /* <DEDUP_REMOVED lines=158> */
[----:B------:R1:W-:Y:S04]  /*66740*/  STL [R1+0xa84], R28 ;  /* 0x000a841c01007387 */ /* 0x0003e80000100800 */
[----:B-1----:R-:W4:Y:S01]  /*66750*/  LDL.LU.64 R34, [R1+0x12a0] ;  /* 0x0012a00001227983 */ /* 0x002f220000300a00 */
[----:B------:R-:W-:-:S05]  /*66760*/  IMAD.MOV.U32 R28, RZ, RZ, R29 ;  /* 0x000000ffff1c7224 */ /* 0x000fca00078e001d */
[----:B------:R1:W-:Y:S04]  /*66770*/  STL [R1+0xa80], R28 ;  /* 0x000a801c01007387 */ /* 0x0003e80000100800 */
[----:B------:R1:W-:Y:S02]  /*66780*/  STL [R1+0xa8c], R20 ;  /* 0x000a8c1401007387 */ /* 0x0003e40000100800 */
[----:B-1----:R-:W-:Y:S02]  /*66790*/  IMAD.MOV.U32 R28, RZ, RZ, R21 ;  /* 0x000000ffff1c7224 */ /* 0x002fe400078e0015 */
        /* <DEDUP_REMOVED lines=14> */
[----:B------:R1:W-:Y:S04]  /*66880*/  STL [R1+0xaac], R26 ;  /* 0x000aac1a01007387 */ /* 0x0003e80000100800 */
[----:B-1----:R-:W3:Y:S01]  /*66890*/  LDL.LU.64 R28, [R1+0xc58] ;  /* 0x000c5800011c7983 */ /* 0x002ee20000300a00 */
[----:B------:R-:W-:-:S05]  /*668a0*/  IMAD.MOV.U32 R26, RZ, RZ, R27 ;  /* 0x000000ffff1a7224 */ /* 0x000fca00078e001b */
[----:B------:R1:W-:Y:S04]  /*668b0*/  STL [R1+0xaa8], R26 ;  /* 0x000aa81a01007387 */ /* 0x0003e80000100800 */
[----:B----4-:R4:W-:Y:S01]  /*668c0*/  STL [R1+0xab4], R12 ;  /* 0x000ab40c01007387 */ /* 0x0109e20000100800 */
[----:B-1----:R-:W-:-:S03]  /*668d0*/  IMAD.MOV.U32 R26, RZ, RZ, R13 ;  /* 0x000000ffff1a7224 */ /* 0x002fc600078e000d */
[----:B----4-:R-:W4:Y:S04]  /*668e0*/  LDL.LU.64 R12, [R1+0xb58] ;  /* 0x000b5800010c7983 */ /* 0x010f280000300a00 */
[----:B------:R1:W-:Y:S04]  /*668f0*/  STL [R1+0xab0], R26 ;  /* 0x000ab01a01007387 */ /* 0x0003e80000100800 */
[----:B------:R1:W-:Y:S04]  /*66900*/  STL [R1+0xabc], R32 ;  /* 0x000abc2001007387 */ /* 0x0003e80000100800 */
[----:B-1----:R-:W4:Y:S01]  /*66910*/  LDL.LU.64 R26, [R1+0x1308] ;  /* 0x00130800011a7983 */ /* 0x002f220000300a00 */
[----:B------:R-:W-:-:S03]  /*66920*/  IMAD.MOV.U32 R32, RZ, RZ, R33 ;  /* 0x000000ffff207224 */ /* 0x000fc600078e0021 */
[----:B------:R1:W-:Y:S04]  /*66930*/  STL [R1+0xac4], R24 ;  /* 0x000ac41801007387 */ /* 0x0003e80000100800 */
[----:B------:R1:W-:Y:S02]  /*66940*/  STL [R1+0xab8], R32 ;  /* 0x000ab82001007387 */ /* 0x0003e40000100800 */
[----:B-1----:R-:W-:Y:S02]  /*66950*/  IMAD.MOV.U32 R24, RZ, RZ, R25 ;  /* 0x000000ffff187224 */ /* 0x002fe400078e0019 */
[----:B------:R-:W4:Y:S04]  /*66960*/  LDL.LU.64 R32, [R1+0x12b8] ;  /* 0x0012b80001207983 */ /* 0x000f280000300a00 */
[----:B------:R-:W-:Y:S04]  /*66970*/  STL [R1+0xacc], R22 ;  /* 0x000acc1601007387 */ /* 0x000fe80000100800 */
        /* <DEDUP_REMOVED lines=11> */
[----:B------:R-:W-:Y:S04]  /*66a30*/  STL [R1+0xae4], R20 ;  /* 0x000ae41401007387 */ /* 0x000fe80000100800 */
        /* <DEDUP_REMOVED lines=19> */
[----:B------:R-:W-:Y:S04]  /*66b70*/  STL [R1+0xb00], R34 ;  /* 0x000b002201007387 */ /* 0x000fe80000100800 */
[----:B----4-:R1:W-:Y:S02]  /*66b80*/  STL [R1+0xb0c], R12 ;  /* 0x000b0c0c01007387 */ /* 0x0103e40000100800 */
[----:B-1----:R-:W-:-:S02]  /*66b90*/  MOV R12, R13 ;  /* 0x0000000d000c7202 */ /* 0x002fc40000000f00 */
        /* <DEDUP_REMOVED lines=8> */
[----:B------:R1:W-:Y:S04]  /*66c20*/  STL [R1+0xb24], R24 ;  /* 0x000b241801007387 */ /* 0x0003e80000100800 */
[----:B------:R-:W-:Y:S04]  /*66c30*/  STL [R1+0xb18], R32 ;  /* 0x000b182001007387 */ /* 0x000fe80000100800 */
[----:B------:R-:W4:Y:S01]  /*66c40*/  LDL.LU.64 R36, [R1+0x1098] ;  /* 0x0010980001247983 */ /* 0x000f220000300a00 */
[----:B-1----:R-:W-:-:S03]  /*66c50*/  IMAD.MOV.U32 R24, RZ, RZ, R25 ;  /* 0x000000ffff187224 */ /* 0x002fc600078e0019 */
[----:B------:R1:W-:Y:S04]  /*66c60*/  STL [R1+0xb2c], R22 ;  /* 0x000b2c1601007387 */ /* 0x0003e80000100800 */
[----:B------:R1:W-:Y:S02]  /*66c70*/  STL [R1+0xb20], R24 ;  /* 0x000b201801007387 */ /* 0x0003e40000100800 */
[----:B-1----:R-:W-:Y:S02]  /*66c80*/  IMAD.MOV.U32 R22, RZ, RZ, R23 ;  /* 0x000000ffff167224 */ /* 0x002fe400078e0017 */
[----:B------:R-:W4:Y:S04]  /*66c90*/  LDL.LU.64 R24, [R1+0xfa8] ;  /* 0x000fa80001187983 */ /* 0x000f280000300a00 */
[----:B------:R-:W-:Y:S04]  /*66ca0*/  STL [R1+0xb34], R30 ;  /* 0x000b341e01007387 */ /* 0x000fe80000100800 */
[----:B------:R1:W-:Y:S04]  /*66cb0*/  STL [R1+0xb28], R22 ;  /* 0x000b281601007387 */ /* 0x0003e80000100800 */
[----:B-1----:R-:W4:Y:S04]  /*66cc0*/  LDL.LU.64 R22, [R1+0xe68] ;  /* 0x000e680001167983 */ /* 0x002f280000300a00 */
[----:B------:R-:W4:Y:S01]  /*66cd0*/  LDL.LU.64 R34, [R1+0xbf8] ;  /* 0x000bf80001227983 */ /* 0x000f220000300a00 */
[----:B------:R-:W-:-:S05]  /*66ce0*/  IMAD.MOV.U32 R30, RZ, RZ, R31 ;  /* 0x000000ffff1e7224 */ /* 0x000fca00078e001f */
[----:B------:R1:W-:Y:S04]  /*66cf0*/  STL [R1+0xb30], R30 ;  /* 0x000b301e01007387 */ /* 0x0003e80000100800 */
[----:B------:R1:W-:Y:S02]  /*66d00*/  STL [R1+0xb3c], R20 ;  /* 0x000b3c1401007387 */ /* 0x0003e40000100800 */
[----:B-1----:R-:W-:Y:S02]  /*66d10*/  IMAD.MOV.U32 R30, RZ, RZ, R21 ;  /* 0x000000ffff1e7224 */ /* 0x002fe400078e0015 */
[----:B------:R-:W4:Y:S04]  /*66d20*/  LDL.LU.64 R20, [R1+0x1320] ;  /* 0x0013200001147983 */ /* 0x000f280000300a00 */
[----:B------:R2:W-:Y:S02]  /*66d30*/  STL [R1+0xb38], R30 ;  /* 0x000b381e01007387 */ /* 0x0005e40000100800 */
[----:B--2---:R-:W-:-:S02]  /*66d40*/  IMAD.MOV.U32 R30, RZ, RZ, R19 ;  /* 0x000000ffff1e7224 */ /* 0x004fc400078e0013 */
[----:B------:R1:W-:Y:S04]  /*66d50*/  STL [R1+0xb44], R18 ;  /* 0x000b441201007387 */ /* 0x0003e80000100800 */
[----:B-1----:R-:W2:Y:S04]  /*66d60*/  LDL.LU.64 R18, [R1+0x12e0] ;  /* 0x0012e00001127983 */ /* 0x002ea80000300a00 */
[----:B------:R-:W-:Y:S04]  /*66d70*/  STL [R1+0xb40], R30 ;  /* 0x000b401e01007387 */ /* 0x000fe80000100800 */
[----:B---3--:R1:W-:Y:S04]  /*66d80*/  STL [R1+0xb4c], R16 ;  /* 0x000b4c1001007387 */ /* 0x0083e80000100800 */
[----:B------:R-:W3:Y:S01]  /*66d90*/  LDL.LU.64 R32, [R1+0x1280] ;  /* 0x0012800001207983 */ /* 0x000ee20000300a00 */
[----:B-1----:R-:W-:-:S03]  /*66da0*/  IMAD.MOV.U32 R16, RZ, RZ, R17 ;  /* 0x000000ffff107224 */ /* 0x002fc600078e0011 */
[----:B------:R1:W-:Y:S04]  /*66db0*/  STL [R1+0xb54], R14 ;  /* 0x000b540e01007387 */ /* 0x0003e80000100800 */
[----:B------:R1:W-:Y:S02]  /*66dc0*/  STL [R1+0xb48], R16 ;  /* 0x000b481001007387 */ /* 0x0003e40000100800 */
[----:B-1----:R-:W-:Y:S02]  /*66dd0*/  IMAD.MOV.U32 R14, RZ, RZ, R15 ;  /* 0x000000ffff0e7224 */ /* 0x002fe400078e000f */
[----:B------:R-:W3:Y:S04]  /*66de0*/  LDL.LU.64 R16, [R1+0x1188] ;  /* 0x0011880001107983 */ /* 0x000ee80000300a00 */
[----:B------:R-:W-:Y:S04]  /*66df0*/  STL [R1+0xb5c], R28 ;  /* 0x000b5c1c01007387 */ /* 0x000fe80000100800 */
[----:B------:R1:W-:Y:S04]  /*66e00*/  STL [R1+0xb50], R14 ;  /* 0x000b500e01007387 */ /* 0x0003e80000100800 */
[----:B-1----:R-:W3:Y:S04]  /*66e10*/  LDL.LU.64 R14, [R1+0x10c8] ;  /* 0x0010c800010e7983 */ /* 0x002ee80000300a00 */
[----:B------:R-:W3:Y:S01]  /*66e20*/  LDL.LU.64 R30, [R1+0xfe0] ;  /* 0x000fe000011e7983 */ /* 0x000ee20000300a00 */
        /* <DEDUP_REMOVED lines=8> */
[----:B------:R-:W-:-:S05]  /*66eb0*/  IMAD.MOV.U32 R26, RZ, RZ, R27 ;  /* 0x000000ffff1a7224 */ /* 0x000fca00078e001b */
[----:B------:R1:W-:Y:S04]  /*66ec0*/  STL [R1+0xb68], R26 ;  /* 0x000b681a01007387 */ /* 0x0003e80000100800 */
[----:B------:R1:W-:Y:S04]  /*66ed0*/  STL [R1+0xb74], R36 ;  /* 0x000b742401007387 */ /* 0x0003e80000100800 */
[----:B-1----:R-:W4:Y:S01]  /*66ee0*/  LDL.LU.64 R26, [R1+0x1328] ;  /* 0x00132800011a7983 */ /* 0x002f220000300a00 */
[----:B------:R-:W-:-:S03]  /*66ef0*/  IMAD.MOV.U32 R36, RZ, RZ, R37 ;  /* 0x000000ffff247224 */ /* 0x000fc600078e0025 */
[----:B------:R-:W-:Y:S04]  /*66f00*/  STL [R1+0xb7c], R24 ;  /* 0x000b7c1801007387 */ /* 0x000fe80000100800 */
[----:B------:R1:W-:Y:S02]  /*66f10*/  STL [R1+0xb70], R36 ;  /* 0x000b702401007387 */ /* 0x0003e40000100800 */
[----:B-1----:R-:W-:Y:S02]  /*66f20*/  IMAD.MOV.U32 R36, RZ, RZ, R25 ;  /* 0x000000ffff247224 */ /* 0x002fe400078e0019 */
[----:B------:R-:W4:Y:S04]  /*66f30*/  LDL.LU.64 R24, [R1+0x12f0] ;  /* 0x0012f00001187983 */ /* 0x000f280000300a00 */
[----:B------:R-:W-:Y:S04]  /*66f40*/  STL [R1+0xb78], R36 ;  /* 0x000b782401007387 */ /* 0x000fe80000100800 */
[----:B------:R1:W-:Y:S04]  /*66f50*/  STL [R1+0xb84], R22 ;  /* 0x000b841601007387 */ /* 0x0003e80000100800 */
[----:B------:R1:W-:Y:S02]  /*66f60*/  STL [R1+0xb8c], R34 ;  /* 0x000b8c2201007387 */ /* 0x0003e40000100800 */
[----:B-1----:R-:W-:-:S05]  /*66f70*/  IMAD.MOV.U32 R22, RZ, RZ, R23 ;  /* 0x000000ffff167224 */ /* 0x002fca00078e0017 */
[----:B------:R1:W-:Y:S01]  /*66f80*/  STL [R1+0xb80], R22 ;  /* 0x000b801601007387 */ /* 0x0003e20000100800 */
[----:B------:R-:W-:-:S03]  /*66f90*/  IMAD.MOV.U32 R34, RZ, RZ, R35 ;  /* 0x000000ffff227224 */ /* 0x000fc600078e0023 */
[----:B-1----:R-:W4:Y:S04]  /*66fa0*/  LDL.LU.64 R22, [R1+0x1298] ;  /* 0x0012980001167983 */ /* 0x002f280000300a00 */
[----:B------:R-:W-:Y:S04]  /*66fb0*/  STL [R1+0xb94], R20 ;  /* 0x000b941401007387 */ /* 0x000fe80000100800 */
[----:B------:R1:W-:Y:S02]  /*66fc0*/  STL [R1+0xb88], R34 ;  /* 0x000b882201007387 */ /* 0x0003e40000100800 */
[----:B-1----:R-:W-:-:S02]  /*66fd0*/  IMAD.MOV.U32 R34, RZ, RZ, R21 ;  /* 0x000000ffff227224 */ /* 0x002fc400078e0015 */
[----:B------:R-:W4:Y:S04]  /*66fe0*/  LDL.LU.64 R20, [R1+0x11d8] ;  /* 0x0011d80001147983 */ /* 0x000f280000300a00 */
[----:B------:R-:W-:Y:S04]  /*66ff0*/  STL [R1+0xb90], R34 ;  /* 0x000b902201007387 */ /* 0x000fe80000100800 */
[----:B--2---:R1:W-:Y:S02]  /*67000*/  STL [R1+0xb9c], R18 ;  /* 0x000b9c1201007387 */ /* 0x0043e40000100800 */
[----:B-1----:R-:W-:-:S02]  /*67010*/  IMAD.MOV.U32 R18, RZ, RZ, R19 ;  /* 0x000000ffff127224 */ /* 0x002fc400078e0013 */
[----:B---3--:R-:W-:Y:S04]  /*67020*/  STL [R1+0xba4], R32 ;  /* 0x000ba42001007387 */ /* 0x008fe80000100800 */
[----:B------:R1:W-:Y:S04]  /*67030*/  STL [R1+0xb98], R18 ;  /* 0x000b981201007387 */ /* 0x0003e80000100800 */
[----:B-1----:R-:W2:Y:S01]  /*67040*/  LDL.LU.64 R18, [R1+0x1110] ;  /* 0x0011100001127983 */ /* 0x002ea20000300a00 */
[----:B------:R-:W-:-:S03]  /*67050*/  IMAD.MOV.U32 R32, RZ, RZ, R33 ;  /* 0x000000ffff207224 */ /* 0x000fc600078e0021 */
[----:B------:R-:W-:Y:S04]  /*67060*/  STL [R1+0xbac], R16 ;  /* 0x000bac1001007387 */ /* 0x000fe80000100800 */
[----:B------:R1:W-:Y:S02]  /*67070*/  STL [R1+0xba0], R32 ;  /* 0x000ba02001007387 */ /* 0x0003e40000100800 */
[----:B-1----:R-:W-:Y:S02]  /*67080*/  IMAD.MOV.U32 R32, RZ, RZ, R17 ;  /* 0x000000ffff207224 */ /* 0x002fe400078e0011 */
[----:B------:R-:W3:Y:S04]  /*67090*/  LDL.LU.64 R16, [R1+0x1018] ;  /* 0x0010180001107983 */ /* 0x000ee80000300a00 */
[----:B------:R-:W-:Y:S04]  /*670a0*/  STL [R1+0xba8], R32 ;  /* 0x000ba82001007387 */ /* 0x000fe80000100800 */
[----:B------:R1:W-:Y:S04]  /*670b0*/  STL [R1+0xbb4], R14 ;  /* 0x000bb40e01007387 */ /* 0x0003e80000100800 */
[----:B------:R-:W-:Y:S01]  /*670c0*/  STL [R1+0xbbc], R30 ;  /* 0x000bbc1e01007387 */ /* 0x000fe20000100800 */
[----:B-1----:R-:W-:-:S05]  /*670d0*/  IMAD.MOV.U32 R14, RZ, RZ, R15 ;  /* 0x000000ffff0e7224 */ /* 0x002fca00078e000f */
[----:B------:R1:W-:Y:S04]  /*670e0*/  STL [R1+0xbb0], R14 ;  /* 0x000bb00e01007387 */ /* 0x0003e80000100800 */
[----:B-1----:R-:W3:Y:S01]  /*670f0*/  LDL.LU.64 R14, [R1+0xf10] ;  /* 0x000f1000010e7983 */ /* 0x002ee20000300a00 */
[----:B------:R-:W-:-:S03]  /*67100*/  IMAD.MOV.U32 R30, RZ, RZ, R31 ;  /* 0x000000ffff1e7224 */ /* 0x000fc600078e001f */
[----:B----4-:R-:W-:Y:S04]  /*67110*/  STL [R1+0xbc4], R12 ;  /* 0x000bc40c01007387 */ /* 0x010fe80000100800 */
[----:B------:R1:W-:Y:S02]  /*67120*/  STL [R1+0xbb8], R30 ;  /* 0x000bb81e01007387 */ /* 0x0003e40000100800 */
[----:B-1----:R-:W-:Y:S02]  /*67130*/  IMAD.MOV.U32 R30, RZ, RZ, R13 ;  /* 0x000000ffff1e7224 */ /* 0x002fe400078e000d */
[----:B------:R-:W4:Y:S04]  /*67140*/  LDL.LU.64 R12, [R1+0xc50] ;  /* 0x000c5000010c7983 */ /* 0x000f280000300a00 */
[----:B------:R-:W-:Y:S04]  /*67150*/  STL [R1+0xbc0], R30 ;  /* 0x000bc01e01007387 */ /* 0x000fe80000100800 */
[----:B------:R1:W-:Y:S02]  /*67160*/  STL [R1+0xbcc], R28 ;  /* 0x000bcc1c01007387 */ /* 0x0003e40000100800 */
[----:B-1----:R-:W-:-:S02]  /*67170*/  IMAD.MOV.U32 R28, RZ, RZ, R29 ;  /* 0x000000ffff1c7224 */ /* 0x002fc400078e001d */
[----:B------:R1:W-:Y:S04]  /*67180*/  STL [R1+0xbd4], R26 ;  /* 0x000bd41a01007387 */ /* 0x0003e80000100800 */
[----:B------:R-:W-:Y:S04]  /*67190*/  STL [R1+0xbc8], R28 ;  /* 0x000bc81c01007387 */ /* 0x000fe80000100800 */
[----:B------:R-:W4:Y:S01]  /*671a0*/  LDL.LU.64 R40, [R1+0x1330] ;  /* 0x0013300001287983 */ /* 0x000f220000300a00 */
[----:B-1----:R-:W-:-:S03]  /*671b0*/  IMAD.MOV.U32 R26, RZ, RZ, R27 ;  /* 0x000000ffff1a7224 */ /* 0x002fc600078e001b */
[----:B------:R-:W4:Y:S04]  /*671c0*/  LDL.LU.64 R38, [R1+0x1300] ;  /* 0x0013000001267983 */ /* 0x000f280000300a00 */
[----:B------:R-:W-:Y:S04]  /*671d0*/  STL [R1+0xbd0], R26 ;  /* 0x000bd01a01007387 */ /* 0x000fe80000100800 */
[----:B------:R1:W-:Y:S04]  /*671e0*/  STL [R1+0xbdc], R24 ;  /* 0x000bdc1801007387 */ /* 0x0003e80000100800 */
[----:B------:R-:W4:Y:S04]  /*671f0*/  LDL.LU.64 R36, [R1+0x12b0] ;  /* 0x0012b00001247983 */ /* 0x000f280000300a00 */
[----:B------:R-:W4:Y:S01]  /*67200*/  LDL.LU.64 R34, [R1+0x1220] ;  /* 0x0012200001227983 */ /* 0x000f220000300a00 */
[----:B-1----:R-:W-:-:S05]  /*67210*/  IMAD.MOV.U32 R24, RZ, RZ, R25 ;  /* 0x000000ffff187224 */ /* 0x002fca00078e0019 */
        /* <DEDUP_REMOVED lines=8> */
[----:B------:R-:W4:Y:S01]  /*672a0*/  LDL.64 R26, [R1+0xe48] ;  /* 0x000e4800011a7983 */ /* 0x000f220000100a00 */
[----:B-1----:R-:W-:-:S05]  /*672b0*/  IMAD.MOV.U32 R20, RZ, RZ, R21 ;  /* 0x000000ffff147224 */ /* 0x002fca00078e0015 */
[----:B------:R-:W-:Y:S04]  /*672c0*/  STL [R1+0xbe8], R20 ;  /* 0x000be81401007387 */ /* 0x000fe80000100800 */
[----:B--2---:R1:W-:Y:S04]  /*672d0*/  STL [R1+0xbf4], R18 ;  /* 0x000bf41201007387 */ /* 0x0043e80000100800 */
[----:B------:R-:W2:Y:S04]  /*672e0*/  LDL.LU.64 R24, [R1+0x1338] ;  /* 0x0013380001187983 */ /* 0x000ea80000300a00 */
[----:B------:R-:W2:Y:S01]  /*672f0*/  LDL.LU.64 R22, [R1+0x1310] ;  /* 0x0013100001167983 */ /* 0x000ea20000300a00 */
[----:B-1----:R-:W-:-:S05]  /*67300*/  IMAD.MOV.U32 R18, RZ, RZ, R19 ;  /* 0x000000ffff127224 */ /* 0x002fca00078e0013 */
[----:B------:R1:W-:Y:S04]  /*67310*/  STL [R1+0xbf0], R18 ;  /* 0x000bf01201007387 */ /* 0x0003e80000100800 */
[----:B---3--:R3:W-:Y:S04]  /*67320*/  STL [R1+0xbfc], R16 ;  /* 0x000bfc1001007387 */ /* 0x0087e80000100800 */
[----:B------:R-:W2:Y:S04]  /*67330*/  LDL.LU.64 R20, [R1+0x12c8] ;  /* 0x0012c80001147983 */ /* 0x000ea80000300a00 */
[----:B-1----:R-:W2:Y:S01]  /*67340*/  LDL.LU.64 R18, [R1+0x1260] ;  /* 0x0012600001127983 */ /* 0x002ea20000300a00 */
[----:B---3--:R-:W-:-:S05]  /*67350*/  IMAD.MOV.U32 R16, RZ, RZ, R17 ;  /* 0x000000ffff107224 */ /* 0x008fca00078e0011 */
[----:B------:R1:W-:Y:S04]  /*67360*/  STL [R1+0xbf8], R16 ;  /* 0x000bf81001007387 */ /* 0x0003e80000100800 */
[----:B------:R3:W-:Y:S04]  /*67370*/  STL [R1+0xc04], R14 ;  /* 0x000c040e01007387 */ /* 0x0007e80000100800 */
[----:B-1----:R-:W2:Y:S04]  /*67380*/  LDL.LU.64 R16, [R1+0x1160] ;  /* 0x0011600001107983 */ /* 0x002ea80000300a00 */
[----:B------:R-:W2:Y:S01]  /*67390*/  LDL.LU.64 R126, [R1+0x1088] ;  /* 0x00108800017e7983 */ /* 0x000ea20000300a00 */
[----:B---3--:R-:W-:-:S05]  /*673a0*/  IMAD.MOV.U32 R14, RZ, RZ, R15 ;  /* 0x000000ffff0e7224 */ /* 0x008fca00078e000f */
[----:B------:R1:W-:Y:S04]  /*673b0*/  STL [R1+0xc00], R14 ;  /* 0x000c000e01007387 */ /* 0x0003e80000100800 */
[----:B----4-:R3:W-:Y:S01]  /*673c0*/  STL [R1+0xc0c], R12 ;  /* 0x000c0c0c01007387 */ /* 0x0107e20000100800 */
[----:B------:R-:W-:-:S03]  /*673d0*/  IMAD.MOV.U32 R124, RZ, RZ, R13 ;  /* 0x000000ffff7c7224 */ /* 0x000fc600078e000d */
[----:B-1----:R-:W4:Y:S04]  /*673e0*/  LDL.LU.64 R14, [R1+0xfb8] ;  /* 0x000fb800010e7983 */ /* 0x002f280000300a00 */
[----:B---3--:R-:W3:Y:S04]  /*673f0*/  LDL.LU.64 R12, [R1+0xe70] ;  /* 0x000e7000010c7983 */ /* 0x008ee80000300a00 */
[----:B------:R1:W-:Y:S02]  /*67400*/  STL [R1+0xc08], R124 ;  /* 0x000c087c01007387 */ /* 0x0003e40000100800 */
[----:B-1----:R-:W-:-:S02]  /*67410*/  IMAD.MOV.U32 R124, RZ, RZ, R41 ;  /* 0x000000ffff7c7224 */ /* 0x002fc400078e0029 */
[----:B------:R1:W-:Y:S04]  /*67420*/  STL [R1+0xc14], R40 ;  /* 0x000c142801007387 */ /* 0x0003e80000100800 */
[----:B-1----:R1:W5:Y:S04]  /*67430*/  LDL.LU.64 R40, [R1+0x1be8] ;  /* 0x001be80001287983 */ /* 0x0023680000300a00 */
[----:B------:R-:W-:Y:S04]  /*67440*/  STL [R1+0xc1c], R38 ;  /* 0x000c1c2601007387 */ /* 0x000fe80000100800 */
[----:B------:R1:W-:Y:S02]  /*67450*/  STL [R1+0xc10], R124 ;  /* 0x000c107c01007387 */ /* 0x0003e40000100800 */
[----:B-1----:R-:W-:-:S02]  /*67460*/  IMAD.MOV.U32 R124, RZ, RZ, R39 ;  /* 0x000000ffff7c7224 */ /* 0x002fc400078e0027 */
[----:B------:R1:W5:Y:S04]  /*67470*/  LDL.LU.64 R38, [R1+0x1be0] ;  /* 0x001be00001267983 */ /* 0x0003680000300a00 */
        /* <DEDUP_REMOVED lines=24> */
[----:B--2---:R-:W-:Y:S04]  /*67600*/  STL [R1+0xc54], R24 ;  /* 0x000c541801007387 */ /* 0x004fe80000100800 */
[----:B------:R2:W-:Y:S02]  /*67610*/  STL [R1+0xc48], R124 ;  /* 0x000c487c01007387 */ /* 0x0005e40000100800 */
[----:B--2---:R-:W-:-:S02]  /*67620*/  IMAD.MOV.U32 R124, RZ, RZ, R25 ;  /* 0x000000ffff7c7224 */ /* 0x004fc400078e0019 */
[----:B------:R1:W5:Y:S04]  /*67630*/  LDL.LU.64 R24, [R1+0x1ba8] ;  /* 0x001ba80001187983 */ /* 0x0003680000300a00 */
[----:B------:R-:W-:Y:S04]  /*67640*/  STL [R1+0xc5c], R22 ;  /* 0x000c5c1601007387 */ /* 0x000fe80000100800 */
        /* <DEDUP_REMOVED lines=15> */
[----:B------:R2:W-:Y:S02]  /*67740*/  STL [R1+0xc7c], R126 ;  /* 0x000c7c7e01007387 */ /* 0x0005e40000100800 */
[----:B--2---:R-:W2:Y:S02]  /*67750*/  LDC R126, c[0x0][0x3a0] ;  /* 0x0000e800ff7e7b82 */ /* 0x004ea40000000800 */
[----:B------:R1:W-:Y:S02]  /*67760*/  STL [R1+0xc70], R124 ;  /* 0x000c707c01007387 */ /* 0x0003e40000100800 */
[----:B-1----:R-:W-:-:S05]  /*67770*/  IMAD.MOV.U32 R124, RZ, RZ, R127 ;  /* 0x000000ffff7c7224 */ /* 0x002fca00078e007f */
[----:B------:R1:W-:Y:S01]  /*67780*/  STL [R1+0xc78], R124 ;  /* 0x000c787c01007387 */ /* 0x0003e20000100800 */
[----:B------:R-:W-:-:S03]  /*67790*/  UIADD3 UR4, UPT, UPT, UR6, -0x280, URZ ;  /* 0xfffffd8006047890 */ /* 0x000fc6000fffe0ff */
[----:B----4-:R4:W-:Y:S01]  /*677a0*/  STL [R1+0xc84], R14 ;  /* 0x000c840e01007387 */ /* 0x0109e20000100800 */
[----:B--2---:R-:W-:Y:S02]  /*677b0*/  VIADD R126, R126, 0x7f ;  /* 0x0000007f7e7e7836 */ /* 0x004fe40000000000 */
[----:B-1----:R-:W-:-:S03]  /*677c0*/  IMAD.MOV.U32 R124, RZ, RZ, R15 ;  /* 0x000000ffff7c7224 */ /* 0x002fc600078e000f */
[----:B------:R-:W-:Y:S01]  /*677d0*/  SHF.R.S32.HI R127, RZ, 0x1f, R126 ;  /* 0x0000001fff7f7819 */ /* 0x000fe2000001147e */
[----:B----4-:R1:W5:Y:S04]  /*677e0*/  LDL.LU.64 R14, [R1+0x1b80] ;  /* 0x001b8000010e7983 */ /* 0x0103680000300a00 */
[----:B---3--:R-:W-:Y:S01]  /*677f0*/  STL [R1+0xc8c], R12 ;  /* 0x000c8c0c01007387 */ /* 0x008fe20000100800 */
[----:B------:R-:W-:-:S03]  /*67800*/  LEA.HI R127, R127, R126, RZ, 0x7 ;  /* 0x0000007e7f7f7211 */ /* 0x000fc600078f38ff */
[----:B------:R2:W-:Y:S01]  /*67810*/  STL [R1+0xc80], R124 ;  /* 0x000c807c01007387 */ /* 0x0005e20000100800 */
[----:B------:R-:W-:Y:S02]  /*67820*/  IMAD.U32 R126, RZ, RZ, UR4 ;  /* 0x00000004ff7e7e24 */ /* 0x000fe4000f8e00ff */
[----:B--2---:R-:W-:Y:S02]  /*67830*/  IMAD.MOV.U32 R124, RZ, RZ, R13 ;  /* 0x000000ffff7c7224 */ /* 0x004fe400078e000d */
[----:B------:R1:W5:Y:S04]  /*67840*/  LDL.LU.64 R12, [R1+0x1b78] ;  /* 0x001b7800010c7983 */ /* 0x0003680000300a00 */
[----:B------:R2:W-:Y:S04]  /*67850*/  STL [R1+0xc88], R124 ;  /* 0x000c887c01007387 */ /* 0x0005e80000100800 */
[----:B------:R3:W-:Y:S01]  /*67860*/  STL [R1+0xe50], R126 ;  /* 0x000e507e01007387 */ /* 0x0007e20000100800 */
[----:B--2---:R-:W-:-:S04]  /*67870*/  SHF.R.S32.HI R124, RZ, 0x7, R127 ;  /* 0x00000007ff7c7819 */ /* 0x004fc8000001147f */
[----:B---3--:R-:W-:-:S05]  /*67880*/  VIMNMX R126, PT, PT, R124, 0x2, !PT ;  /* 0x000000027c7e7848 */ /* 0x008fca0007fe0100 */
[----:B------:R-:W-:-:S05]  /*67890*/  VIADD R126, R126, 0xfffffffe ;  /* 0xfffffffe7e7e7836 */ /* 0x000fca0000000000 */
[----:B------:R1:W-:Y:S01]  /*678a0*/  STL [R1+0xe48], R126 ;  /* 0x000e487e01007387 */ /* 0x0003e20000100800 */
[----:B------:R-:W-:Y:S02]  /*678b0*/  VIADD R127, R124, 0xfffffffb ;  /* 0xfffffffb7c7f7836 */ /* 0x000fe40000000000 */
[----:B------:R-:W-:Y:S01]  /*678c0*/  IMAD.MOV.U32 R124, RZ, RZ, RZ ;  /* 0x000000ffff7c7224 */ /* 0x000fe200078e00ff */
[----:B------:R-:W-:Y:S01]  /*678d0*/  UMOV UR17, 0x1 ;  /* 0x0000000100117882 */ /* 0x000fe20000000000 */
[----:B------:R-:W-:Y:S01]  /*678e0*/  UMOV UR18, 0x4 ;  /* 0x0000000400127882 */ /* 0x000fe20000000000 */
[----:B------:R-:W-:Y:S01]  /*678f0*/  UMOV UR4, URZ ;  /* 0x000000ff00047c82 */ /* 0x000fe20008000000 */
[----:B------:R-:W-:Y:S01]  /*67900*/  UMOV UR5, URZ ;  /* 0x000000ff00057c82 */ /* 0x000fe20008000000 */
[----:B------:R-:W-:-:S05]  /*67910*/  UMOV UR6, URZ ;  /* 0x000000ff00067c82 */ /* 0x000fca0008000000 */
.L_x_10:
[----:B------:R-:W-:Y:S01]  /*67920*/  UIADD3 UR4, UPT, UPT, UR4, 0x1, URZ ;  /* 0x0000000104047890 */ /* 0x000fe2000fffe0ff */
[----:B------:R-:W-:-:S04]  /*67930*/  DEPBAR.LE SB0, 0x6 ;  /* 0x000081800000791a */ /* 0x000fc80000000000 */
[----:B------:R-:W-:Y:S01]  /*67940*/  ULEA UR8, UR17, UR7, 0x3 ;  /* 0x0000000711087291 */ /* 0x000fe2000f8e18ff */
[----:B------:R-:W-:Y:S01]  /*67950*/  IMAD.U32 R124, R124, -0x80000000, RZ ;  /* 0x800000007c7c7824 */ /* 0x000fe200078e00ff */
[----:B------:R-:W-:Y:S02]  /*67960*/  UISETP.GT.AND UP1, UPT, UR4, 0x4, UPT ;  /* 0x000000040400788c */ /* 0x000fe4000bf24270 */
[----:B------:R-:W-:Y:S02]  /*67970*/  UIADD3 UR8, UPT, UPT, UR8, 0x168000, URZ ;  /* 0x0016800008087890 */ /* 0x000fe4000fffe0ff */
[----:B------:R-:W-:Y:S01]  /*67980*/  USEL UR4, UR4, URZ, !UP1 ;  /* 0x000000ff04047287 */ /* 0x000fe2000c800000 */
[----:B------:R-:W-:Y:S06]  /*67990*/  BAR.SYNC.DEFER_BLOCKING 0x0 ;  /* 0x0000000000007b1d */ /* 0x000fec0000010000 */
[----:B-----5:R-:W-:Y:S05]  /*679a0*/  @P2 BRA `(.L_x_8) ;  /* 0x0000000c00042947 */ /* 0x020fea0003800000 */
[----:B------:R-:W-:Y:S02]  /*679b0*/  ULEA UR27, UR4, UR7, 0xf ;  /* 0x00000007041b7291 */ /* 0x000fe4000f8e78ff */
[----:B------:R-:W-:Y:S02]  /*679c0*/  USHF.R.U32.HI UR56, URZ, 0x4, UR7 ;  /* 0x00000004ff387899 */ /* 0x000fe40008011607 */
[----:B------:R-:W-:Y:S02]  /*679d0*/  UIADD3 UR27, UPT, UPT, UR27, 0x140000, URZ ;  /* 0x001400001b1b7890 */ /* 0x000fe4000fffe0ff */
[----:B------:R-:W-:Y:S02]  /*679e0*/  USGXT.U32 UR56, UR56, 0xe ;  /* 0x0000000e3838789a */ /* 0x000fe40008000000 */
[----:B------:R-:W-:Y:S02]  /*679f0*/  USHF.R.U32.HI UR27, URZ, 0x4, UR27 ;  /* 0x00000004ff1b7899 */ /* 0x000fe4000801161b */
[----:B------:R-:W-:-:S02]  /*67a00*/  UIADD3 UR44, UP1, UPT, UR56, 0x2, URZ ;  /* 0x00000002382c7890 */ /* 0x000fc4000ff3e0ff */
[----:B------:R-:W-:Y:S01]  /*67a10*/  USGXT.U32 UR30, UR27, 0xe ;  /* 0x0000000e1b1e789a */ /* 0x000fe20008000000 */
[----:B------:R-:W-:Y:S01]  /*67a20*/  UMOV UR26, URZ ;  /* 0x000000ff001a7c82 */ /* 0x000fe20008000000 */
[----:B------:R-:W-:Y:S02]  /*67a30*/  UIADD3 UR46, UP3, UPT, UR44, 0x4, URZ ;  /* 0x000000042c2e7890 */ /* 0x000fe4000ff7e0ff */
[----:B------:R-:W-:Y:S02]  /*67a40*/  UIADD3.X UR45, UPT, UPT, UR26, 0x40004040, URZ, UP1, !UPT ;  /* 0x400040401a2d7890 */ /* 0x000fe40008ffe4ff */
[----:B------:R-:W-:Y:S01]  /*67a50*/  UIADD3 UR50, UP1, UPT, UR30, 0x2, URZ ;  /* 0x000000021e327890 */ /* 0x000fe2000ff3e0ff */
[----:B------:R-:W-:Y:S01]  /*67a60*/  UMOV UR9, URZ ;  /* 0x000000ff00097c82 */ /* 0x000fe20008000000 */
[----:B------:R-:W-:Y:S02]  /*67a70*/  UIADD3.X UR47, UPT, UPT, UR45, URZ, URZ, UP3, !UPT ;  /* 0x000000ff2d2f7290 */ /* 0x000fe40009ffe4ff */
[----:B------:R-:W-:-:S02]  /*67a80*/  UIADD3.X UR51, UPT, UPT, UR9, 0x40004040, URZ, UP1, !UPT ;  /* 0x4000404009337890 */ /* 0x000fc40008ffe4ff */
[----:B------:R-:W-:Y:S02]  /*67a90*/  UIADD3 UR26, UP3, UPT, UR50, 0x4, URZ ;  /* 0x00000004321a7890 */ /* 0x000fe4000ff7e0ff */
[----:B------:R-:W-:Y:S02]  /*67aa0*/  UIADD3 UR64, UP4, UPT, UR44, 0x2, URZ ;  /* 0x000000022c407890 */ /* 0x000fe4000ff9e0ff */
[----:B------:R-:W-:Y:S02]  /*67ab0*/  UIADD3 UR62, UP1, UPT, UR44, 0x800, URZ ;  /* 0x000008002c3e7890 */ /* 0x000fe4000ff3e0ff */
[----:B------:R-:W-:Y:S01]  /*67ac0*/  UIADD3 UR52, UP2, UPT, UR50, 0x2, URZ ;  /* 0x0000000232347890 */ /* 0x000fe2000ff5e0ff */
[----:B------:R-:W-:Y:S01]  /*67ad0*/  UMOV UR48, 0x0 ;  /* 0x0000000000307882 */ /* 0x000fe20000000000 */
[----:B------:R-:W-:Y:S01]  /*67ae0*/  UMOV UR49, 0x4400910 ;  /* 0x0440091000317882 */ /* 0x000fe20000000000 */
[----:B------:R-:W-:Y:S01]  /*67af0*/  UMOV UR57, 0x40004040 ;  /* 0x4000404000397882 */ /* 0x000fe20000000000 */
[----:B------:R-:W-:Y:S01]  /*67b00*/  UMOV UR31, 0x40004040 ;  /* 0x40004040001f7882 */ /* 0x000fe20000000000 */
[----:B------:R-:W-:Y:S01]  /*67b10*/  UIADD3.X UR27, UPT, UPT, UR51, URZ, URZ, UP3, !UPT ;  /* 0x000000ff331b7290 */ /* 0x000fe20009ffe4ff */
[----:B------:R2:W-:Y:S01]  /*67b20*/  UTCHMMA gdesc[UR30], gdesc[UR56], tmem[UR10], tmem[UR48], idesc[UR49], UPT ;  /* 0x00ff30381e0075ea */ /* 0x0005e2000b80000a */
[----:B------:R-:W-:-:S02]  /*67b30*/  UIADD3 UR42, UP5, UPT, UR44, 0x7fe, URZ ;  /* 0x000007fe2c2a7890 */ /* 0x000fc4000ffbe0ff */
[----:B------:R-:W-:Y:S02]  /*67b40*/  UIADD3.X UR65, UPT, UPT, UR45, URZ, URZ, UP4, !UPT ;  /* 0x000000ff2d417290 */ /* 0x000fe4000a7fe4ff */
[----:B------:R-:W-:Y:S02]  /*67b50*/  UIADD3.X UR53, UPT, UPT, UR51, URZ, URZ, UP2, !UPT ;  /* 0x000000ff33357290 */ /* 0x000fe400097fe4ff */
[----:B------:R-:W-:Y:S02]  /*67b60*/  UIADD3.X UR63, UPT, UPT, UR45, URZ, URZ, UP1, !UPT ;  /* 0x000000ff2d3f7290 */ /* 0x000fe40008ffe4ff */
[----:B------:R-:W-:Y:S02]  /*67b70*/  UIADD3 UR58, UP2, UPT, UR44, 0x802, URZ ;  /* 0x000008022c3a7890 */ /* 0x000fe4000ff5e0ff */
[----:B--2---:R-:W-:Y:S02]  /*67b80*/  UIADD3 UR48, UP3, UPT, UR50, 0x1fe, URZ ;  /* 0x000001fe32307890 */ /* 0x004fe4000ff7e0ff */
[----:B------:R-:W-:-:S02]  /*67b90*/  UIADD3 UR56, UP1, UPT, UR50, 0x200, URZ ;  /* 0x0000020032387890 */ /* 0x000fc4000ff3e0ff */
[----:B------:R-:W-:Y:S02]  /*67ba0*/  UIADD3.X UR43, UPT, UPT, UR45, URZ, URZ, UP5, !UPT ;  /* 0x000000ff2d2b7290 */ /* 0x000fe4000affe4ff */
[----:B------:R-:W-:Y:S02]  /*67bb0*/  UIADD3.X UR49, UPT, UPT, UR51, URZ, URZ, UP3, !UPT ;  /* 0x000000ff33317290 */ /* 0x000fe40009ffe4ff */
[----:B------:R-:W-:Y:S02]  /*67bc0*/  UIADD3.X UR57, UPT, UPT, UR51, URZ, URZ, UP1, !UPT ;  /* 0x000000ff33397290 */ /* 0x000fe40008ffe4ff */
[----:B------:R-:W-:Y:S01]  /*67bd0*/  UIADD3.X UR59, UPT, UPT, UR45, URZ, URZ, UP2, !UPT ;  /* 0x000000ff2d3b7290 */ /* 0x000fe200097fe4ff */
[----:B------:R-:W-:Y:S01]  /*67be0*/  UMOV UR34, 0x0 ;  /* 0x0000000000227882 */ /* 0x000fe20000000000 */
[----:B------:R-:W-:Y:S01]  /*67bf0*/  UMOV UR35, 0x4400910 ;  /* 0x0440091000237882 */ /* 0x000fe20000000000 */
[----:B------:R-:W-:Y:S02]  /*67c00*/  UIADD3 UR54, UP4, UPT, UR44, 0x804, URZ ;  /* 0x000008042c367890 */ /* 0x000fe4000ff9e0ff */
[----:B------:R2:W-:Y:S01]  /*67c10*/  UTCHMMA gdesc[UR50], gdesc[UR44], tmem[UR10], tmem[UR34], idesc[UR35], UPT ;  /* 0x00ff222c320075ea */ /* 0x0005e2000b80000a */
[----:B------:R-:W-:Y:S01]  /*67c20*/  UIADD3 UR66, UP2, UPT, UR50, 0x202, URZ ;  /* 0x0000020232427890 */ /* 0x000fe2000ff5e0ff */
[----:B------:R-:W-:Y:S01]  /*67c30*/  UMOV UR32, 0x0 ;  /* 0x0000000000207882 */ /* 0x000fe20000000000 */
[----:B------:R-:W-:Y:S01]  /*67c40*/  UMOV UR33, 0x4400910 ;  /* 0x0440091000217882 */ /* 0x000fe20000000000 */
[----:B------:R-:W-:Y:S01]  /*67c50*/  UMOV UR28, 0x0 ;  /* 0x00000000001c7882 */ /* 0x000fe20000000000 */
[----:B------:R-:W-:Y:S01]  /*67c60*/  UMOV UR29, 0x4400910 ;  /* 0x04400910001d7882 */ /* 0x000fe20000000000 */
[----:B------:R3:W-:Y:S01]  /*67c70*/  UTCHMMA gdesc[UR52], gdesc[UR64], tmem[UR10], tmem[UR32], idesc[UR33], UPT ;  /* 0x00ff2040340075ea */ /* 0x0007e2000b80000a */
[----:B------:R4:W-:Y:S01]  /*67c80*/  UTCHMMA gdesc[UR26], gdesc[UR46], tmem[UR10], tmem[UR28], idesc[UR29], UPT ;  /* 0x00ff1c2e1a0075ea */ /* 0x0009e2000b80000a */
[----:B------:R-:W-:-:S02]  /*67c90*/  UIADD3.X UR67, UPT, UPT, UR51, URZ, URZ, UP2, !UPT ;  /* 0x000000ff33437290 */ /* 0x000fc400097fe4ff */
[----:B--2---:R-:W-:Y:S02]  /*67ca0*/  UIADD3 UR34, UP3, UPT, UR44, 0xffe, URZ ;  /* 0x00000ffe2c227890 */ /* 0x004fe4000ff7e0ff */
[----:B------:R-:W-:Y:S01]  /*67cb0*/  UIADD3.X UR55, UPT, UPT, UR45, URZ, URZ, UP4, !UPT ;  /* 0x000000ff2d377290 */ /* 0x000fe2000a7fe4ff */
[----:B------:R-:W-:Y:S01]  /*67cc0*/  UMOV UR24, 0x0 ;  /* 0x0000000000187882 */ /* 0x000fe20000000000 */
[----:B------:R-:W-:Y:S01]  /*67cd0*/  UMOV UR25, 0x4400910 ;  /* 0x0440091000197882 */ /* 0x000fe20000000000 */
[----:B---3--:R-:W-:Y:S01]  /*67ce0*/  UIADD3 UR32, UP1, UPT, UR44, 0x1000, URZ ;  /* 0x000010002c207890 */ /* 0x008fe2000ff3e0ff */
[----:B------:R2:W-:Y:S01]  /*67cf0*/  UTCHMMA gdesc[UR48], gdesc[UR42], tmem[UR10], tmem[UR24], idesc[UR25], UPT ;  /* 0x00ff182a300075ea */ /* 0x0005e2000b80000a */
[----:B----4-:R-:W-:Y:S01]  /*67d00*/  UIADD3 UR46, UP4, UPT, UR50, 0x204, URZ ;  /* 0x00000204322e7890 */ /* 0x010fe2000ff9e0ff */
[----:B------:R-:W-:Y:S01]  /*67d10*/  UMOV UR40, 0x0 ;  /* 0x0000000000287882 */ /* 0x000fe20000000000 */
[----:B------:R-:W-:Y:S01]  /*67d20*/  UMOV UR41, 0x4400910 ;  /* 0x0440091000297882 */ /* 0x000fe20000000000 */
[----:B------:R-:W-:Y:S01]  /*67d30*/  UIADD3.X UR35, UPT, UPT, UR45, URZ, URZ, UP3, !UPT ;  /* 0x000000ff2d237290 */ /* 0x000fe20009ffe4ff */
[----:B------:R3:W-:Y:S01]  /*67d40*/  UTCHMMA gdesc[UR56], gdesc[UR62], tmem[UR10], tmem[UR40], idesc[UR41], UPT ;  /* 0x00ff283e380075ea */ /* 0x0007e2000b80000a */
[----:B------:R-:W-:-:S02]  /*67d50*/  UIADD3.X UR33, UPT, UPT, UR45, URZ, URZ, UP1, !UPT ;  /* 0x000000ff2d217290 */ /* 0x000fc40008ffe4ff */
[----:B------:R-:W-:Y:S02]  /*67d60*/  UIADD3 UR28, UP2, UPT, UR44, 0x1002, URZ ;  /* 0x000010022c1c7890 */ /* 0x000fe4000ff5e0ff */
[----:B--2---:R-:W-:Y:S02]  /*67d70*/  UIADD3 UR42, UP3, UPT, UR50, 0x3fe, URZ ;  /* 0x000003fe322a7890 */ /* 0x004fe4000ff7e0ff */
[----:B------:R-:W-:Y:S01]  /*67d80*/  UIADD3.X UR47, UPT, UPT, UR51, URZ, URZ, UP4, !UPT ;  /* 0x000000ff332f7290 */ /* 0x000fe2000a7fe4ff */
[----:B------:R-:W-:Y:S01]  /*67d90*/  UMOV UR38, 0x0 ;  /* 0x0000000000267882 */ /* 0x000fe20000000000 */
[----:B---3--:R-:W-:Y:S01]  /*67da0*/  UIADD3 UR40, UP1, UPT, UR50, 0x400, URZ ;  /* 0x0000040032287890 */ /* 0x008fe2000ff3e0ff */
[----:B------:R-:W-:Y:S01]  /*67db0*/  UMOV UR39, 0x4400910 ;  /* 0x0440091000277882 */ /* 0x000fe20000000000 */
[----:B------:R-:W-:Y:S01]  /*67dc0*/  UIADD3.X UR43, UPT, UPT, UR51, URZ, URZ, UP3, !UPT ;  /* 0x000000ff332b7290 */ /* 0x000fe20009ffe4ff */
[----:B------:R2:W-:Y:S01]  /*67dd0*/  UTCHMMA gdesc[UR66], gdesc[UR58], tmem[UR10], tmem[UR38], idesc[UR39], UPT ;  /* 0x00ff263a420075ea */ /* 0x0005e2000b80000a */
[----:B------:R-:W-:-:S02]  /*67de0*/  UIADD3.X UR41, UPT, UPT, UR51, URZ, URZ, UP1, !UPT ;  /* 0x000000ff33297290 */ /* 0x000fc40008ffe4ff */
[----:B------:R-:W-:Y:S02]  /*67df0*/  UIADD3.X UR29, UPT, UPT, UR45, URZ, URZ, UP2, !UPT ;  /* 0x000000ff2d1d7290 */ /* 0x000fe400097fe4ff */
[----:B------:R-:W-:Y:S01]  /*67e00*/  UIADD3 UR24, UP4, UPT, UR44, 0x1004, URZ ;  /* 0x000010042c187890 */ /* 0x000fe2000ff9e0ff */
[----:B------:R-:W-:Y:S01]  /*67e10*/  UMOV UR36, 0x0 ;  /* 0x0000000000247882 */ /* 0x000fe20000000000 */
[----:B------:R-:W-:Y:S01]  /*67e20*/  UMOV UR37, 0x4400910 ;  /* 0x0440091000257882 */ /* 0x000fe20000000000 */
[----:B------:R-:W-:Y:S01]  /*67e30*/  UIADD3 UR62, UP3, UPT, UR44, 0x17fe, URZ ;  /* 0x000017fe2c3e7890 */ /* 0x000fe2000ff7e0ff */
[----:B------:R3:W-:Y:S01]  /*67e40*/  UTCHMMA gdesc[UR46], gdesc[UR54], tmem[UR10], tmem[UR36], idesc[UR37], UPT ;  /* 0x00ff24362e0075ea */ /* 0x0007e2000b80000a */
[----:B--2---:R-:W-:Y:S02]  /*67e50*/  UIADD3 UR38, UP2, UPT, UR50, 0x402, URZ ;  /* 0x0000040232267890 */ /* 0x004fe4000ff5e0ff */
[----:B------:R-:W-:Y:S02]  /*67e60*/  UIADD3 UR58, UP1, UPT, UR44, 0x1800, URZ ;  /* 0x000018002c3a7890 */ /* 0x000fe4000ff3e0ff */
[----:B------:R-:W-:-:S02]  /*67e70*/  UIADD3.X UR39, UPT, UPT, UR51, URZ, URZ, UP2, !UPT ;  /* 0x000000ff33277290 */ /* 0x000fc400097fe4ff */
[----:B------:R-:W-:Y:S01]  /*67e80*/  UIADD3.X UR25, UPT, UPT, UR45, URZ, URZ, UP4, !UPT ;  /* 0x000000ff2d197290 */ /* 0x000fe2000a7fe4ff */
[----:B------:R-:W-:Y:S01]  /*67e90*/  UMOV UR20, 0x0 ;  /* 0x0000000000147882 */ /* 0x000fe20000000000 */
[----:B------:R-:W-:Y:S01]  /*67ea0*/  UMOV UR21, 0x4400910 ;  /* 0x0440091000157882 */ /* 0x000fe20000000000 */
[----:B---3--:R-:W-:Y:S01]  /*67eb0*/  UIADD3 UR36, UP4, UPT, UR50, 0x404, URZ ;  /* 0x0000040432247890 */ /* 0x008fe2000ff9e0ff */
[----:B------:R2:W-:Y:S01]  /*67ec0*/  UTCHMMA gdesc[UR42], gdesc[UR34], tmem[UR10], tmem[UR20], idesc[UR21], UPT ;  /* 0x00ff14222a0075ea */ /* 0x0005e2000b80000a */
[----:B------:R-:W-:Y:S01]  /*67ed0*/  UMOV UR70, 0x0 ;  /* 0x0000000000467882 */ /* 0x000fe20000000000 */
[----:B------:R-:W-:Y:S01]  /*67ee0*/  UMOV UR71, 0x4400910 ;  /* 0x0440091000477882 */ /* 0x000fe20000000000 */
[----:B------:R-:W-:Y:S01]  /*67ef0*/  UIADD3.X UR63, UPT, UPT, UR45, URZ, URZ, UP3, !UPT ;  /* 0x000000ff2d3f7290 */ /* 0x000fe20009ffe4ff */
[----:B------:R3:W-:Y:S01]  /*67f00*/  UTCHMMA gdesc[UR40], gdesc[UR32], tmem[UR10], tmem[UR70], idesc[UR71], UPT ;  /* 0x00ff4620280075ea */ /* 0x0007e2000b80000a */
[----:B------:R-:W-:Y:S02]  /*67f10*/  UIADD3.X UR59, UPT, UPT, UR45, URZ, URZ, UP1, !UPT ;  /* 0x000000ff2d3b7290 */ /* 0x000fe40008ffe4ff */
[----:B------:R-:W-:Y:S01]  /*67f20*/  UIADD3.X UR37, UPT, UPT, UR51, URZ, URZ, UP4, !UPT ;  /* 0x000000ff33257290 */ /* 0x000fe2000a7fe4ff */
[----:B------:R-:W-:Y:S01]  /*67f30*/  UMOV UR72, 0x0 ;  /* 0x0000000000487882 */ /* 0x000fe20000000000 */
[----:B--2---:R-:W-:Y:S01]  /*67f40*/  UIADD3 UR34, UP3, UPT, UR50, 0x5fe, URZ ;  /* 0x000005fe32227890 */ /* 0x004fe2000ff7e0ff */
[----:B------:R-:W-:Y:S01]  /*67f50*/  UMOV UR73, 0x4400910 ;  /* 0x0440091000497882 */ /* 0x000fe20000000000 */
[----:B------:R-:W-:Y:S01]  /*67f60*/  UIADD3 UR54, UP2, UPT, UR44, 0x1802, URZ ;  /* 0x000018022c367890 */ /* 0x000fe2000ff5e0ff */
[----:B------:R2:W-:Y:S01]  /*67f70*/  UTCHMMA gdesc[UR38], gdesc[UR28], tmem[UR10], tmem[UR72], idesc[UR73], UPT ;  /* 0x00ff481c260075ea */ /* 0x0005e2000b80000a */
[----:B---3--:R-:W-:-:S02]  /*67f80*/  UIADD3 UR32, UP1, UPT, UR50, 0x600, URZ ;  /* 0x0000060032207890 */ /* 0x008fc4000ff3e0ff */
[----:B------:R-:W-:Y:S02]  /*67f90*/  UIADD3.X UR35, UPT, UPT, UR51, URZ, URZ, UP3, !UPT ;  /* 0x000000ff33237290 */ /* 0x000fe40009ffe4ff */
[----:B------:R-:W-:Y:S01]  /*67fa0*/  UIADD3.X UR33, UPT, UPT, UR51, URZ, URZ, UP1, !UPT ;  /* 0x000000ff33217290 */ /* 0x000fe20008ffe4ff */
[----:B------:R-:W-:Y:S01]  /*67fb0*/  UMOV UR74, 0x0 ;  /* 0x00000000004a7882 */ /* 0x000fe20000000000 */
[----:B------:R-:W-:Y:S01]  /*67fc0*/  UMOV UR75, 0x4400910 ;  /* 0x04400910004b7882 */ /* 0x000fe20000000000 */
[----:B------:R-:W-:Y:S01]  /*67fd0*/  UIADD3 UR20, UP4, UPT, UR44, 0x1804, URZ ;  /* 0x000018042c147890 */ /* 0x000fe2000ff9e0ff */
[----:B------:R3:W-:Y:S01]  /*67fe0*/  UTCHMMA gdesc[UR36], gdesc[UR24], tmem[UR10], tmem[UR74], idesc[UR75], UPT ;  /* 0x00ff4a18240075ea */ /* 0x0007e2000b80000a */
[----:B--2---:R-:W-:Y:S02]  /*67ff0*/  UIADD3 UR28, UP1, UPT, UR50, 0x602, URZ ;  /* 0x00000602321c7890 */ /* 0x004fe4000ff3e0ff */
[----:B------:R-:W-:Y:S02]  /*68000*/  UIADD3.X UR55, UPT, UPT, UR45, URZ, URZ, UP2, !UPT ;  /* 0x000000ff2d377290 */ /* 0x000fe400097fe4ff */
[----:B------:R-:W-:Y:S01]  /*68010*/  UIADD3.X UR29, UPT, UPT, UR51, URZ, URZ, UP1, !UPT ;  /* 0x000000ff331d7290 */ /* 0x000fe20008ffe4ff */
[----:B------:R-:W-:Y:S01]  /*68020*/  UMOV UR76, 0x0 ;  /* 0x00000000004c7882 */ /* 0x000fe20000000000 */
[----:B------:R-:W-:Y:S01]  /*68030*/  UMOV UR77, 0x4400910 ;  /* 0x04400910004d7882 */ /* 0x000fe20000000000 */
[----:B------:R-:W-:Y:S01]  /*68040*/  UIADD3 UR64, UP3, UPT, UR44, 0x1ffe, URZ ;  /* 0x00001ffe2c407890 */ /* 0x000fe2000ff7e0ff */
[----:B------:R-:W-:Y:S01]  /*68050*/  UTCHMMA gdesc[UR34], gdesc[UR62], tmem[UR10], tmem[UR76], idesc[UR77], UPT ;  /* 0x00ff4c3e220075ea */ /* 0x000fe2000b80000a */
[----:B---3--:R-:W-:Y:S01]  /*68060*/  UIADD3 UR24, UP1, UPT, UR50, 0x604, URZ ;  /* 0x0000060432187890 */ /* 0x008fe2000ff3e0ff */
[----:B------:R2:W-:Y:S01]  /*68070*/  UTCHMMA gdesc[UR32], gdesc[UR58], tmem[UR10], tmem[UR70], idesc[UR71], UPT ;  /* 0x00ff463a200075ea */ /* 0x0005e2000b80000a */
[----:B------:R-:W-:-:S02]  /*68080*/  UIADD3.X UR21, UPT, UPT, UR45, URZ, URZ, UP4, !UPT ;  /* 0x000000ff2d157290 */ /* 0x000fc4000a7fe4ff */
[----:B------:R3:W-:Y:S01]  /*68090*/  UTCHMMA gdesc[UR28], gdesc[UR54], tmem[UR10], tmem[UR70], idesc[UR71], UPT ;  /* 0x00ff46361c0075ea */ /* 0x0007e2000b80000a */
[----:B------:R-:W-:Y:S02]  /*680a0*/  UIADD3.X UR25, UPT, UPT, UR51, URZ, URZ, UP1, !UPT ;  /* 0x000000ff33197290 */ /* 0x000fe40008ffe4ff */
[----:B------:R-:W-:Y:S02]  /*680b0*/  UIADD3 UR19, UPT, UPT, UR10, 0x100000, URZ ;  /* 0x001000000a137890 */ /* 0x000fe4000fffe0ff */
[----:B------:R-:W-:Y:S02]  /*680c0*/  UIADD3.X UR65, UPT, UPT, UR45, URZ, URZ, UP3, !UPT ;  /* 0x000000ff2d417290 */ /* 0x000fe40009ffe4ff */
[----:B------:R-:W-:Y:S02]  /*680d0*/  UIADD3 UR69, UPT, UPT, UR10, 0x100000, URZ ;  /* 0x001000000a457890 */ /* 0x000fe4000fffe0ff */
[----:B--2---:R-:W-:Y:S01]  /*680e0*/  UIADD3 UR58, UP1, UPT, UR44, 0x2000, URZ ;  /* 0x000020002c3a7890 */ /* 0x004fe2000ff3e0ff */
[----:B------:R-:W-:Y:S01]  /*680f0*/  UTCHMMA gdesc[UR24], gdesc[UR20], tmem[UR10], tmem[UR70], idesc[UR71], UPT ;  /* 0x00ff4614180075ea */ /* 0x000fe2000b80000a */
[----:B------:R-:W-:-:S02]  /*68100*/  UIADD3 UR68, UPT, UPT, UR10, 0x100000, URZ ;  /* 0x001000000a447890 */ /* 0x000fc4000fffe0ff */
[----:B------:R-:W-:Y:S01]  /*68110*/  UIADD3.X UR59, UPT, UPT, UR45, URZ, URZ, UP1, !UPT ;  /* 0x000000ff2d3b7290 */ /* 0x000fe20008ffe4ff */
[----:B------:R2:W-:Y:S01]  /*68120*/  UTCHMMA gdesc[UR30], gdesc[UR64], tmem[UR19], tmem[UR70], idesc[UR71], UPT ;  /* 0x00ff46401e0075ea */ /* 0x0005e2000b800013 */
[----:B---3--:R-:W-:Y:S02]  /*68130*/  UIADD3 UR54, UP1, UPT, UR44, 0x2002, URZ ;  /* 0x000020022c367890 */ /* 0x008fe4000ff3e0ff */
[----:B------:R-:W-:Y:S02]  /*68140*/  UIADD3 UR61, UPT, UPT, UR10, 0x100000, URZ ;  /* 0x001000000a3d7890 */ /* 0x000fe4000fffe0ff */
[----:B------:R-:W-:Y:S02]  /*68150*/  UIADD3.X UR55, UPT, UPT, UR45, URZ, URZ, UP1, !UPT ;  /* 0x000000ff2d377290 */ /* 0x000fe40008ffe4ff */
[----:B------:R-:W-:Y:S01]  /*68160*/  UIADD3 UR60, UPT, UPT, UR10, 0x100000, URZ ;  /* 0x001000000a3c7890 */ /* 0x000fe2000fffe0ff */
[----:B------:R3:W-:Y:S01]  /*68170*/  UTCHMMA gdesc[UR50], gdesc[UR58], tmem[UR69], tmem[UR70], idesc[UR71], UPT ;  /* 0x00ff463a320075ea */ /* 0x0007e2000b800045 */
[----:B------:R-:W-:-:S02]  /*68180*/  UIADD3 UR9, UPT, UPT, UR10, 0x100000, URZ ;  /* 0x001000000a097890 */ /* 0x000fc4000fffe0ff */
[----:B--2---:R-:W-:Y:S02]  /*68190*/  UIADD3 UR30, UP1, UPT, UR44, 0x2004, URZ ;  /* 0x000020042c1e7890 */ /* 0x004fe4000ff3e0ff */
[----:B------:R-:W-:Y:S01]  /*681a0*/  UIADD3 UR73, UPT, UPT, UR10, 0x100000, URZ ;  /* 0x001000000a497890 */ /* 0x000fe2000fffe0ff */
[----:B------:R2:W-:Y:S01]  /*681b0*/  UTCHMMA gdesc[UR52], gdesc[UR54], tmem[UR68], tmem[UR70], idesc[UR71], UPT ;  /* 0x00ff4636340075ea */ /* 0x0005e2000b800044 */
[----:B------:R-:W-:Y:S02]  /*681c0*/  UIADD3.X UR31, UPT, UPT, UR45, URZ, URZ, UP1, !UPT ;  /* 0x000000ff2d1f7290 */ /* 0x000fe40008ffe4ff */
[----:B------:R-:W-:Y:S02]  /*681d0*/  UIADD3 UR72, UPT, UPT, UR10, 0x100000, URZ ;  /* 0x001000000a487890 */ /* 0x000fe4000fffe0ff */
[----:B---3--:R-:W-:Y:S01]  /*681e0*/  UIADD3 UR50, UP1, UPT, UR44, 0x27fe, URZ ;  /* 0x000027fe2c327890 */ /* 0x008fe2000ff3e0ff */
[----:B------:R-:W-:Y:S01]  /*681f0*/  UMOV UR64, 0x0 ;  /* 0x0000000000407882 */ /* 0x000fe20000000000 */
[----:B------:R-:W-:-:S02]  /*68200*/  UMOV UR65, 0x4400910 ;  /* 0x0440091000417882 */ /* 0x000fc40000000000 */
[----:B------:R-:W-:Y:S01]  /*68210*/  UIADD3.X UR51, UPT, UPT, UR45, URZ, URZ, UP1, !UPT ;  /* 0x000000ff2d337290 */ /* 0x000fe20008ffe4ff */
[----:B------:R-:W-:Y:S01]  /*68220*/  UTCHMMA gdesc[UR26], gdesc[UR30], tmem[UR61], tmem[UR70], idesc[UR71], UPT ;  /* 0x00ff461e1a0075ea */ /* 0x000fe2000b80003d */
[----:B------:R-:W-:Y:S02]  /*68230*/  UIADD3 UR58, UP1, UPT, UR44, 0x2800, URZ ;  /* 0x000028002c3a7890 */ /* 0x000fe4000ff3e0ff */
[----:B--2---:R-:W-:Y:S02]  /*68240*/  UIADD3 UR52, UP5, UPT, UR44, 0x3000, URZ ;  /* 0x000030002c347890 */ /* 0x004fe4000ffbe0ff */
[----:B------:R-:W-:Y:S02]  /*68250*/  UIADD3.X UR59, UPT, UPT, UR45, URZ, URZ, UP1, !UPT ;  /* 0x000000ff2d3b7290 */ /* 0x000fe40008ffe4ff */
[----:B------:R-:W-:Y:S01]  /*68260*/  UIADD3 UR68, UP1, UPT, UR44, 0x2802, URZ ;  /* 0x000028022c447890 */ /* 0x000fe2000ff3e0ff */
[----:B------:R2:W-:Y:S01]  /*68270*/  UTCHMMA gdesc[UR48], gdesc[UR50], tmem[UR60], tmem[UR74], idesc[UR75], UPT ;  /* 0x00ff4a32300075ea */ /* 0x0005e2000b80003c */
[----:B------:R-:W-:-:S02]  /*68280*/  UIADD3 UR21, UPT, UPT, UR10, 0x100000, URZ ;  /* 0x001000000a157890 */ /* 0x000fc4000fffe0ff */
[----:B------:R-:W-:Y:S02]  /*68290*/  UIADD3.X UR69, UPT, UPT, UR45, URZ, URZ, UP1, !UPT ;  /* 0x000000ff2d457290 */ /* 0x000fe40008ffe4ff */
[----:B------:R-:W-:Y:S01]  /*682a0*/  UIADD3 UR54, UP1, UPT, UR44, 0x3002, URZ ;  /* 0x000030022c367890 */ /* 0x000fe2000ff3e0ff */
[----:B------:R3:W-:Y:S01]  /*682b0*/  UTCHMMA gdesc[UR56], gdesc[UR58], tmem[UR9], tmem[UR76], idesc[UR77], UPT ;  /* 0x00ff4c3a380075ea */ /* 0x0007e2000b800009 */
[----:B------:R-:W-:Y:S02]  /*682c0*/  UIADD3 UR62, UPT, UPT, UR10, 0x100000, URZ ;  /* 0x001000000a3e7890 */ /* 0x000fe4000fffe0ff */
[----:B------:R-:W-:Y:S02]  /*682d0*/  UIADD3.X UR53, UPT, UPT, UR45, URZ, URZ, UP5, !UPT ;  /* 0x000000ff2d357290 */ /* 0x000fe4000affe4ff */
[----:B--2---:R-:W-:Y:S01]  /*682e0*/  UIADD3 UR48, UP2, UPT, UR44, 0x2804, URZ ;  /* 0x000028042c307890 */ /* 0x004fe2000ff5e0ff */
[----:B------:R-:W-:Y:S01]  /*682f0*/  UTCHMMA gdesc[UR66], gdesc[UR68], tmem[UR73], tmem[UR64], idesc[UR65], UPT ;  /* 0x00ff4044420075ea */ /* 0x000fe2000b800049 */
[----:B------:R-:W-:-:S02]  /*68300*/  UIADD3 UR50, UP6, UPT, UR44, 0x2ffe, URZ ;  /* 0x00002ffe2c327890 */ /* 0x000fc4000ffde0ff */
[----:B------:R-:W-:Y:S02]  /*68310*/  UIADD3.X UR49, UPT, UPT, UR45, URZ, URZ, UP2, !UPT ;  /* 0x000000ff2d317290 */ /* 0x000fe400097fe4ff */
[----:B---3--:R-:W-:Y:S02]  /*68320*/  UIADD3 UR56, UP4, UPT, UR44, 0x3004, URZ ;  /* 0x000030042c387890 */ /* 0x008fe4000ff9e0ff */
[----:B------:R-:W-:Y:S02]  /*68330*/  UIADD3 UR58, UP3, UPT, UR44, 0x37fe, URZ ;  /* 0x000037fe2c3a7890 */ /* 0x000fe4000ff7e0ff */
[----:B------:R-:W-:Y:S02]  /*68340*/  UIADD3.X UR51, UPT, UPT, UR45, URZ, URZ, UP6, !UPT ;  /* 0x000000ff2d337290 */ /* 0x000fe4000b7fe4ff */
[----:B------:R-:W-:Y:S01]  /*68350*/  UIADD3 UR60, UP2, UPT, UR44, 0x3800, URZ ;  /* 0x000038002c3c7890 */ /* 0x000fe2000ff5e0ff */
[----:B------:R2:W-:Y:S01]  /*68360*/  UTCHMMA gdesc[UR46], gdesc[UR48], tmem[UR72], tmem[UR64], idesc[UR65], UPT ;  /* 0x00ff40302e0075ea */ /* 0x0005e2000b800048 */
[----:B------:R-:W-:-:S02]  /*68370*/  UIADD3 UR20, UPT, UPT, UR10, 0x100000, URZ ;  /* 0x001000000a147890 */ /* 0x000fc4000fffe0ff */
[----:B------:R-:W-:Y:S02]  /*68380*/  UIADD3.X UR55, UPT, UPT, UR45, URZ, URZ, UP1, !UPT ;  /* 0x000000ff2d377290 */ /* 0x000fe40008ffe4ff */
[----:B------:R-:W-:Y:S02]  /*68390*/  UIADD3.X UR57, UPT, UPT, UR45, URZ, URZ, UP4, !UPT ;  /* 0x000000ff2d397290 */ /* 0x000fe4000a7fe4ff */
[----:B------:R-:W-:Y:S02]  /*683a0*/  UIADD3 UR63, UPT, UPT, UR10, 0x100000, URZ ;  /* 0x001000000a3f7890 */ /* 0x000fe4000fffe0ff */
[----:B------:R-:W-:Y:S02]  /*683b0*/  UIADD3.X UR59, UPT, UPT, UR45, URZ, URZ, UP3, !UPT ;  /* 0x000000ff2d3b7290 */ /* 0x000fe40009ffe4ff */
[----:B--2---:R-:W-:Y:S02]  /*683c0*/  UIADD3 UR64, UP6, UPT, UR44, 0x3802, URZ ;  /* 0x000038022c407890 */ /* 0x004fe4000ffde0ff */
[----:B------:R-:W-:-:S02]  /*683d0*/  UIADD3 UR44, UP5, UPT, UR44, 0x3804, URZ ;  /* 0x000038042c2c7890 */ /* 0x000fc4000ffbe0ff */
[----:B------:R-:W-:Y:S02]  /*683e0*/  UIADD3 UR70, UPT, UPT, UR10, 0x100000, URZ ;  /* 0x001000000a467890 */ /* 0x000fe4000fffe0ff */
[----:B------:R-:W-:Y:S02]  /*683f0*/  UIADD3.X UR61, UPT, UPT, UR45, URZ, URZ, UP2, !UPT ;  /* 0x000000ff2d3d7290 */ /* 0x000fe400097fe4ff */
[----:B------:R-:W-:Y:S02]  /*68400*/  UIADD3 UR71, UPT, UPT, UR10, 0x100000, URZ ;  /* 0x001000000a477890 */ /* 0x000fe4000fffe0ff */
[----:B------:R-:W-:Y:S02]  /*68410*/  UIADD3.X UR65, UPT, UPT, UR45, URZ, URZ, UP6, !UPT ;  /* 0x000000ff2d417290 */ /* 0x000fe4000b7fe4ff */
[----:B------:R-:W-:Y:S01]  /*68420*/  UIADD3 UR76, UPT, UPT, UR10, 0x100000, URZ ;  /* 0x001000000a4c7890 */ /* 0x000fe2000fffe0ff */
[----:B------:R-:W-:Y:S01]  /*68430*/  UMOV UR66, 0x0 ;  /* 0x0000000000427882 */ /* 0x000fe20000000000 */
[----:B------:R-:W-:Y:S01]  /*68440*/  UMOV UR67, 0x4400910 ;  /* 0x0440091000437882 */ /* 0x000fe20000000000 */
[----:B------:R-:W-:Y:S01]  /*68450*/  UIADD3.X UR45, UPT, UPT, UR45, URZ, URZ, UP5, !UPT ;  /* 0x000000ff2d2d7290 */ /* 0x000fe2000affe4ff */
[----:B------:R2:W-:Y:S01]  /*68460*/  UTCHMMA gdesc[UR42], gdesc[UR50], tmem[UR21], tmem[UR66], idesc[UR67], UPT ;  /* 0x00ff42322a0075ea */ /* 0x0005e2000b800015 */
        /* <DEDUP_REMOVED lines=21> */
.L_x_8:
[----:B------:R-:W3:Y:S01]  /*685c0*/  LDC R127, c[0x0][0x3a0] ;  /* 0x0000e800ff7f7b82 */ /* 0x000ee20000000800 */
[----:B------:R-:W-:Y:S01]  /*685d0*/  UMOV UR9, UR5 ;  /* 0x0000000500097c82 */ /* 0x000fe20008000000 */
[----:B------:R-:W4:Y:S01]  /*685e0*/  SYNCS.PHASECHK.TRANS64.TRYWAIT P4, [UR16], R124 ;  /* 0x0000007cff0075a7 */ /* 0x000f220008081110 */
[----:B---3--:R-:W-:-:S05]  /*685f0*/  VIADD R127, R127, 0x7f ;  /* 0x0000007f7f7f7836 */ /* 0x008fca0000000000 */
[----:B-1----:R-:W-:-:S04]  /*68600*/  SHF.R.S32.HI R126, RZ, 0x1f, R127 ;  /* 0x0000001fff7e7819 */ /* 0x002fc8000001147f */
[----:B------:R-:W-:-:S04]  /*68610*/  LEA.HI R126, R126, R127, RZ, 0x7 ;  /* 0x0000007f7e7e7211 */ /* 0x000fc800078f38ff */
[----:B------:R-:W-:-:S05]  /*68620*/  SHF.R.S32.HI R126, RZ, 0x7, R126 ;  /* 0x00000007ff7e7819 */ /* 0x000fca000001147e */
[----:B------:R-:W-:-:S05]  /*68630*/  VIADD R126, R126, 0xfffffffb ;  /* 0xfffffffb7e7e7836 */ /* 0x000fca0000000000 */
[----:B------:R-:W-:Y:S01]  /*68640*/  ISETP.LE.AND P3, PT, R126, UR6, PT ;  /* 0x000000067e007c0c */ /* 0x000fe2000bf63270 */
[----:B----4-:R-:W-:-:S12]  /*68650*/  @!P4 BRA `(.L_x_9) ;  /* 0x000001d40020c947 */ /* 0x010fd80003800000 */
.L_x_16:
[----:B------:R-:W3:Y:S04]  /*68660*/  LDL R124, [R1+0xe50] ;  /* 0x000e5000017c7983 */ /* 0x000ee80000100800 */
[----:B------:R-:W4:Y:S04]  /*68670*/  LDL.LU R127, [R1+0xe1c] ;  /* 0x000e1c00017f7983 */ /* 0x000f280000300800 */
[----:B--2---:R-:W2:Y:S04]  /*68680*/  LDL.LU R126, [R1+0xe24] ;  /* 0x000e2400017e7983 */ /* 0x004ea80000300800 */
[----:B------:R1:W-:Y:S04]  /*68690*/  STL [R1+0x1b98], R223 ;  /* 0x001b98df01007387 */ /* 0x0003e80000100800 */
[----:B-1----:R-:W2:Y:S04]  /*686a0*/  LDL R223, [R1+0xe30] ;  /* 0x000e300001df7983 */ /* 0x002ea80000100800 */
[----:B------:R-:W-:Y:S04]  /*686b0*/  STL [R1+0x1b94], R240 ;  /* 0x001b94f001007387 */ /* 0x000fe80000100800 */
[----:B------:R1:W-:Y:S04]  /*686c0*/  STL [R1+0x1b90], R239 ;  /* 0x001b90ef01007387 */ /* 0x0003e80000100800 */
[----:B------:R1:W-:Y:S04]  /*686d0*/  STL [R1+0x1b74], R0 ;  /* 0x001b740001007387 */ /* 0x0003e80000100800 */
[----:B-1----:R-:W2:Y:S04]  /*686e0*/  LDL.LU R239, [R1+0xe14] ;  /* 0x000e140001ef7983 */ /* 0x002ea80000300800 */
[----:B------:R-:W2:Y:S01]  /*686f0*/  LDL.LU R0, [R1+0xe20] ;  /* 0x000e200001007983 */ /* 0x000ea20000300800 */
[----:B------:R-:W-:-:S04]  /*68700*/  UIADD3 UR18, UPT, UPT, UR18, 0x1, URZ ;  /* 0x0000000112127890 */ /* 0x000fc8000fffe0ff */
[----:B------:R-:W-:-:S04]  /*68710*/  UISETP.GT.AND UP1, UPT, UR18, 0x4, UPT ;  /* 0x000000041200788c */ /* 0x000fc8000bf24270 */
[----:B------:R-:W-:-:S04]  /*68720*/  USEL UR18, UR18, URZ, !UP1 ;  /* 0x000000ff12127287 */ /* 0x000fc8000c800000 */
[----:B------:R-:W-:Y:S01]  /*68730*/  ULEA UR16, UR18, UR7, 0xf ;  /* 0x0000000712107291 */ /* 0x000fe2000f8e78ff */
[----:B------:R-:W-:Y:S01]  /*68740*/  BAR.SYNC.DEFER_BLOCKING 0x0 ;  /* 0x0000000000007b1d */ /* 0x000fe20000010000 */
[----:B---3--:R-:W-:Y:S02]  /*68750*/  R2UR UR5, R124 ;  /* 0x000000007c0572ca */ /* 0x008fe400000e0000 */
[----:B------:R-:W-:-:S11]  /*68760*/  LOP3.LUT R124, R3, 0x2, RZ, 0xfc, !PT ;  /* 0x00000002037c7812 */ /* 0x000fd600078efcff */
[----:B------:R-:W-:-:S06]  /*68770*/  UIMAD UR5, UR6, -0x80, UR5 ;  /* 0xffffff80060578a4 */ /* 0x000fcc000f8e0205 */
[----:B------:R-:W-:Y:S02]  /*68780*/  ISETP.GE.AND P4, PT, R3, UR5, PT ;  /* 0x0000000503007c0c */ /* 0x000fe4000bf86270 */
[----:B------:R-:W-:Y:S02]  /*68790*/  ISETP.GE.AND P5, PT, R124, UR5, PT ;  /* 0x000000057c007c0c */ /* 0x000fe4000bfa6270 */
[----:B------:R-:W-:-:S04]  /*687a0*/  SEL R124, RZ, 0x4, P4 ;  /* 0x00000004ff7c7807 */ /* 0x000fc80002000000 */
[----:B------:R-:W-:-:S04]  /*687b0*/  SEL R124, R124, RZ, !P3 ;  /* 0x000000ff7c7c7207 */ /* 0x000fc80005800000 */
[----:B------:R-:W-:Y:S02]  /*687c0*/  ISETP.NE.U32.AND P4, PT, R124, RZ, PT ;  /* 0x000000ff7c00720c */ /* 0x000fe40003f85070 */
[----:B------:R-:W-:-:S04]  /*687d0*/  SEL R124, RZ, 0x4, P5 ;  /* 0x00000004ff7c7807 */ /* 0x000fc80002800000 */
[----:B------:R-:W-:-:S04]  /*687e0*/  SEL R124, R124, RZ, !P3 ;  /* 0x000000ff7c7c7207 */ /* 0x000fc80005800000 */
[----:B------:R-:W-:Y:S02]  /*687f0*/  ISETP.NE.U32.AND P5, PT, R124, RZ, PT ;  /* 0x000000ff7c00720c */ /* 0x000fe40003fa5070 */
[----:B------:R-:W-:-:S04]  /*68800*/  MOV R124, UR16 ;  /* 0x00000010007c7c02 */ /* 0x000fc80008000f00 */
[----:B--2---:R-:W-:Y:S02]  /*68810*/  IADD3 R124, PT, PT, R223, 0x100000, R124 ;  /* 0x00100000df7c7810 */ /* 0x004fe40007ffe07c */
[----:B------:R-:W1:Y:S01]  /*68820*/  S2R R223, SR_TID.X ;  /* 0x0000000000df7919 */ /* 0x000e620000002100 */
[----:B------:R-:W-:-:S04]  /*68830*/  IADD3 R126, P6, PT, R126, UR12, RZ ;  /* 0x0000000c7e7e7c10 */ /* 0x000fc8000ffde0ff */
[----:B----4-:R-:W-:Y:S02]  /*68840*/  IADD3.X R127, PT, PT, R127, UR13, RZ, P6, !PT ;  /* 0x0000000d7f7f7c10 */ /* 0x010fe4000b7fe4ff */
[----:B------:R-:W-:Y:S01]  /*68850*/  IADD3 R0, P6, PT, R0, UR12, RZ ;  /* 0x0000000c00007c10 */ /* 0x000fe2000ffde0ff */
[----:B------:R-:W-:Y:S03]  /*68860*/  STL [R1+0xe24], R126 ;  /* 0x000e247e01007387 */ /* 0x000fe60000100800 */
[----:B------:R-:W-:Y:S01]  /*68870*/  IADD3.X R239, PT, PT, R239, UR13, RZ, P6, !PT ;  /* 0x0000000defef7c10 */ /* 0x000fe2000b7fe4ff */
[----:B------:R2:W-:Y:S04]  /*68880*/  STL [R1+0xe1c], R127 ;  /* 0x000e1c7f01007387 */ /* 0x0005e80000100800 */
[----:B------:R-:W-:Y:S04]  /*68890*/  STL [R1+0xe20], R0 ;  /* 0x000e200001007387 */ /* 0x000fe80000100800 */
[----:B------:R-:W-:Y:S01]  /*688a0*/  @!PT LDS RZ, [RZ] ;  /* 0x00000000fffff984 */ /* 0x000fe20000000800 */
[----:B------:R-:W-:Y:S01]  /*688b0*/  @!PT LDS RZ, [RZ] ;  /* 0x00000000fffff984 */ /* 0x000fe20000000800 */
[----:B------:R-:W-:Y:S01]  /*688c0*/  @!PT LDS RZ, [RZ] ;  /* 0x00000000fffff984 */ /* 0x000fe20000000800 */
[----:B------:R2:W-:Y:S04]  /*688d0*/  LDGSTS.E [R124+0x40000], desc[UR22][R126.64], P4 ;  /* 0x400000007e7c7fae */ /* 0x0005e8000a1a1016 */
[----:B------:R1:W-:Y:S04]  /*688e0*/  STL [R1+0xe14], R239 ;  /* 0x000e14ef01007387 */ /* 0x0003e80000100800 */
[----:B------:R-:W3:Y:S01]  /*688f0*/  LDL.LU R3, [R1+0xda0] ;  /* 0x000da00001037983 */ /* 0x000ee20000300800 */
[----:B--2---:R-:W-:Y:S01]  /*68900*/  IMAD.MOV.U32 R127, RZ, RZ, R239 ;  /* 0x000000ffff7f7224 */ /* 0x004fe200078e00ef */
[--C-:B-1----:R-:W-:Y:S01]  /*68910*/  SHF.R.U32.HI R239, RZ, 0x6, R223.reuse ;  /* 0x00000006ffef7819 */ /* 0x102fe200000116df */
[----:B------:R-:W-:Y:S01]  /*68920*/  IMAD.MOV.U32 R126, RZ, RZ, R0 ;  /* 0x000000ffff7e7224 */ /* 0x000fe200078e0000 */
[----:B------:R-:W-:-:S02]  /*68930*/  SHF.R.U32.HI R0, RZ, 0x6, R223 ;  /* 0x00000006ff007819 */ /* 0x000fc400000116df */
[----:B------:R-:W-:Y:S01]  /*68940*/  SGXT.U32 R239, R239, 0x1 ;  /* 0x00000001efef781a */ /* 0x000fe20000000000 */
[----:B------:R-:W2:Y:S01]  /*68950*/  LDL.LU R223, [R1+0xd94] ;  /* 0x000d940001df7983 */ /* 0x000ea20000300800 */
[----:B------:R-:W-:Y:S02]  /*68960*/  SGXT.U32 R0, R0, 0x1 ;  /* 0x000000010000781a */ /* 0x000fe40000000000 */
[----:B------:R-:W-:Y:S01]  /*68970*/  LOP3.LUT R239, R239, 0x20, RZ, 0xfc, !PT ;  /* 0x00000020efef7812 */ /* 0x000fe200078efcff */
[----:B------:R1:W-:Y:S01]  /*68980*/  LDGSTS.E [R124+0x40008], desc[UR22][R126.64], P5 ;  /* 0x400080007e7c7fae */ /* 0x0003e2000a9a1016 */
[----:B------:R-:W-:Y:S02]  /*68990*/  LOP3.LUT R0, R0, 0x22, RZ, 0xfc, !PT ;  /* 0x0000002200007812 */ /* 0x000fe400078efcff */
[----:B------:R-:W-:Y:S02]  /*689a0*/  ISETP.GE.AND P4, PT, R239, UR5, PT ;  /* 0x00000005ef007c0c */ /* 0x000fe4000bf86270 */
[----:B------:R-:W-:Y:S01]  /*689b0*/  ISETP.GE.AND P5, PT, R0, UR5, PT ;  /* 0x0000000500007c0c */ /* 0x000fe2000bfa6270 */
[----:B------:R-:W4:Y:S04]  /*689c0*/  LDL.LU R239, [R1+0xcdc] ;  /* 0x000cdc0001ef7983 */ /* 0x000f280000300800 */
[----:B------:R-:W2:Y:S01]  /*689d0*/  LDL.LU R0, [R1+0xce0] ;  /* 0x000ce00001007983 */ /* 0x000ea20000300800 */
[----:B-1----:R-:W-:-:S02]  /*689e0*/  SEL R127, RZ, 0x4, P4 ;  /* 0x00000004ff7f7807 */ /* 0x002fc40002000000 */
[----:B------:R-:W-:Y:S01]  /*689f0*/  SEL R126, RZ, 0x4, P5 ;  /* 0x00000004ff7e7807 */ /* 0x000fe20002800000 */
[----:B------:R-:W2:Y:S01]  /*68a00*/  LDL.LU R240, [R1+0xce4] ;  /* 0x000ce40001f07983 */ /* 0x000ea20000300800 */
[----:B------:R-:W-:Y:S02]  /*68a10*/  SEL R127, R127, RZ, !P3 ;  /* 0x000000ff7f7f7207 */ /* 0x000fe40005800000 */
[----:B------:R-:W-:Y:S02]  /*68a20*/  SEL R126, R126, RZ, !P3 ;  /* 0x000000ff7e7e7207 */ /* 0x000fe40005800000 */
[----:B------:R-:W-:Y:S02]  /*68a30*/  ISETP.NE.U32.AND P5, PT, R127, RZ, PT ;  /* 0x000000ff7f00720c */ /* 0x000fe40003fa5070 */
[----:B------:R-:W2:Y:S01]  /*68a40*/  LDL.LU R127, [R1+0xda8] ;  /* 0x000da800017f7983 */ /* 0x000ea20000300800 */
[----:B------:R-:W-:-:S03]  /*68a50*/  ISETP.NE.U32.AND P4, PT, R126, RZ, PT ;  /* 0x000000ff7e00720c */ /* 0x000fc60003f85070 */
[----:B------:R-:W3:Y:S01]  /*68a60*/  LDL.LU R126, [R1+0xd9c] ;  /* 0x000d9c00017e7983 */ /* 0x000ee20000300800 */
[----:B--2---:R-:W-:-:S04]  /*68a70*/  IADD3 R127, P6, PT, R127, UR12, RZ ;  /* 0x0000000c7f7f7c10 */ /* 0x004fc8000ffde0ff */
[----:B---3--:R-:W-:Y:S01]  /*68a80*/  IADD3.X R126, PT, PT, R126, UR13, RZ, P6, !PT ;  /* 0x0000000d7e7e7c10 */ /* 0x008fe2000b7fe4ff */
[----:B------:R1:W-:Y:S04]  /*68a90*/  STL [R1+0xda8], R127 ;  /* 0x000da87f01007387 */ /* 0x0003e80000100800 */
[----:B------:R2:W-:Y:S01]  /*68aa0*/  STL [R1+0xd9c], R126 ;  /* 0x000d9c7e01007387 */ /* 0x0005e20000100800 */
[----:B-1----:R-:W-:-:S04]  /*68ab0*/  LOP3.LUT R127, R127, R126, RZ, 0x3c, !PT ;  /* 0x0000007e7f7f7212 */ /* 0x002fc800078e3cff */
[----:B--2---:R-:W-:Y:S02]  /*68ac0*/  LOP3.LUT R126, R127, R126, RZ, 0x3c, !PT ;  /* 0x0000007e7f7e7212 */ /* 0x004fe400078e3cff */
[----:B------:R-:W-:Y:S02]  /*68ad0*/  IADD3 R3, P6, PT, R3, UR12, RZ ;  /* 0x0000000c03037c10 */ /* 0x000fe4000ffde0ff */
[----:B------:R-:W-:-:S03]  /*68ae0*/  LOP3.LUT R127, R127, R126, RZ, 0x3c, !PT ;  /* 0x0000007e7f7f7212 */ /* 0x000fc600078e3cff */
[----:B------:R1:W-:Y:S04]  /*68af0*/  STL [R1+0xda0], R3 ;  /* 0x000da00301007387 */ /* 0x0003e80000100800 */
[----:B------:R2:W-:Y:S02]  /*68b00*/  LDGSTS.E [R124+0x42000], desc[UR22][R126.64], P5 ;  /* 0x420000007e7c7fae */ /* 0x0005e4000a9a1016 */
[----:B--2---:R-:W-:Y:S02]  /*68b10*/  IMAD.MOV.U32 R126, RZ, RZ, R3 ;  /* 0x000000ffff7e7224 */ /* 0x004fe400078e0003 */
[----:B-1----:R-:W1:Y:S01]  /*68b20*/  S2R R3, SR_TID.X ;  /* 0x0000000000037919 */ /* 0x002e620000002100 */
[----:B------:R-:W-:-:S05]  /*68b30*/  IADD3.X R223, PT, PT, R223, UR13, RZ, P6, !PT ;  /* 0x0000000ddfdf7c10 */ /* 0x000fca000b7fe4ff */
[----:B------:R-:W-:-:S05]  /*68b40*/  IMAD.MOV.U32 R127, RZ, RZ, R223 ;  /* 0x000000ffff7f7224 */ /* 0x000fca00078e00df */
[----:B------:R2:W-:Y:S01]  /*68b50*/  LDGSTS.E [R124+0x42008], desc[UR22][R126.64], P4 ;  /* 0x420080007e7c7fae */ /* 0x0005e2000a1a1016 */
[----:B-1----:R-:W-:-:S04]  /*68b60*/  SHF.R.U32.HI R3, RZ, 0x6, R3 ;  /* 0x00000006ff037819 */ /* 0x002fc80000011603 */
[----:B------:R-:W-:-:S04]  /*68b70*/  SGXT.U32 R3, R3, 0x1 ;  /* 0x000000010303781a */ /* 0x000fc80000000000 */
[C---:B--2---:R-:W-:Y:S02]  /*68b80*/  LOP3.LUT R126, R3.reuse, 0x40, RZ, 0xfc, !PT ;  /* 0x00000040037e7812 */ /* 0x044fe400078efcff */
[----:B------:R-:W-:Y:S02]  /*68b90*/  LOP3.LUT R127, R3, 0x42, RZ, 0xfc, !PT ;  /* 0x00000042037f7812 */ /* 0x000fe400078efcff */
[----:B------:R-:W-:Y:S02]  /*68ba0*/  ISETP.GE.AND P4, PT, R126, UR5, PT ;  /* 0x000000057e007c0c */ /* 0x000fe4000bf86270 */
[----:B------:R-:W-:Y:S02]  /*68bb0*/  ISETP.GE.AND P5, PT, R127, UR5, PT ;  /* 0x000000057f007c0c */ /* 0x000fe4000bfa6270 */
[----:B------:R-:W-:-:S04]  /*68bc0*/  SEL R127, RZ, 0x4, P4 ;  /* 0x00000004ff7f7807 */ /* 0x000fc80002000000 */
[----:B------:R-:W-:Y:S01]  /*68bd0*/  SEL R127, R127, RZ, !P3 ;  /* 0x000000ff7f7f7207 */ /* 0x000fe20005800000 */
[----:B------:R1:W-:Y:S01]  /*68be0*/  STL [R1+0xd94], R223 ;  /* 0x000d94df01007387 */ /* 0x0003e20000100800 */
[----:B------:R-:W-:Y:S02]  /*68bf0*/  SEL R126, RZ, 0x4, P5 ;  /* 0x00000004ff7e7807 */ /* 0x000fe40002800000 */
[----:B------:R-:W-:Y:S01]  /*68c00*/  ISETP.NE.U32.AND P5, PT, R127, RZ, PT ;  /* 0x000000ff7f00720c */ /* 0x000fe20003fa5070 */
[----:B-1----:R-:W2:Y:S04]  /*68c10*/  LDL.LU R223, [R1+0x1b98] ;  /* 0x001b980001df7983 */ /* 0x002ea80000300800 */
[----:B------:R-:W3:Y:S01]  /*68c20*/  LDL.LU R127, [R1+0xcd8] ;  /* 0x000cd800017f7983 */ /* 0x000ee20000300800 */
[----:B----4-:R-:W-:-:S02]  /*68c30*/  IADD3 R239, P6, PT, R239, UR12, RZ ;  /* 0x0000000cefef7c10 */ /* 0x010fc4000ffde0ff */
[----:B------:R-:W-:-:S04]  /*68c40*/  SEL R126, R126, RZ, !P3 ;  /* 0x000000ff7e7e7207 */ /* 0x000fc80005800000 */
[----:B------:R-:W-:Y:S01]  /*68c50*/  ISETP.NE.U32.AND P4, PT, R126, RZ, PT ;  /* 0x000000ff7e00720c */ /* 0x000fe20003f85070 */
[----:B------:R-:W-:Y:S01]  /*68c60*/  IMAD.MOV.U32 R126, RZ, RZ, R239 ;  /* 0x000000ffff7e7224 */ /* 0x000fe200078e00ef */
[----:B------:R1:W-:Y:S02]  /*68c70*/  STL [R1+0xcdc], R239 ;  /* 0x000cdcef01007387 */ /* 0x0003e40000100800 */
[----:B-1----:R-:W-:Y:S02]  /*68c80*/  LOP3.LUT R239, R3, 0x60, RZ, 0xfc, !PT ;  /* 0x0000006003ef7812 */ /* 0x002fe400078efcff */
[----:B---3--:R-:W-:Y:S02]  /*68c90*/  IADD3.X R127, PT, PT, R127, UR13, RZ, P6, !PT ;  /* 0x0000000d7f7f7c10 */ /* 0x008fe4000b7fe4ff */
[----:B------:R-:W-:-:S03]  /*68ca0*/  IADD3 R240, P6, PT, R240, UR12, RZ ;  /* 0x0000000cf0f07c10 */ /* 0x000fc6000ffde0ff */
[----:B------:R1:W-:Y:S01]  /*68cb0*/  LDGSTS.E [R124+0x44000], desc[UR22][R126.64], P5 ;  /* 0x440000007e7c7fae */ /* 0x0003e2000a9a1016 */
[----:B------:R-:W-:-:S03]  /*68cc0*/  IADD3.X R0, PT, PT, R0, UR13, RZ, P6, !PT ;  /* 0x0000000d00007c10 */ /* 0x000fc6000b7fe4ff */
[----:B------:R1:W-:Y:S04]  /*68cd0*/  STL [R1+0xcd8], R127 ;  /* 0x000cd87f01007387 */ /* 0x0003e80000100800 */
[----:B------:R3:W-:Y:S01]  /*68ce0*/  STL [R1+0xce0], R0 ;  /* 0x000ce00001007387 */ /* 0x0007e20000100800 */
[----:B-1----:R-:W-:Y:S02]  /*68cf0*/  IMAD.MOV.U32 R127, RZ, RZ, R0 ;  /* 0x000000ffff7f7224 */ /* 0x002fe400078e0000 */
[----:B------:R-:W-:Y:S01]  /*68d00*/  IMAD.MOV.U32 R126, RZ, RZ, R240 ;  /* 0x000000ffff7e7224 */ /* 0x000fe200078e00f0 */
[----:B---3--:R-:W-:-:S04]  /*68d10*/  LOP3.LUT R0, R3, 0x62, RZ, 0xfc, !PT ;  /* 0x0000006203007812 */ /* 0x008fc800078efcff */
[----:B------:R1:W-:Y:S01]  /*68d20*/  LDGSTS.E [R124+0x44008], desc[UR22][R126.64], P4 ;  /* 0x440080007e7c7fae */ /* 0x0003e2000a1a1016 */
[----:B------:R-:W-:Y:S02]  /*68d30*/  ISETP.GE.AND P5, PT, R0, UR5, PT ;  /* 0x0000000500007c0c */ /* 0x000fe4000bfa6270 */
[----:B------:R-:W-:Y:S01]  /*68d40*/  ISETP.GE.AND P4, PT, R239, UR5, PT ;  /* 0x00000005ef007c0c */ /* 0x000fe2000bf86270 */
[----:B------:R3:W-:Y:S01]  /*68d50*/  STL [R1+0xce4], R240 ;  /* 0x000ce4f001007387 */ /* 0x0007e20000100800 */
[----:B-----5:R-:W-:Y:S02]  /*68d60*/  IADD3 R13, P6, PT, R13, UR12, RZ ;  /* 0x0000000c0d0d7c10 */ /* 0x020fe4000ffde0ff */
[----:B-1----:R-:W-:Y:S02]  /*68d70*/  SEL R126, RZ, 0x4, P5 ;  /* 0x00000004ff7e7807 */ /* 0x002fe40002800000 */
[----:B------:R-:W-:Y:S01]  /*68d80*/  SEL R127, RZ, 0x4, P4 ;  /* 0x00000004ff7f7807 */ /* 0x000fe20002000000 */
[----:B---3--:R-:W3:Y:S01]  /*68d90*/  LDL.LU R240, [R1+0xe18] ;  /* 0x000e180001f07983 */ /* 0x008ee20000300800 */
[----:B------:R-:W-:-:S03]  /*68da0*/  SEL R126, R126, RZ, !P3 ;  /* 0x000000ff7e7e7207 */ /* 0x000fc60005800000 */
[----:B------:R-:W4:Y:S01]  /*68db0*/  LDL.LU R239, [R1+0xe04] ;  /* 0x000e040001ef7983 */ /* 0x000f220000300800 */
[----:B------:R-:W-:Y:S01]  /*68dc0*/  ISETP.NE.U32.AND P4, PT, R126, RZ, PT ;  /* 0x000000ff7e00720c */ /* 0x000fe20003f85070 */
[----:B------:R-:W-:Y:S01]  /*68dd0*/  IMAD.MOV.U32 R126, RZ, RZ, R13 ;  /* 0x000000ffff7e7224 */ /* 0x000fe200078e000d */
[----:B------:R-:W-:Y:S01]  /*68de0*/  SEL R127, R127, RZ, !P3 ;  /* 0x000000ff7f7f7207 */ /* 0x000fe20005800000 */
[----:B------:R-:W2:Y:S01]  /*68df0*/  LDL.LU R0, [R1+0xe10] ;  /* 0x000e100001007983 */ /* 0x000ea20000300800 */
[----:B------:R-:W-:-:S03]  /*68e00*/  IADD3.X R14, PT, PT, R14, UR13, RZ, P6, !PT ;  /* 0x0000000d0e0e7c10 */ /* 0x000fc6000b7fe4ff */
[----:B------:R1:W-:Y:S01]  /*68e10*/  STL [R1+0x1b7c], R13 ;  /* 0x001b7c0d01007387 */ /* 0x0003e20000100800 */
[----:B------:R-:W-:Y:S01]  /*68e20*/  ISETP.NE.U32.AND P5, PT, R127, RZ, PT ;  /* 0x000000ff7f00720c */ /* 0x000fe20003fa5070 */
[----:B------:R-:W-:Y:S02]  /*68e30*/  IMAD.MOV.U32 R127, RZ, RZ, R14 ;  /* 0x000000ffff7f7224 */ /* 0x000fe400078e000e */
[----:B-1----:R-:W2:Y:S04]  /*68e40*/  LDL.LU R13, [R1+0xe0c] ;  /* 0x000e0c00010d7983 */ /* 0x002ea80000300800 */
[----:B------:R1:W-:Y:S01]  /*68e50*/  STL [R1+0x1b78], R14 ;  /* 0x001b780e01007387 */ /* 0x0003e20000100800 */
[----:B------:R-:W-:-:S05]  /*68e60*/  IADD3 R15, P6, PT, R15, UR12, RZ ;  /* 0x0000000c0f0f7c10 */ /* 0x000fca000ffde0ff */
[----:B------:R1:W-:Y:S04]  /*68e70*/  LDGSTS.E [R124+0x46000], desc[UR22][R126.64], P5 ;  /* 0x460000007e7c7fae */ /* 0x0003e8000a9a1016 */
[----:B-1----:R-:W4:Y:S01]  /*68e80*/  LDL R14, [R1+0x1b70] ;  /* 0x001b7000010e7983 */ /* 0x002f220000100800 */
[----:B------:R-:W-:Y:S01]  /*68e90*/  IADD3.X R16, PT, PT, R16, UR13, RZ, P6, !PT ;  /* 0x0000000d10107c10 */ /* 0x000fe2000b7fe4ff */
[----:B------:R-:W-:-:S04]  /*68ea0*/  IMAD.MOV.U32 R126, RZ, RZ, R15 ;  /* 0x000000ffff7e7224 */ /* 0x000fc800078e000f */
[----:B------:R-:W-:-:S05]  /*68eb0*/  IMAD.MOV.U32 R127, RZ, RZ, R16 ;  /* 0x000000ffff7f7224 */ /* 0x000fca00078e0010 */
[----:B------:R1:W-:Y:S02]  /*68ec0*/  LDGSTS.E [R124+0x46008], desc[UR22][R126.64], P4 ;  /* 0x460080007e7c7fae */ /* 0x0003e4000a1a1016 */
[----:B-1----:R-:W-:-:S04]  /*68ed0*/  LOP3.LUT R124, R3, 0x4, RZ, 0xfc, !PT ;  /* 0x00000004037c7812 */ /* 0x002fc800078efcff */
[----:B------:R-:W-:Y:S02]  /*68ee0*/  ISETP.GE.AND P4, PT, R124, UR5, PT ;  /* 0x000000057c007c0c */ /* 0x000fe4000bf86270 */
[----:B------:R-:W-:-:S04]  /*68ef0*/  LOP3.LUT R124, R3, 0x6, RZ, 0xfc, !PT ;  /* 0x00000006037c7812 */ /* 0x000fc800078efcff */
[----:B------:R-:W-:Y:S02]  /*68f00*/  ISETP.GE.AND P5, PT, R124, UR5, PT ;  /* 0x000000057c007c0c */ /* 0x000fe4000bfa6270 */
[----:B------:R-:W-:-:S04]  /*68f10*/  SEL R124, RZ, 0x4, P4 ;  /* 0x00000004ff7c7807 */ /* 0x000fc80002000000 */
[----:B------:R-:W-:-:S04]  /*68f20*/  SEL R124, R124, RZ, !P3 ;  /* 0x000000ff7c7c7207 */ /* 0x000fc80005800000 */
[----:B------:R-:W-:Y:S02]  /*68f30*/  ISETP.NE.U32.AND P4, PT, R124, RZ, PT ;  /* 0x000000ff7c00720c */ /* 0x000fe40003f85070 */
[----:B------:R-:W-:-:S04]  /*68f40*/  SEL R124, RZ, 0x4, P5 ;  /* 0x00000004ff7c7807 */ /* 0x000fc80002800000 */
[----:B------:R-:W-:-:S04]  /*68f50*/  SEL R124, R124, RZ, !P3 ;  /* 0x000000ff7c7c7207 */ /* 0x000fc80005800000 */
[----:B------:R-:W-:Y:S01]  /*68f60*/  ISETP.NE.U32.AND P5, PT, R124, RZ, PT ;  /* 0x000000ff7c00720c */ /* 0x000fe20003fa5070 */
[----:B------:R-:W-:Y:S01]  /*68f70*/  IMAD.U32 R124, RZ, RZ, UR16 ;  /* 0x00000010ff7c7e24 */ /* 0x000fe2000f8e00ff */
[----:B------:R-:W-:Y:S04]  /*68f80*/  STL [R1+0x1b84], R15 ;  /* 0x001b840f01007387 */ /* 0x000fe80000100800 */
[----:B------:R-:W-:Y:S01]  /*68f90*/  STL [R1+0x1b80], R16 ;  /* 0x001b801001007387 */ /* 0x000fe20000100800 */
[----:B---3--:R-:W-:-:S05]  /*68fa0*/  IADD3 R240, P6, PT, R240, UR12, RZ ;  /* 0x0000000cf0f07c10 */ /* 0x008fca000ffde0ff */
[----:B------:R-:W-:Y:S01]  /*68fb0*/  IMAD.MOV.U32 R126, RZ, RZ, R240 ;  /* 0x000000ffff7e7224 */ /* 0x000fe200078e00f0 */
[----:B------:R-:W-:Y:S01]  /*68fc0*/  STL [R1+0xe18], R240 ;  /* 0x000e18f001007387 */ /* 0x000fe20000100800 */
[----:B--2---:R-:W-:Y:S02]  /*68fd0*/  IADD3.X R13, PT, PT, R13, UR13, RZ, P6, !PT ;  /* 0x0000000d0d0d7c10 */ /* 0x004fe4000b7fe4ff */
[----:B------:R-:W-:-:S03]  /*68fe0*/  IADD3 R0, P6, PT, R0, UR12, RZ ;  /* 0x0000000c00007c10 */ /* 0x000fc6000ffde0ff */
[----:B------:R-:W-:Y:S01]  /*68ff0*/  IMAD.MOV.U32 R127, RZ, RZ, R13 ;  /* 0x000000ffff7f7224 */ /* 0x000fe200078e000d */
[----:B----4-:R-:W-:Y:S01]  /*69000*/  IADD3.X R239, PT, PT, R239, UR13, RZ, P6, !PT ;  /* 0x0000000defef7c10 */ /* 0x010fe2000b7fe4ff */
[----:B------:R1:W-:Y:S01]  /*69010*/  STL [R1+0xe0c], R13 ;  /* 0x000e0c0d01007387 */ /* 0x0003e20000100800 */
[----:B------:R-:W-:Y:S02]  /*69020*/  IADD3 R124, PT, PT, R14, 0x100000, R124 ;  /* 0x001000000e7c7810 */ /* 0x000fe40007ffe07c */
[----:B-1----:R-:W-:-:S03]  /*69030*/  LOP3.LUT R13, R3, 0x24, RZ, 0xfc, !PT ;  /* 0x00000024030d7812 */ /* 0x002fc600078efcff */
[----:B------:R1:W-:Y:S01]  /*69040*/  LDGSTS.E [R124+0x40000], desc[UR22][R126.64], P4 ;  /* 0x400000007e7c7fae */ /* 0x0003e2000a1a1016 */
[----:B------:R-:W-:-:S03]  /*69050*/  ISETP.GE.AND P4, PT, R13, UR5, PT ;  /* 0x000000050d007c0c */ /* 0x000fc6000bf86270 */
[----:B------:R2:W-:Y:S01]  /*69060*/  STL [R1+0xe10], R0 ;  /* 0x000e100001007387 */ /* 0x0005e20000100800 */
[----:B-1----:R-:W-:Y:S02]  /*69070*/  IMAD.MOV.U32 R126, RZ, RZ, R0 ;  /* 0x000000ffff7e7224 */ /* 0x002fe400078e0000 */
[----:B------:R-:W-:Y:S01]  /*69080*/  IMAD.MOV.U32 R127, RZ, RZ, R239 ;  /* 0x000000ffff7f7224 */ /* 0x000fe200078e00ef */
[----:B--2---:R-:W-:Y:S01]  /*69090*/  LOP3.LUT R0, R3, 0x26, RZ, 0xfc, !PT ;  /* 0x0000002603007812 */ /* 0x004fe200078efcff */
[----:B------:R1:W-:Y:S04]  /*690a0*/  STL [R1+0xe04], R239 ;  /* 0x000e04ef01007387 */ /* 0x0003e80000100800 */
[----:B------:R2:W-:Y:S01]  /*690b0*/  LDGSTS.E [R124+0x40008], desc[UR22][R126.64], P5 ;  /* 0x400080007e7c7fae */ /* 0x0005e2000a9a1016 */
[----:B------:R-:W-:-:S03]  /*690c0*/  ISETP.GE.AND P5, PT, R0, UR5, PT ;  /* 0x0000000500007c0c */ /* 0x000fc6000bfa6270 */
[----:B-1----:R-:W3:Y:S04]  /*690d0*/  LDL.LU R239, [R1+0xd98] ;  /* 0x000d980001ef7983 */ /* 0x002ee80000300800 */
[----:B------:R-:W4:Y:S01]  /*690e0*/  LDL.LU R16, [R1+0xd84] ;  /* 0x000d840001107983 */ /* 0x000f220000300800 */
[----:B--2---:R-:W-:-:S03]  /*690f0*/  SEL R127, RZ, 0x4, P4 ;  /* 0x00000004ff7f7807 */ /* 0x004fc60002000000 */
[----:B------:R-:W2:Y:S01]  /*69100*/  LDL.LU R240, [R1+0xd90] ;  /* 0x000d900001f07983 */ /* 0x000ea20000300800 */
[----:B------:R-:W-:-:S03]  /*69110*/  SEL R127, R127, RZ, !P3 ;  /* 0x000000ff7f7f7207 */ /* 0x000fc60005800000 */
[----:B------:R-:W2:Y:S01]  /*69120*/  LDL.LU R15, [R1+0xce8] ;  /* 0x000ce800010f7983 */ /* 0x000ea20000300800 */
[----:B------:R-:W-:-:S03]  /*69130*/  SEL R126, RZ, 0x4, P5 ;  /* 0x00000004ff7e7807 */ /* 0x000fc60002800000 */
[----:B------:R-:W2:Y:S01]  /*69140*/  LDL.LU R14, [R1+0xcec] ;  /* 0x000cec00010e7983 */ /* 0x000ea20000300800 */
[----:B------:R-:W-:-:S03]  /*69150*/  ISETP.NE.U32.AND P5, PT, R127, RZ, PT ;  /* 0x000000ff7f00720c */ /* 0x000fc60003fa5070 */
[----:B------:R-:W2:Y:S04]  /*69160*/  LDL.LU R13, [R1+0xcf0] ;  /* 0x000cf000010d7983 */ /* 0x000ea80000300800 */
[----:B------:R-:W2:Y:S04]  /*69170*/  LDL.LU R0, [R1+0xcf4] ;  /* 0x000cf40001007983 */ /* 0x000ea80000300800 */
[----:B------:R-:W2:Y:S01]  /*69180*/  LDL.LU R127, [R1+0xd8c] ;  /* 0x000d8c00017f7983 */ /* 0x000ea20000300800 */
[----:B------:R-:W-:-:S04]  /*69190*/  SEL R126, R126, RZ, !P3 ;  /* 0x000000ff7e7e7207 */ /* 0x000fc80005800000 */
[----:B------:R-:W-:Y:S02]  /*691a0*/  ISETP.NE.U32.AND P4, PT, R126, RZ, PT ;  /* 0x000000ff7e00720c */ /* 0x000fe40003f85070 */
[----:B---3--:R-:W-:-:S05]  /*691b0*/  IADD3 R239, P6, PT, R239, UR12, RZ ;  /* 0x0000000cefef7c10 */ /* 0x008fca000ffde0ff */
[----:B------:R-:W-:Y:S01]  /*691c0*/  IMAD.MOV.U32 R126, RZ, RZ, R239 ;  /* 0x000000ffff7e7224 */ /* 0x000fe200078e00ef */
[----:B------:R1:W-:Y:S02]  /*691d0*/  STL [R1+0xd98], R239 ;  /* 0x000d98ef01007387 */ /* 0x0003e40000100800 */
[----:B-1----:R-:W-:Y:S02]  /*691e0*/  LOP3.LUT R239, R3, 0x44, RZ, 0xfc, !PT ;  /* 0x0000004403ef7812 */ /* 0x002fe400078efcff */
[----:B--2---:R-:W-:Y:S02]  /*691f0*/  IADD3.X R127, PT, PT, R127, UR13, RZ, P6, !PT ;  /* 0x0000000d7f7f7c10 */ /* 0x004fe4000b7fe4ff */
[----:B------:R-:W-:-:S03]  /*69200*/  IADD3 R240, P6, PT, R240, UR12, RZ ;  /* 0x0000000cf0f07c10 */ /* 0x000fc6000ffde0ff */
[----:B------:R1:W-:Y:S01]  /*69210*/  LDGSTS.E [R124+0x42000], desc[UR22][R126.64], P5 ;  /* 0x420000007e7c7fae */ /* 0x0003e2000a9a1016 */
[----:B----4-:R-:W-:-:S03]  /*69220*/  IADD3.X R16, PT, PT, R16, UR13, RZ, P6, !PT ;  /* 0x0000000d10107c10 */ /* 0x010fc6000b7fe4ff */
[----:B------:R2:W-:Y:S01]  /*69230*/  STL [R1+0xd8c], R127 ;  /* 0x000d8c7f01007387 */ /* 0x0005e20000100800 */
[----:B-1----:R-:W-:Y:S02]  /*69240*/  IMAD.MOV.U32 R126, RZ, RZ, R240 ;  /* 0x000000ffff7e7224 */ /* 0x002fe400078e00f0 */
[----:B--2---:R-:W-:Y:S01]  /*69250*/  IMAD.MOV.U32 R127, RZ, RZ, R16 ;  /* 0x000000ffff7f7224 */ /* 0x004fe200078e0010 */
[----:B------:R1:W-:Y:S04]  /*69260*/  STL [R1+0xd84], R16 ;  /* 0x000d841001007387 */ /* 0x0003e80000100800 */
[----:B------:R2:W-:Y:S01]  /*69270*/  LDGSTS.E [R124+0x42008], desc[UR22][R126.64], P4 ;  /* 0x420080007e7c7fae */ /* 0x0005e2000a1a1016 */
[----:B------:R-:W-:Y:S02]  /*69280*/  ISETP.GE.AND P4, PT, R239, UR5, PT ;  /* 0x00000005ef007c0c */ /* 0x000fe4000bf86270 */
[----:B-1----:R-:W-:-:S04]  /*69290*/  LOP3.LUT R16, R3, 0x46, RZ, 0xfc, !PT ;  /* 0x0000004603107812 */ /* 0x002fc800078efcff */
[----:B------:R-:W-:Y:S02]  /*692a0*/  ISETP.GE.AND P5, PT, R16, UR5, PT ;  /* 0x0000000510007c0c */ /* 0x000fe4000bfa6270 */
[----:B--2---:R-:W-:Y:S02]  /*692b0*/  SEL R127, RZ, 0x4, P4 ;  /* 0x00000004ff7f7807 */ /* 0x004fe40002000000 */
[----:B------:R-:W-:Y:S02]  /*692c0*/  SEL R126, RZ, 0x4, P5 ;  /* 0x00000004ff7e7807 */ /* 0x000fe40002800000 */
[----:B------:R-:W-:Y:S02]  /*692d0*/  SEL R127, R127, RZ, !P3 ;  /* 0x000000ff7f7f7207 */ /* 0x000fe40005800000 */
[----:B------:R-:W-:Y:S02]  /*692e0*/  IADD3 R14, P6, PT, R14, UR12, RZ ;  /* 0x0000000c0e0e7c10 */ /* 0x000fe4000ffde0ff */
[----:B------:R-:W-:-:S02]  /*692f0*/  ISETP.NE.U32.AND P5, PT, R127, RZ, PT ;  /* 0x000000ff7f00720c */ /* 0x000fc40003fa5070 */
[----:B------:R-:W-:Y:S02]  /*69300*/  SEL R126, R126, RZ, !P3 ;  /* 0x000000ff7e7e7207 */ /* 0x000fe40005800000 */
[----:B------:R-:W-:Y:S02]  /*69310*/  IADD3.X R15, PT, PT, R15, UR13, RZ, P6, !PT ;  /* 0x0000000d0f0f7c10 */ /* 0x000fe4000b7fe4ff */
[----:B------:R-:W-:Y:S02]  /*69320*/  IADD3 R0, P6, PT, R0, UR12, RZ ;  /* 0x0000000c00007c10 */ /* 0x000fe4000ffde0ff */
[----:B------:R-:W-:Y:S01]  /*69330*/  ISETP.NE.U32.AND P4, PT, R126, RZ, PT ;  /* 0x000000ff7e00720c */ /* 0x000fe20003f85070 */
[----:B------:R-:W-:Y:S01]  /*69340*/  IMAD.MOV.U32 R126, RZ, RZ, R14 ;  /* 0x000000ffff7e7224 */ /* 0x000fe200078e000e */
[----:B------:R-:W-:Y:S01]  /*69350*/  IADD3.X R13, PT, PT, R13, UR13, RZ, P6, !PT ;  /* 0x0000000d0d0d7c10 */ /* 0x000fe2000b7fe4ff */
[----:B------:R-:W-:Y:S01]  /*69360*/  IMAD.MOV.U32 R127, RZ, RZ, R15 ;  /* 0x000000ffff7f7224 */ /* 0x000fe200078e000f */
[----:B------:R-:W-:Y:S04]  /*69370*/  STL [R1+0xd90], R240 ;  /* 0x000d90f001007387 */ /* 0x000fe80000100800 */
[----:B------:R1:W-:Y:S04]  /*69380*/  STL [R1+0xcec], R14 ;  /* 0x000cec0e01007387 */ /* 0x0003e80000100800 */
[----:B------:R-:W-:Y:S04]  /*69390*/  STL [R1+0xce8], R15 ;  /* 0x000ce80f01007387 */ /* 0x000fe80000100800 */
[----:B------:R2:W-:Y:S04]  /*693a0*/  LDGSTS.E [R124+0x44000], desc[UR22][R126.64], P5 ;  /* 0x440000007e7c7fae */ /* 0x0005e8000a9a1016 */
[----:B------:R3:W-:Y:S04]  /*693b0*/  STL [R1+0xcf4], R0 ;  /* 0x000cf40001007387 */ /* 0x0007e80000100800 */
[----:B------:R4:W-:Y:S01]  /*693c0*/  STL [R1+0xcf0], R13 ;  /* 0x000cf00d01007387 */ /* 0x0009e20000100800 */
[----:B--2---:R-:W-:-:S03]  /*693d0*/  IMAD.MOV.U32 R126, RZ, RZ, R0 ;  /* 0x000000ffff7e7224 */ /* 0x004fc600078e0000 */
[----:B-1----:R-:W2:Y:S01]  /*693e0*/  LDL.LU R14, [R1+0xe08] ;  /* 0x000e0800010e7983 */ /* 0x002ea20000300800 */
[----:B------:R-:W-:Y:S01]  /*693f0*/  IMAD.MOV.U32 R127, RZ, RZ, R13 ;  /* 0x000000ffff7f7224 */ /* 0x000fe200078e000d */
[C---:B---3--:R-:W-:Y:S02]  /*69400*/  LOP3.LUT R0, R3.reuse, 0x64, RZ, 0xfc, !PT ;  /* 0x0000006403007812 */ /* 0x048fe400078efcff */
[----:B------:R-:W3:Y:S01]  /*69410*/  LDL.LU R15, [R1+0xdfc] ;  /* 0x000dfc00010f7983 */ /* 0x000ee20000300800 */
[----:B----4-:R-:W-:-:S03]  /*69420*/  LOP3.LUT R13, R3, 0x66, RZ, 0xfc, !PT ;  /* 0x00000066030d7812 */ /* 0x010fc600078efcff */
[----:B------:R1:W-:Y:S01]  /*69430*/  LDGSTS.E [R124+0x44008], desc[UR22][R126.64], P4 ;  /* 0x440080007e7c7fae */ /* 0x0003e2000a1a1016 */
[----:B------:R-:W-:-:S03]  /*69440*/  ISETP.GE.AND P4, PT, R0, UR5, PT ;  /* 0x0000000500007c0c */ /* 0x000fc6000bf86270 */
[----:B------:R-:W4:Y:S01]  /*69450*/  LDL.LU R0, [R1+0xe00] ;  /* 0x000e000001007983 */ /* 0x000f220000300800 */
[----:B------:R-:W-:-:S03]  /*69460*/  ISETP.GE.AND P5, PT, R13, UR5, PT ;  /* 0x000000050d007c0c */ /* 0x000fc6000bfa6270 */
[----:B------:R-:W4:Y:S04]  /*69470*/  LDL R16, [R1+0x1b6c] ;  /* 0x001b6c0001107983 */ /* 0x000f280000100800 */
[----:B------:R-:W4:Y:S01]  /*69480*/  LDL.LU R13, [R1+0xdf4] ;  /* 0x000df400010d7983 */ /* 0x000f220000300800 */
[----:B-1----:R-:W-:Y:S02]  /*69490*/  SEL R127, RZ, 0x4, P4 ;  /* 0x00000004ff7f7807 */ /* 0x002fe40002000000 */
[----:B------:R-:W-:Y:S02]  /*694a0*/  SEL R126, RZ, 0x4, P5 ;  /* 0x00000004ff7e7807 */ /* 0x000fe40002800000 */
[----:B------:R-:W-:Y:S02]  /*694b0*/  SEL R127, R127, RZ, !P3 ;  /* 0x000000ff7f7f7207 */ /* 0x000fe40005800000 */
[----:B------:R-:W-:-:S02]  /*694c0*/  IADD3 R17, P6, PT, R17, UR12, RZ ;  /* 0x0000000c11117c10 */ /* 0x000fc4000ffde0ff */
[----:B------:R-:W-:Y:S02]  /*694d0*/  ISETP.NE.U32.AND P5, PT, R127, RZ, PT ;  /* 0x000000ff7f00720c */ /* 0x000fe40003fa5070 */
[----:B------:R-:W-:Y:S02]  /*694e0*/  SEL R126, R126, RZ, !P3 ;  /* 0x000000ff7e7e7207 */ /* 0x000fe40005800000 */
[----:B------:R-:W-:Y:S02]  /*694f0*/  IADD3.X R18, PT, PT, R18, UR13, RZ, P6, !PT ;  /* 0x0000000d12127c10 */ /* 0x000fe4000b7fe4ff */
[----:B------:R-:W-:Y:S02]  /*69500*/  IADD3 R19, P6, PT, R19, UR12, RZ ;  /* 0x0000000c13137c10 */ /* 0x000fe4000ffde0ff */
[----:B------:R-:W-:Y:S01]  /*69510*/  ISETP.NE.U32.AND P4, PT, R126, RZ, PT ;  /* 0x000000ff7e00720c */ /* 0x000fe20003f85070 */
[----:B------:R-:W-:Y:S01]  /*69520*/  IMAD.MOV.U32 R126, RZ, RZ, R17 ;  /* 0x000000ffff7e7224 */ /* 0x000fe200078e0011 */
[----:B------:R-:W-:Y:S01]  /*69530*/  IADD3.X R20, PT, PT, R20, UR13, RZ, P6, !PT ;  /* 0x0000000d14147c10 */ /* 0x000fe2000b7fe4ff */
[----:B------:R-:W-:-:S05]  /*69540*/  IMAD.MOV.U32 R127, RZ, RZ, R18 ;  /* 0x000000ffff7f7224 */ /* 0x000fca00078e0012 */
[----:B------:R1:W-:Y:S02]  /*69550*/  LDGSTS.E [R124+0x46000], desc[UR22][R126.64], P5 ;  /* 0x460000007e7c7fae */ /* 0x0003e4000a9a1016 */
[----:B-1----:R-:W-:Y:S02]  /*69560*/  IMAD.MOV.U32 R126, RZ, RZ, R19 ;  /* 0x000000ffff7e7224 */ /* 0x002fe400078e0013 */
        /* <DEDUP_REMOVED lines=10> */
[----:B------:R-:W-:Y:S01]  /*69610*/  SEL R124, R124, RZ, !P3 ;  /* 0x000000ff7c7c7207 */ /* 0x000fe20005800000 */
[----:B------:R1:W-:Y:S03]  /*69620*/  STL [R1+0x1b8c], R17 ;  /* 0x001b8c1101007387 */ /* 0x0003e60000100800 */
[----:B------:R-:W-:Y:S01]  /*69630*/  ISETP.NE.U32.AND P5, PT, R124, RZ, PT ;  /* 0x000000ff7c00720c */ /* 0x000fe20003fa5070 */
[----:B------:R1:W-:Y:S01]  /*69640*/  STL [R1+0x1b88], R18 ;  /* 0x001b881201007387 */ /* 0x0003e20000100800 */
[----:B------:R-:W-:Y:S01]  /*69650*/  IMAD.U32 R124, RZ, RZ, UR16 ;  /* 0x00000010ff7c7e24 */ /* 0x000fe2000f8e00ff */
[----:B--2---:R-:W-:-:S04]  /*69660*/  IADD3 R14, P6, PT, R14, UR12, RZ ;  /* 0x0000000c0e0e7c10 */ /* 0x004fc8000ffde0ff */
[----:B---3--:R-:W-:Y:S01]  /*69670*/  IADD3.X R15, PT, PT, R15, UR13, RZ, P6, !PT ;  /* 0x0000000d0f0f7c10 */ /* 0x008fe2000b7fe4ff */
[----:B------:R-:W-:Y:S01]  /*69680*/  STL [R1+0xe08], R14 ;  /* 0x000e080e01007387 */ /* 0x000fe20000100800 */
[----:B----4-:R-:W-:-:S03]  /*69690*/  IADD3 R0, P6, PT, R0, UR12, RZ ;  /* 0x0000000c00007c10 */ /* 0x010fc6000ffde0ff */
[----:B------:R2:W-:Y:S01]  /*696a0*/  STL [R1+0xdfc], R15 ;  /* 0x000dfc0f01007387 */ /* 0x0005e20000100800 */
[----:B------:R-:W-:-:S03]  /*696b0*/  IADD3.X R13, PT, PT, R13, UR13, RZ, P6, !PT ;  /* 0x0000000d0d0d7c10 */ /* 0x000fc6000b7fe4ff */
[----:B------:R-:W-:Y:S01]  /*696c0*/  STL [R1+0xe00], R0 ;  /* 0x000e000001007387 */ /* 0x000fe20000100800 */
[----:B------:R-:W-:-:S03]  /*696d0*/  IADD3 R124, PT, PT, R16, 0x100000, R124 ;  /* 0x00100000107c7810 */ /* 0x000fc60007ffe07c */
[----:B------:R3:W-:Y:S04]  /*696e0*/  STL [R1+0xdf4], R13 ;  /* 0x000df40d01007387 */ /* 0x0007e80000100800 */
[----:B-1----:R-:W4:Y:S04]  /*696f0*/  LDL.LU R17, [R1+0xd7c] ;  /* 0x000d7c0001117983 */ /* 0x002f280000300800 */
[----:B------:R-:W4:Y:S04]  /*69700*/  LDL.LU R16, [R1+0xd88] ;  /* 0x000d880001107983 */ /* 0x000f280000300800 */
[----:B------:R-:W4:Y:S04]  /*69710*/  LDL.LU R239, [R1+0xd74] ;  /* 0x000d740001ef7983 */ /* 0x000f280000300800 */
[----:B------:R-:W4:Y:S01]  /*69720*/  LDL.LU R18, [R1+0xd80] ;  /* 0x000d800001127983 */ /* 0x000f220000300800 */
[----:B------:R-:W-:-:S02]  /*69730*/  IMAD.MOV.U32 R126, RZ, RZ, R14 ;  /* 0x000000ffff7e7224 */ /* 0x000fc400078e000e */
[----:B------:R-:W-:Y:S02]  /*69740*/  IMAD.MOV.U32 R127, RZ, RZ, R15 ;  /* 0x000000ffff7f7224 */ /* 0x000fe400078e000f */
[----:B--2---:R-:W2:Y:S04]  /*69750*/  LDL.LU R15, [R1+0xcf8] ;  /* 0x000cf800010f7983 */ /* 0x004ea80000300800 */
[----:B------:R1:W-:Y:S04]  /*69760*/  LDGSTS.E [R124+0x40000], desc[UR22][R126.64], P4 ;  /* 0x400000007e7c7fae */ /* 0x0003e8000a1a1016 */
[----:B------:R-:W2:Y:S01]  /*69770*/  LDL.LU R14, [R1+0xcfc] ;  /* 0x000cfc00010e7983 */ /* 0x000ea20000300800 */
[----:B-1----:R-:W-:Y:S01]  /*69780*/  IMAD.MOV.U32 R127, RZ, RZ, R13 ;  /* 0x000000ffff7f7224 */ /* 0x002fe200078e000d */
[C---:B---3--:R-:W-:Y:S01]  /*69790*/  LOP3.LUT R13, R3.reuse, 0x28, RZ, 0xfc, !PT ;  /* 0x00000028030d7812 */ /* 0x048fe200078efcff */
[----:B------:R-:W-:Y:S01]  /*697a0*/  IMAD.MOV.U32 R126, RZ, RZ, R0 ;  /* 0x000000ffff7e7224 */ /* 0x000fe200078e0000 */
[----:B------:R-:W-:-:S02]  /*697b0*/  LOP3.LUT R0, R3, 0x2a, RZ, 0xfc, !PT ;  /* 0x0000002a03007812 */ /* 0x000fc400078efcff */
[----:B------:R-:W-:Y:S02]  /*697c0*/  ISETP.GE.AND P4, PT, R13, UR5, PT ;  /* 0x000000050d007c0c */ /* 0x000fe4000bf86270 */
[----:B------:R1:W-:Y:S01]  /*697d0*/  LDGSTS.E [R124+0x40008], desc[UR22][R126.64], P5 ;  /* 0x400080007e7c7fae */ /* 0x0003e2000a9a1016 */
[----:B------:R-:W-:-:S03]  /*697e0*/  ISETP.GE.AND P5, PT, R0, UR5, PT ;  /* 0x0000000500007c0c */ /* 0x000fc6000bfa6270 */
[----:B------:R-:W3:Y:S04]  /*697f0*/  LDL.LU R13, [R1+0xd00] ;  /* 0x000d0000010d7983 */ /* 0x000ee80000300800 */
[----:B------:R-:W2:Y:S01]  /*69800*/  LDL.LU R0, [R1+0xd04] ;  /* 0x000d040001007983 */ /* 0x000ea20000300800 */
[----:B-1----:R-:W-:Y:S02]  /*69810*/  SEL R127, RZ, 0x4, P4 ;  /* 0x00000004ff7f7807 */ /* 0x002fe40002000000 */
[----:B------:R-:W-:Y:S02]  /*69820*/  SEL R126, RZ, 0x4, P5 ;  /* 0x00000004ff7e7807 */ /* 0x000fe40002800000 */
[----:B------:R-:W-:Y:S02]  /*69830*/  SEL R127, R127, RZ, !P3 ;  /* 0x000000ff7f7f7207 */ /* 0x000fe40005800000 */
[----:B------:R-:W-:-:S02]  /*69840*/  SEL R126, R126, RZ, !P3 ;  /* 0x000000ff7e7e7207 */ /* 0x000fc40005800000 */
[----:B------:R-:W-:Y:S02]  /*69850*/  ISETP.NE.U32.AND P5, PT, R127, RZ, PT ;  /* 0x000000ff7f00720c */ /* 0x000fe40003fa5070 */
[----:B------:R-:W-:Y:S02]  /*69860*/  ISETP.NE.U32.AND P4, PT, R126, RZ, PT ;  /* 0x000000ff7e00720c */ /* 0x000fe40003f85070 */
[----:B----4-:R-:W-:-:S04]  /*69870*/  IADD3 R16, P6, PT, R16, UR12, RZ ;  /* 0x0000000c10107c10 */ /* 0x010fc8000ffde0ff */
[----:B------:R-:W-:Y:S01]  /*69880*/  IADD3.X R17, PT, PT, R17, UR13, RZ, P6, !PT ;  /* 0x0000000d11117c10 */ /* 0x000fe2000b7fe4ff */
[----:B------:R-:W-:Y:S01]  /*69890*/  IMAD.MOV.U32 R126, RZ, RZ, R16 ;  /* 0x000000ffff7e7224 */ /* 0x000fe200078e0010 */
[----:B------:R-:W-:-:S03]  /*698a0*/  IADD3 R18, P6, PT, R18, UR12, RZ ;  /* 0x0000000c12127c10 */ /* 0x000fc6000ffde0ff */
[----:B------:R-:W-:Y:S01]  /*698b0*/  IMAD.MOV.U32 R127, RZ, RZ, R17 ;  /* 0x000000ffff7f7224 */ /* 0x000fe200078e0011 */
[----:B------:R-:W-:Y:S01]  /*698c0*/  IADD3.X R239, PT, PT, R239, UR13, RZ, P6, !PT ;  /* 0x0000000defef7c10 */ /* 0x000fe2000b7fe4ff */
[----:B------:R-:W-:Y:S04]  /*698d0*/  STL [R1+0xd88], R16 ;  /* 0x000d881001007387 */ /* 0x000fe80000100800 */
[----:B------:R1:W-:Y:S04]  /*698e0*/  LDGSTS.E [R124+0x42000], desc[UR22][R126.64], P5 ;  /* 0x420000007e7c7fae */ /* 0x0003e8000a9a1016 */
[----:B------:R4:W-:Y:S01]  /*698f0*/  STL [R1+0xd7c], R17 ;  /* 0x000d7c1101007387 */ /* 0x0009e20000100800 */
[----:B-1----:R-:W-:-:S02]  /*69900*/  IMAD.MOV.U32 R126, RZ, RZ, R18 ;  /* 0x000000ffff7e7224 */ /* 0x002fc400078e0012 */
[----:B------:R-:W-:Y:S01]  /*69910*/  IMAD.MOV.U32 R127, RZ, RZ, R239 ;  /* 0x000000ffff7f7224 */ /* 0x000fe200078e00ef */
[----:B----4-:R-:W-:-:S04]  /*69920*/  LOP3.LUT R17, R3, 0x48, RZ, 0xfc, !PT ;  /* 0x0000004803117812 */ /* 0x010fc800078efcff */
[----:B------:R1:W-:Y:S01]  /*69930*/  LDGSTS.E [R124+0x42008], desc[UR22][R126.64], P4 ;  /* 0x420080007e7c7fae */ /* 0x0003e2000a1a1016 */
[----:B------:R-:W-:Y:S02]  /*69940*/  ISETP.GE.AND P4, PT, R17, UR5, PT ;  /* 0x0000000511007c0c */ /* 0x000fe4000bf86270 */
[----:B------:R-:W-:-:S04]  /*69950*/  LOP3.LUT R16, R3, 0x4a, RZ, 0xfc, !PT ;  /* 0x0000004a03107812 */ /* 0x000fc800078efcff */
[----:B------:R-:W-:Y:S02]  /*69960*/  ISETP.GE.AND P5, PT, R16, UR5, PT ;  /* 0x0000000510007c0c */ /* 0x000fe4000bfa6270 */
[----:B-1----:R-:W-:Y:S02]  /*69970*/  SEL R127, RZ, 0x4, P4 ;  /* 0x00000004ff7f7807 */ /* 0x002fe40002000000 */
[----:B--2---:R-:W-:Y:S02]  /*69980*/  IADD3 R14, P6, PT, R14, UR12, RZ ;  /* 0x0000000c0e0e7c10 */ /* 0x004fe4000ffde0ff */
[----:B------:R-:W-:Y:S02]  /*69990*/  SEL R127, R127, RZ, !P3 ;  /* 0x000000ff7f7f7207 */ /* 0x000fe40005800000 */
[----:B------:R-:W-:Y:S02]  /*699a0*/  SEL R126, RZ, 0x4, P5 ;  /* 0x00000004ff7e7807 */ /* 0x000fe40002800000 */
[----:B------:R-:W-:-:S02]  /*699b0*/  ISETP.NE.U32.AND P5, PT, R127, RZ, PT ;  /* 0x000000ff7f00720c */ /* 0x000fc40003fa5070 */
[----:B------:R-:W-:Y:S02]  /*699c0*/  IADD3.X R15, PT, PT, R15, UR13, RZ, P6, !PT ;  /* 0x0000000d0f0f7c10 */ /* 0x000fe4000b7fe4ff */
[----:B------:R-:W-:Y:S02]  /*699d0*/  SEL R126, R126, RZ, !P3 ;  /* 0x000000ff7e7e7207 */ /* 0x000fe40005800000 */
[----:B------:R-:W-:Y:S01]  /*699e0*/  IADD3 R0, P6, PT, R0, UR12, RZ ;  /* 0x0000000c00007c10 */ /* 0x000fe2000ffde0ff */
[----:B------:R-:W-:Y:S01]  /*699f0*/  STL [R1+0xd80], R18 ;  /* 0x000d801201007387 */ /* 0x000fe20000100800 */
[----:B------:R-:W-:Y:S02]  /*69a00*/  ISETP.NE.U32.AND P4, PT, R126, RZ, PT ;  /* 0x000000ff7e00720c */ /* 0x000fe40003f85070 */
[----:B---3--:R-:W-:Y:S01]  /*69a10*/  IADD3.X R13, PT, PT, R13, UR13, RZ, P6, !PT ;  /* 0x0000000d0d0d7c10 */ /* 0x008fe2000b7fe4ff */
[----:B------:R-:W-:Y:S01]  /*69a20*/  STL [R1+0xd74], R239 ;  /* 0x000d74ef01007387 */ /* 0x000fe20000100800 */
[----:B------:R-:W-:-:S02]  /*69a30*/  IMAD.MOV.U32 R126, RZ, RZ, R14 ;  /* 0x000000ffff7e7224 */ /* 0x000fc400078e000e */
[----:B------:R-:W-:Y:S01]  /*69a40*/  IMAD.MOV.U32 R127, RZ, RZ, R15 ;  /* 0x000000ffff7f7224 */ /* 0x000fe200078e000f */
[----:B------:R-:W-:Y:S04]  /*69a50*/  STL [R1+0xcfc], R14 ;  /* 0x000cfc0e01007387 */ /* 0x000fe80000100800 */
[----:B------:R1:W-:Y:S04]  /*69a60*/  STL [R1+0xcf8], R15 ;  /* 0x000cf80f01007387 */ /* 0x0003e80000100800 */
[----:B------:R-:W-:Y:S04]  /*69a70*/  STL [R1+0xd04], R0 ;  /* 0x000d040001007387 */ /* 0x000fe80000100800 */
[----:B------:R2:W-:Y:S01]  /*69a80*/  STL [R1+0xd00], R13 ;  /* 0x000d000d01007387 */ /* 0x0005e20000100800 */
[----:B------:R-:W-:-:S03]  /*69a90*/  LOP3.LUT R16, R3, 0x68, RZ, 0xfc, !PT ;  /* 0x0000006803107812 */ /* 0x000fc600078efcff */
[----:B-1----:R-:W3:Y:S04]  /*69aa0*/  LDL.LU R15, [R1+0xdec] ;  /* 0x000dec00010f7983 */ /* 0x002ee80000300800 */
[----:B------:R1:W-:Y:S04]  /*69ab0*/  LDGSTS.E [R124+0x44000], desc[UR22][R126.64], P5 ;  /* 0x440000007e7c7fae */ /* 0x0003e8000a9a1016 */
[----:B------:R-:W4:Y:S01]  /*69ac0*/  LDL.LU R14, [R1+0xdf8] ;  /* 0x000df800010e7983 */ /* 0x000f220000300800 */
[----:B-1----:R-:W-:Y:S02]  /*69ad0*/  IMAD.MOV.U32 R126, RZ, RZ, R0 ;  /* 0x000000ffff7e7224 */ /* 0x002fe400078e0000 */
[----:B------:R-:W-:Y:S01]  /*69ae0*/  IMAD.MOV.U32 R127, RZ, RZ, R13 ;  /* 0x000000ffff7f7224 */ /* 0x000fe200078e000d */
[----:B--2---:R-:W-:Y:S01]  /*69af0*/  LOP3.LUT R13, R3, 0x6a, RZ, 0xfc, !PT ;  /* 0x0000006a030d7812 */ /* 0x004fe200078efcff */
[----:B------:R-:W2:Y:S04]  /*69b00*/  LDL.LU R0, [R1+0xdf0] ;  /* 0x000df00001007983 */ /* 0x000ea80000300800 */
[----:B------:R1:W-:Y:S01]  /*69b10*/  LDGSTS.E [R124+0x44008], desc[UR22][R126.64], P4 ;  /* 0x440080007e7c7fae */ /* 0x0003e2000a1a1016 */
[----:B------:R-:W-:-:S02]  /*69b20*/  ISETP.GE.AND P4, PT, R16, UR5, PT ;  /* 0x0000000510007c0c */ /* 0x000fc4000bf86270 */
[----:B------:R-:W-:Y:S01]  /*69b30*/  ISETP.GE.AND P5, PT, R13, UR5, PT ;  /* 0x000000050d007c0c */ /* 0x000fe2000bfa6270 */
[----:B------:R-:W2:Y:S04]  /*69b40*/  LDL R16, [R1+0x1b68] ;  /* 0x001b680001107983 */ /* 0x000ea80000100800 */
[----:B------:R-:W2:Y:S01]  /*69b50*/  LDL.LU R13, [R1+0xde4] ;  /* 0x000de400010d7983 */ /* 0x000ea20000300800 */
[----:B-1----:R-:W-:Y:S02]  /*69b60*/  SEL R127, RZ, 0x4, P4 ;  /* 0x00000004ff7f7807 */ /* 0x002fe40002000000 */
[----:B------:R-:W-:Y:S02]  /*69b70*/  SEL R126, RZ, 0x4, P5 ;  /* 0x00000004ff7e7807 */ /* 0x000fe40002800000 */
[----:B------:R-:W-:-:S02]  /*69b80*/  SEL R127, R127, RZ, !P3 ;  /* 0x000000ff7f7f7207 */ /* 0x000fc40005800000 */
[----:B------:R-:W-:Y:S02]  /*69b90*/  IADD3 R21, P6, PT, R21, UR12, RZ ;  /* 0x0000000c15157c10 */ /* 0x000fe4000ffde0ff */
        /* <DEDUP_REMOVED lines=23> */
[----:B----4-:R-:W-:-:S04]  /*69d10*/  IADD3 R14, P6, PT, R14, UR12, RZ ;  /* 0x0000000c0e0e7c10 */ /* 0x010fc8000ffde0ff */
[----:B---3--:R-:W-:Y:S01]  /*69d20*/  IADD3.X R15, PT, PT, R15, UR13, RZ, P6, !PT ;  /* 0x0000000d0f0f7c10 */ /* 0x008fe2000b7fe4ff */
[----:B------:R-:W-:Y:S01]  /*69d30*/  STL [R1+0xdf8], R14 ;  /* 0x000df80e01007387 */ /* 0x000fe20000100800 */
[----:B--2---:R-:W-:-:S03]  /*69d40*/  IADD3 R0, P6, PT, R0, UR12, RZ ;  /* 0x0000000c00007c10 */ /* 0x004fc6000ffde0ff */
[----:B------:R1:W-:Y:S04]  /*69d50*/  STL [R1+0xdec], R15 ;  /* 0x000dec0f01007387 */ /* 0x0003e80000100800 */
[----:B------:R-:W-:Y:S01]  /*69d60*/  STL [R1+0xdf0], R0 ;  /* 0x000df00001007387 */ /* 0x000fe20000100800 */
[----:B------:R-:W-:Y:S02]  /*69d70*/  IADD3.X R13, PT, PT, R13, UR13, RZ, P6, !PT ;  /* 0x0000000d0d0d7c10 */ /* 0x000fe4000b7fe4ff */
[----:B------:R-:W-:-:S03]  /*69d80*/  IADD3 R124, PT, PT, R16, 0x100000, R124 ;  /* 0x00100000107c7810 */ /* 0x000fc60007ffe07c */
[----:B------:R2:W-:Y:S04]  /*69d90*/  STL [R1+0xde4], R13 ;  /* 0x000de40d01007387 */ /* 0x0005e80000100800 */
[----:B------:R-:W3:Y:S04]  /*69da0*/  LDL.LU R17, [R1+0xd6c] ;  /* 0x000d6c0001117983 */ /* 0x000ee80000300800 */
[----:B------:R-:W4:Y:S04]  /*69db0*/  LDL.LU R16, [R1+0xd78] ;  /* 0x000d780001107983 */ /* 0x000f280000300800 */
[----:B------:R-:W3:Y:S04]  /*69dc0*/  LDL.LU R239, [R1+0xd64] ;  /* 0x000d640001ef7983 */ /* 0x000ee80000300800 */
[----:B------:R-:W3:Y:S01]  /*69dd0*/  LDL.LU R18, [R1+0xd70] ;  /* 0x000d700001127983 */ /* 0x000ee20000300800 */
[----:B------:R-:W-:-:S02]  /*69de0*/  IMAD.MOV.U32 R126, RZ, RZ, R14 ;  /* 0x000000ffff7e7224 */ /* 0x000fc400078e000e */
[----:B------:R-:W-:Y:S02]  /*69df0*/  IMAD.MOV.U32 R127, RZ, RZ, R15 ;  /* 0x000000ffff7f7224 */ /* 0x000fe400078e000f */
[----:B-1----:R-:W3:Y:S04]  /*69e00*/  LDL.LU R15, [R1+0xd08] ;  /* 0x000d0800010f7983 */ /* 0x002ee80000300800 */
[----:B------:R1:W-:Y:S04]  /*69e10*/  LDGSTS.E [R124+0x40000], desc[UR22][R126.64], P4 ;  /* 0x400000007e7c7fae */ /* 0x0003e8000a1a1016 */
[----:B------:R-:W3:Y:S01]  /*69e20*/  LDL.LU R14, [R1+0xd0c] ;  /* 0x000d0c00010e7983 */ /* 0x000ee20000300800 */
[----:B-1----:R-:W-:Y:S01]  /*69e30*/  IMAD.MOV.U32 R127, RZ, RZ, R13 ;  /* 0x000000ffff7f7224 */ /* 0x002fe200078e000d */
[C---:B--2---:R-:W-:Y:S01]  /*69e40*/  LOP3.LUT R13, R3.reuse, 0x2c, RZ, 0xfc, !PT ;  /* 0x0000002c030d7812 */ /* 0x044fe200078efcff */
[----:B------:R-:W-:Y:S01]  /*69e50*/  IMAD.MOV.U32 R126, RZ, RZ, R0 ;  /* 0x000000ffff7e7224 */ /* 0x000fe200078e0000 */
[----:B------:R-:W-:-:S02]  /*69e60*/  LOP3.LUT R0, R3, 0x2e, RZ, 0xfc, !PT ;  /* 0x0000002e03007812 */ /* 0x000fc400078efcff */
[----:B------:R-:W-:Y:S02]  /*69e70*/  ISETP.GE.AND P4, PT, R13, UR5, PT ;  /* 0x000000050d007c0c */ /* 0x000fe4000bf86270 */
[----:B------:R1:W-:Y:S01]  /*69e80*/  LDGSTS.E [R124+0x40008], desc[UR22][R126.64], P5 ;  /* 0x400080007e7c7fae */ /* 0x0003e2000a9a1016 */
[----:B------:R-:W-:-:S03]  /*69e90*/  ISETP.GE.AND P5, PT, R0, UR5, PT ;  /* 0x0000000500007c0c */ /* 0x000fc6000bfa6270 */
[----:B------:R-:W2:Y:S04]  /*69ea0*/  LDL.LU R13, [R1+0xd10] ;  /* 0x000d1000010d7983 */ /* 0x000ea80000300800 */
        /* <DEDUP_REMOVED lines=8> */
[----:B---3--:R-:W-:Y:S01]  /*69f30*/  IADD3.X R17, PT, PT, R17, UR13, RZ, P6, !PT ;  /* 0x0000000d11117c10 */ /* 0x008fe2000b7fe4ff */
        /* <DEDUP_REMOVED lines=9> */
[----:B---3--:R-:W-:-:S04]  /*69fd0*/  LOP3.LUT R17, R3, 0x4c, RZ, 0xfc, !PT ;  /* 0x0000004c03117812 */ /* 0x008fc800078efcff */
[----:B------:R1:W-:Y:S01]  /*69fe0*/  LDGSTS.E [R124+0x42008], desc[UR22][R126.64], P4 ;  /* 0x420080007e7c7fae */ /* 0x0003e2000a1a1016 */
[----:B------:R-:W-:Y:S02]  /*69ff0*/  ISETP.GE.AND P4, PT, R17, UR5, PT ;  /* 0x0000000511007c0c */ /* 0x000fe4000bf86270 */
[----:B------:R-:W-:-:S04]  /*6a000*/  LOP3.LUT R16, R3, 0x4e, RZ, 0xfc, !PT ;  /* 0x0000004e03107812 */ /* 0x000fc800078efcff */
[----:B------:R-:W-:Y:S02]  /*6a010*/  ISETP.GE.AND P5, PT, R16, UR5, PT ;  /* 0x0000000510007c0c */ /* 0x000fe4000bfa6270 */
[----:B-1----:R-:W-:Y:S02]  /*6a020*/  SEL R127, RZ, 0x4, P4 ;  /* 0x00000004ff7f7807 */ /* 0x002fe40002000000 */
[----:B------:R-:W-:Y:S02]  /*6a030*/  IADD3 R14, P6, PT, R14, UR12, RZ ;  /* 0x0000000c0e0e7c10 */ /* 0x000fe4000ffde0ff */
[----:B------:R-:W-:Y:S02]  /*6a040*/  SEL R127, R127, RZ, !P3 ;  /* 0x000000ff7f7f7207 */ /* 0x000fe40005800000 */
[----:B------:R-:W-:Y:S02]  /*6a050*/  SEL R126, RZ, 0x4, P5 ;  /* 0x00000004ff7e7807 */ /* 0x000fe40002800000 */
[----:B------:R-:W-:-:S02]  /*6a060*/  ISETP.NE.U32.AND P5, PT, R127, RZ, PT ;  /* 0x000000ff7f00720c */ /* 0x000fc40003fa5070 */
[----:B------:R-:W-:Y:S02]  /*6a070*/  IADD3.X R15, PT, PT, R15, UR13, RZ, P6, !PT ;  /* 0x0000000d0f0f7c10 */ /* 0x000fe4000b7fe4ff */
[----:B------:R-:W-:Y:S02]  /*6a080*/  SEL R126, R126, RZ, !P3 ;  /* 0x000000ff7e7e7207 */ /* 0x000fe40005800000 */
[----:B--2---:R-:W-:Y:S01]  /*6a090*/  IADD3 R0, P6, PT, R0, UR12, RZ ;  /* 0x0000000c00007c10 */ /* 0x004fe2000ffde0ff */
[----:B------:R-:W-:Y:S01]  /*6a0a0*/  STL [R1+0xd70], R18 ;  /* 0x000d701201007387 */ /* 0x000fe20000100800 */
[----:B------:R-:W-:Y:S02]  /*6a0b0*/  ISETP.NE.U32.AND P4, PT, R126, RZ, PT ;  /* 0x000000ff7e00720c */ /* 0x000fe40003f85070 */
[----:B------:R-:W-:Y:S01]  /*6a0c0*/  IADD3.X R13, PT, PT, R13, UR13, RZ, P6, !PT ;  /* 0x0000000d0d0d7c10 */ /* 0x000fe2000b7fe4ff */
[----:B------:R-:W-:Y:S01]  /*6a0d0*/  STL [R1+0xd64], R239 ;  /* 0x000d64ef01007387 */ /* 0x000fe20000100800 */
[----:B------:R-:W-:-:S02]  /*6a0e0*/  IMAD.MOV.U32 R126, RZ, RZ, R14 ;  /* 0x000000ffff7e7224 */ /* 0x000fc400078e000e */
[----:B------:R-:W-:Y:S01]  /*6a0f0*/  IMAD.MOV.U32 R127, RZ, RZ, R15 ;  /* 0x000000ffff7f7224 */ /* 0x000fe200078e000f */
[----:B------:R-:W-:Y:S04]  /*6a100*/  STL [R1+0xd0c], R14 ;  /* 0x000d0c0e01007387 */ /* 0x000fe80000100800 */
[----:B------:R1:W-:Y:S04]  /*6a110*/  STL [R1+0xd08], R15 ;  /* 0x000d080f01007387 */ /* 0x0003e80000100800 */
[----:B------:R2:W-:Y:S04]  /*6a120*/  STL [R1+0xd14], R0 ;  /* 0x000d140001007387 */ /* 0x0005e80000100800 */
[----:B------:R3:W-:Y:S01]  /*6a130*/  STL [R1+0xd10], R13 ;  /* 0x000d100d01007387 */ /* 0x0007e20000100800 */
[----:B------:R-:W-:-:S03]  /*6a140*/  LOP3.LUT R16, R3, 0x6c, RZ, 0xfc, !PT ;  /* 0x0000006c03107812 */ /* 0x000fc600078efcff */
[----:B-1----:R-:W4:Y:S04]  /*6a150*/  LDL.LU R15, [R1+0xddc] ;  /* 0x000ddc00010f7983 */ /* 0x002f280000300800 */
[----:B------:R1:W-:Y:S04]  /*6a160*/  LDGSTS.E [R124+0x44000], desc[UR22][R126.64], P5 ;  /* 0x440000007e7c7fae */ /* 0x0003e8000a9a1016 */
[----:B------:R-:W4:Y:S01]  /*6a170*/  LDL.LU R14, [R1+0xde8] ;  /* 0x000de800010e7983 */ /* 0x000f220000300800 */
[----:B-1----:R-:W-:Y:S01]  /*6a180*/  IMAD.MOV.U32 R126, RZ, RZ, R0 ;  /* 0x000000ffff7e7224 */ /* 0x002fe200078e0000 */
[----:B------:R-:W-:-:S02]  /*6a190*/  MOV R127, R13 ;  /* 0x0000000d007f7202 */ /* 0x000fc40000000f00 */
[----:B--2---:R-:W2:Y:S01]  /*6a1a0*/  LDL.LU R0, [R1+0xde0] ;  /* 0x000de00001007983 */ /* 0x004ea20000300800 */
[----:B---3--:R-:W-:-:S03]  /*6a1b0*/  LOP3.LUT R13, R3, 0x6e, RZ, 0xfc, !PT ;  /* 0x0000006e030d7812 */ /* 0x008fc600078efcff */
[----:B------:R1:W-:Y:S01]  /*6a1c0*/  LDGSTS.E [R124+0x44008], desc[UR22][R126.64], P4 ;  /* 0x440080007e7c7fae */ /* 0x0003e2000a1a1016 */
[----:B------:R-:W-:Y:S02]  /*6a1d0*/  ISETP.GE.AND P4, PT, R16, UR5, PT ;  /* 0x0000000510007c0c */ /* 0x000fe4000bf86270 */
[----:B------:R-:W-:Y:S01]  /*6a1e0*/  ISETP.GE.AND P5, PT, R13, UR5, PT ;  /* 0x000000050d007c0c */ /* 0x000fe2000bfa6270 */
[----:B------:R-:W3:Y:S04]  /*6a1f0*/  LDL R16, [R1+0x1b64] ;  /* 0x001b640001107983 */ /* 0x000ee80000100800 */
[----:B------:R-:W3:Y:S01]  /*6a200*/  LDL.LU R13, [R1+0xdd4] ;  /* 0x000dd400010d7983 */ /* 0x000ee20000300800 */
[----:B-1----:R-:W-:Y:S02]  /*6a210*/  SEL R127, RZ, 0x4, P4 ;  /* 0x00000004ff7f7807 */ /* 0x002fe40002000000 */
[----:B------:R-:W-:-:S02]  /*6a220*/  SEL R126, RZ, 0x4, P5 ;  /* 0x00000004ff7e7807 */ /* 0x000fc40002800000 */
[----:B------:R-:W-:Y:S02]  /*6a230*/  SEL R127, R127, RZ, !P3 ;  /* 0x000000ff7f7f7207 */ /* 0x000fe40005800000 */
[----:B------:R-:W-:Y:S02]  /*6a240*/  IADD3 R25, P6, PT, R25, UR12, RZ ;  /* 0x0000000c19197c10 */ /* 0x000fe4000ffde0ff */
[----:B------:R-:W-:Y:S02]  /*6a250*/  ISETP.NE.U32.AND P5, PT, R127, RZ, PT ;  /* 0x000000ff7f00720c */ /* 0x000fe40003fa5070 */
[----:B------:R-:W-:Y:S02]  /*6a260*/  SEL R126, R126, RZ, !P3 ;  /* 0x000000ff7e7e7207 */ /* 0x000fe40005800000 */
[----:B------:R-:W-:Y:S02]  /*6a270*/  IADD3.X R26, PT, PT, R26, UR13, RZ, P6, !PT ;  /* 0x0000000d1a1a7c10 */ /* 0x000fe4000b7fe4ff */
[----:B------:R-:W-:-:S02]  /*6a280*/  IADD3 R27, P6, PT, R27, UR12, RZ ;  /* 0x0000000c1b1b7c10 */ /* 0x000fc4000ffde0ff */
        /* <DEDUP_REMOVED lines=20> */
[----:B------:R-:W-:Y:S02]  /*6a3d0*/  IADD3.X R15, PT, PT, R15, UR13, RZ, P6, !PT ;  /* 0x0000000d0f0f7c10 */ /* 0x000fe4000b7fe4ff */
[----:B--2---:R-:W-:Y:S01]  /*6a3e0*/  IADD3 R0, P6, PT, R0, UR12, RZ ;  /* 0x0000000c00007c10 */ /* 0x004fe2000ffde0ff */
[----:B------:R-:W-:Y:S04]  /*6a3f0*/  STL [R1+0xde8], R14 ;  /* 0x000de80e01007387 */ /* 0x000fe80000100800 */
[----:B------:R1:W-:Y:S01]  /*6a400*/  STL [R1+0xddc], R15 ;  /* 0x000ddc0f01007387 */ /* 0x0003e20000100800 */
[----:B---3--:R-:W-:-:S03]  /*6a410*/  IADD3.X R13, PT, PT, R13, UR13, RZ, P6, !PT ;  /* 0x0000000d0d0d7c10 */ /* 0x008fc6000b7fe4ff */
[----:B------:R-:W-:Y:S01]  /*6a420*/  STL [R1+0xde0], R0 ;  /* 0x000de00001007387 */ /* 0x000fe20000100800 */
        /* <DEDUP_REMOVED lines=203> */
[----:B------:R-:W-:Y:S01]  /*6b0e0*/  SEL R124, RZ, 0x4, P5 ;  /* 0x00000004ff7c7807 */ /* 0x000fe20002800000 */
[----:B------:R-:W1:Y:S03]  /*6b0f0*/  S2R R240, SR_TID.X ;  /* 0x0000000000f07919 */ /* 0x000e660000002100 */
[----:B------:R-:W-:-:S04]  /*6b100*/  SEL R124, R124, RZ, !P3 ;  /* 0x000000ff7c7c7207 */ /* 0x000fc80005800000 */
[----:B------:R-:W-:Y:S01]  /*6b110*/  ISETP.NE.U32.AND P5, PT, R124, RZ, PT ;  /* 0x000000ff7c00720c */ /* 0x000fe20003fa5070 */
[----:B------:R-:W-:Y:S01]  /*6b120*/  IMAD.U32 R124, RZ, RZ, UR16 ;  /* 0x00000010ff7c7e24 */ /* 0x000fe2000f8e00ff */
[----:B----4-:R-:W-:-:S04]  /*6b130*/  IADD3 R14, P6, PT, R14, UR12, RZ ;  /* 0x0000000c0e0e7c10 */ /* 0x010fc8000ffde0ff */
[----:B---3--:R-:W-:Y:S01]  /*6b140*/  IADD3.X R15, PT, PT, R15, UR13, RZ, P6, !PT ;  /* 0x0000000d0f0f7c10 */ /* 0x008fe2000b7fe4ff */
[----:B------:R-:W-:Y:S01]  /*6b150*/  STL [R1+0xdc8], R14 ;  /* 0x000dc80e01007387 */ /* 0x000fe20000100800 */
[----:B--2---:R-:W-:-:S03]  /*6b160*/  IADD3 R0, P6, PT, R0, UR12, RZ ;  /* 0x0000000c00007c10 */ /* 0x004fc6000ffde0ff */
[----:B------:R2:W-:Y:S01]  /*6b170*/  STL [R1+0xdbc], R15 ;  /* 0x000dbc0f01007387 */ /* 0x0005e20000100800 */
[----:B------:R-:W-:-:S03]  /*6b180*/  IMAD.MOV.U32 R127, RZ, RZ, R15 ;  /* 0x000000ffff7f7224 */ /* 0x000fc600078e000f */
[----:B------:R-:W-:Y:S01]  /*6b190*/  STL [R1+0xdc0], R0 ;  /* 0x000dc00001007387 */ /* 0x000fe20000100800 */
[----:B------:R-:W-:Y:S02]  /*6b1a0*/  IADD3.X R13, PT, PT, R13, UR13, RZ, P6, !PT ;  /* 0x0000000d0d0d7c10 */ /* 0x000fe4000b7fe4ff */
[----:B------:R-:W-:-:S03]  /*6b1b0*/  IADD3 R124, PT, PT, R16, 0x100000, R124 ;  /* 0x00100000107c7810 */ /* 0x000fc60007ffe07c */
[----:B------:R1:W-:Y:S04]  /*6b1c0*/  STL [R1+0xdb4], R13 ;  /* 0x000db40d01007387 */ /* 0x0003e80000100800 */
[----:B------:R-:W3:Y:S04]  /*6b1d0*/  LDL.LU R16, [R1+0xd3c] ;  /* 0x000d3c0001107983 */ /* 0x000ee80000300800 */
[----:B--2---:R-:W2:Y:S04]  /*6b1e0*/  LDL.LU R15, [R1+0xd48] ;  /* 0x000d4800010f7983 */ /* 0x004ea80000300800 */
[----:B------:R-:W4:Y:S04]  /*6b1f0*/  LDL.LU R18, [R1+0xd34] ;  /* 0x000d340001127983 */ /* 0x000f280000300800 */
[----:B------:R-:W4:Y:S01]  /*6b200*/  LDL.LU R17, [R1+0xd40] ;  /* 0x000d400001117983 */ /* 0x000f220000300800 */
[----:B------:R-:W-:-:S03]  /*6b210*/  IMAD.MOV.U32 R126, RZ, RZ, R14 ;  /* 0x000000ffff7e7224 */ /* 0x000fc600078e000e */
[----:B------:R-:W4:Y:S04]  /*6b220*/  LDL.LU R14, [R1+0xcbc] ;  /* 0x000cbc00010e7983 */ /* 0x000f280000300800 */
[----:B------:R1:W-:Y:S02]  /*6b230*/  LDGSTS.E [R124+0x40000], desc[UR22][R126.64], P4 ;  /* 0x400000007e7c7fae */ /* 0x0003e4000a1a1016 */
[----:B-1----:R-:W-:Y:S01]  /*6b240*/  IMAD.MOV.U32 R127, RZ, RZ, R13 ;  /* 0x000000ffff7f7224 */ /* 0x002fe200078e000d */
[----:B------:R-:W-:Y:S01]  /*6b250*/  SHF.R.U32.HI R13, RZ, 0x6, R240 ;  /* 0x00000006ff0d7819 */ /* 0x000fe200000116f0 */
[----:B------:R-:W-:Y:S01]  /*6b260*/  IMAD.MOV.U32 R126, RZ, RZ, R0 ;  /* 0x000000ffff7e7224 */ /* 0x000fe200078e0000 */
[----:B------:R-:W-:Y:S02]  /*6b270*/  SHF.R.U32.HI R0, RZ, 0x6, R240 ;  /* 0x00000006ff007819 */ /* 0x000fe400000116f0 */
[----:B------:R-:W-:-:S02]  /*6b280*/  SGXT.U32 R13, R13, 0x1 ;  /* 0x000000010d0d781a */ /* 0x000fc40000000000 */
[----:B------:R-:W-:Y:S01]  /*6b290*/  SGXT.U32 R0, R0, 0x1 ;  /* 0x000000010000781a */ /* 0x000fe20000000000 */
[----:B------:R1:W-:Y:S01]  /*6b2a0*/  LDGSTS.E [R124+0x40008], desc[UR22][R126.64], P5 ;  /* 0x400080007e7c7fae */ /* 0x0003e2000a9a1016 */
[----:B------:R-:W-:Y:S02]  /*6b2b0*/  LOP3.LUT R13, R13, 0x38, RZ, 0xfc, !PT ;  /* 0x000000380d0d7812 */ /* 0x000fe400078efcff */
[----:B------:R-:W-:Y:S02]  /*6b2c0*/  LOP3.LUT R0, R0, 0x3a, RZ, 0xfc, !PT ;  /* 0x0000003a00007812 */ /* 0x000fe400078efcff */
[----:B------:R-:W-:Y:S02]  /*6b2d0*/  ISETP.GE.AND P4, PT, R13, UR5, PT ;  /* 0x000000050d007c0c */ /* 0x000fe4000bf86270 */
[----:B------:R-:W4:Y:S01]  /*6b2e0*/  LDL.LU R13, [R1+0xcc8] ;  /* 0x000cc800010d7983 */ /* 0x000f220000300800 */
[----:B------:R-:W-:-:S03]  /*6b2f0*/  ISETP.GE.AND P5, PT, R0, UR5, PT ;  /* 0x0000000500007c0c */ /* 0x000fc6000bfa6270 */
[----:B------:R-:W4:Y:S04]  /*6b300*/  LDL.LU R3, [R1+0xcb4] ;  /* 0x000cb40001037983 */ /* 0x000f280000300800 */
[----:B------:R-:W4:Y:S01]  /*6b310*/  LDL.LU R0, [R1+0xcc0] ;  /* 0x000cc00001007983 */ /* 0x000f220000300800 */
[----:B-1----:R-:W-:Y:S02]  /*6b320*/  SEL R127, RZ, 0x4, P4 ;  /* 0x00000004ff7f7807 */ /* 0x002fe40002000000 */
[----:B------:R-:W-:Y:S02]  /*6b330*/  SEL R126, RZ, 0x4, P5 ;  /* 0x00000004ff7e7807 */ /* 0x000fe40002800000 */
[----:B------:R-:W-:Y:S02]  /*6b340*/  SEL R127, R127, RZ, !P3 ;  /* 0x000000ff7f7f7207 */ /* 0x000fe40005800000 */
[----:B------:R-:W-:-:S02]  /*6b350*/  SEL R126, R126, RZ, !P3 ;  /* 0x000000ff7e7e7207 */ /* 0x000fc40005800000 */
[----:B------:R-:W-:Y:S02]  /*6b360*/  ISETP.NE.U32.AND P5, PT, R127, RZ, PT ;  /* 0x000000ff7f00720c */ /* 0x000fe40003fa5070 */
[----:B------:R-:W-:Y:S02]  /*6b370*/  ISETP.NE.U32.AND P4, PT, R126, RZ, PT ;  /* 0x000000ff7e00720c */ /* 0x000fe40003f85070 */
[----:B--2---:R-:W-:-:S04]  /*6b380*/  IADD3 R15, P6, PT, R15, UR12, RZ ;  /* 0x0000000c0f0f7c10 */ /* 0x004fc8000ffde0ff */
[----:B---3--:R-:W-:Y:S01]  /*6b390*/  IADD3.X R16, PT, PT, R16, UR13, RZ, P6, !PT ;  /* 0x0000000d10107c10 */ /* 0x008fe2000b7fe4ff */
[----:B------:R-:W-:Y:S01]  /*6b3a0*/  STL [R1+0xd48], R15 ;  /* 0x000d480f01007387 */ /* 0x000fe20000100800 */
[----:B----4-:R-:W-:-:S03]  /*6b3b0*/  IADD3 R17, P6, PT, R17, UR12, RZ ;  /* 0x0000000c11117c10 */ /* 0x010fc6000ffde0ff */
[----:B------:R1:W-:Y:S01]  /*6b3c0*/  STL [R1+0xd3c], R16 ;  /* 0x000d3c1001007387 */ /* 0x0003e20000100800 */
[----:B------:R-:W-:Y:S02]  /*6b3d0*/  IMAD.MOV.U32 R127, RZ, RZ, R16 ;  /* 0x000000ffff7f7224 */ /* 0x000fe400078e0010 */
[----:B------:R-:W-:Y:S01]  /*6b3e0*/  IMAD.MOV.U32 R126, RZ, RZ, R15 ;  /* 0x000000ffff7e7224 */ /* 0x000fe200078e000f */
[----:B------:R-:W-:Y:S02]  /*6b3f0*/  IADD3.X R18, PT, PT, R18, UR13, RZ, P6, !PT ;  /* 0x0000000d12127c10 */ /* 0x000fe4000b7fe4ff */
[----:B-1----:R-:W-:Y:S02]  /*6b400*/  SHF.R.U32.HI R16, RZ, 0x6, R240 ;  /* 0x00000006ff107819 */ /* 0x002fe400000116f0 */
[----:B------:R1:W-:Y:S02]  /*6b410*/  LDGSTS.E [R124+0x42000], desc[UR22][R126.64], P5 ;  /* 0x420000007e7c7fae */ /* 0x0003e4000a9a1016 */
[----:B------:R-:W-:-:S02]  /*6b420*/  SGXT.U32 R16, R16, 0x1 ;  /* 0x000000011010781a */ /* 0x000fc40000000000 */
[----:B------:R-:W-:Y:S02]  /*6b430*/  SHF.R.U32.HI R15, RZ, 0x6, R240 ;  /* 0x00000006ff0f7819 */ /* 0x000fe400000116f0 */
[----:B------:R-:W-:Y:S01]  /*6b440*/  LOP3.LUT R16, R16, 0x58, RZ, 0xfc, !PT ;  /* 0x0000005810107812 */ /* 0x000fe200078efcff */
[----:B-1----:R-:W-:Y:S02]  /*6b450*/  IMAD.MOV.U32 R126, RZ, RZ, R17 ;  /* 0x000000ffff7e7224 */ /* 0x002fe400078e0011 */
[----:B------:R-:W-:Y:S01]  /*6b460*/  IMAD.MOV.U32 R127, RZ, RZ, R18 ;  /* 0x000000ffff7f7224 */ /* 0x000fe200078e0012 */
[----:B------:R-:W-:-:S04]  /*6b470*/  SGXT.U32 R15, R15, 0x1 ;  /* 0x000000010f0f781a */ /* 0x000fc80000000000 */
[----:B------:R1:W-:Y:S01]  /*6b480*/  LDGSTS.E [R124+0x42008], desc[UR22][R126.64], P4 ;  /* 0x420080007e7c7fae */ /* 0x0003e2000a1a1016 */
[----:B------:R-:W-:Y:S02]  /*6b490*/  ISETP.GE.AND P4, PT, R16, UR5, PT ;  /* 0x0000000510007c0c */ /* 0x000fe4000bf86270 */
[----:B------:R-:W-:-:S04]  /*6b4a0*/  LOP3.LUT R15, R15, 0x5a, RZ, 0xfc, !PT ;  /* 0x0000005a0f0f7812 */ /* 0x000fc800078efcff */
[----:B------:R-:W-:Y:S02]  /*6b4b0*/  ISETP.GE.AND P5, PT, R15, UR5, PT ;  /* 0x000000050f007c0c */ /* 0x000fe4000bfa6270 */
[----:B-1----:R-:W-:-:S04]  /*6b4c0*/  SEL R127, RZ, 0x4, P4 ;  /* 0x00000004ff7f7807 */ /* 0x002fc80002000000 */
[----:B------:R-:W-:Y:S02]  /*6b4d0*/  SEL R127, R127, RZ, !P3 ;  /* 0x000000ff7f7f7207 */ /* 0x000fe40005800000 */
[----:B------:R-:W-:Y:S02]  /*6b4e0*/  SEL R126, RZ, 0x4, P5 ;  /* 0x00000004ff7e7807 */ /* 0x000fe40002800000 */
[----:B------:R-:W-:Y:S02]  /*6b4f0*/  IADD3 R13, P6, PT, R13, UR12, RZ ;  /* 0x0000000c0d0d7c10 */ /* 0x000fe4000ffde0ff */
[----:B------:R-:W-:Y:S02]  /*6b500*/  ISETP.NE.U32.AND P5, PT, R127, RZ, PT ;  /* 0x000000ff7f00720c */ /* 0x000fe40003fa5070 */
[----:B------:R-:W-:Y:S02]  /*6b510*/  SEL R126, R126, RZ, !P3 ;  /* 0x000000ff7e7e7207 */ /* 0x000fe40005800000 */
[----:B------:R-:W-:-:S02]  /*6b520*/  IADD3.X R14, PT, PT, R14, UR13, RZ, P6, !PT ;  /* 0x0000000d0e0e7c10 */ /* 0x000fc4000b7fe4ff */
[----:B------:R-:W-:Y:S02]  /*6b530*/  IADD3 R0, P6, PT, R0, UR12, RZ ;  /* 0x0000000c00007c10 */ /* 0x000fe4000ffde0ff */
[----:B------:R-:W-:Y:S01]  /*6b540*/  ISETP.NE.U32.AND P4, PT, R126, RZ, PT ;  /* 0x000000ff7e00720c */ /* 0x000fe20003f85070 */
[----:B------:R-:W-:Y:S01]  /*6b550*/  IMAD.MOV.U32 R126, RZ, RZ, R13 ;  /* 0x000000ffff7e7224 */ /* 0x000fe200078e000d */
[----:B------:R-:W-:Y:S01]  /*6b560*/  STL [R1+0xd40], R17 ;  /* 0x000d401101007387 */ /* 0x000fe20000100800 */
[----:B------:R-:W-:Y:S01]  /*6b570*/  IMAD.MOV.U32 R127, RZ, RZ, R14 ;  /* 0x000000ffff7f7224 */ /* 0x000fe200078e000e */
[----:B------:R-:W-:Y:S02]  /*6b580*/  IADD3.X R3, PT, PT, R3, UR13, RZ, P6, !PT ;  /* 0x0000000d03037c10 */ /* 0x000fe4000b7fe4ff */
[----:B------:R-:W-:Y:S04]  /*6b590*/  STL [R1+0xd34], R18 ;  /* 0x000d341201007387 */ /* 0x000fe80000100800 */
[----:B------:R-:W-:Y:S04]  /*6b5a0*/  STL [R1+0xcc8], R13 ;  /* 0x000cc80d01007387 */ /* 0x000fe80000100800 */
[----:B------:R1:W-:Y:S04]  /*6b5b0*/  STL [R1+0xcbc], R14 ;  /* 0x000cbc0e01007387 */ /* 0x0003e80000100800 */
[----:B------:R-:W-:Y:S04]  /*6b5c0*/  STL [R1+0xcc0], R0 ;  /* 0x000cc00001007387 */ /* 0x000fe80000100800 */
[----:B------:R2:W-:Y:S04]  /*6b5d0*/  LDGSTS.E [R124+0x44000], desc[UR22][R126.64], P5 ;  /* 0x440000007e7c7fae */ /* 0x0005e8000a9a1016 */
[----:B------:R3:W-:Y:S04]  /*6b5e0*/  STL [R1+0xcb4], R3 ;  /* 0x000cb40301007387 */ /* 0x0007e80000100800 */
[----:B-1----:R-:W4:Y:S01]  /*6b5f0*/  LDL.LU R14, [R1+0xdac] ;  /* 0x000dac00010e7983 */ /* 0x002f220000300800 */
[----:B--2---:R-:W-:-:S03]  /*6b600*/  IMAD.MOV.U32 R127, RZ, RZ, R3 ;  /* 0x000000ffff7f7224 */ /* 0x004fc600078e0003 */
[----:B------:R-:W2:Y:S01]  /*6b610*/  LDL.LU R13, [R1+0xdb8] ;  /* 0x000db800010d7983 */ /* 0x000ea20000300800 */
[----:B------:R-:W-:Y:S01]  /*6b620*/  IMAD.MOV.U32 R126, RZ, RZ, R0 ;  /* 0x000000ffff7e7224 */ /* 0x000fe200078e0000 */
[--C-:B---3--:R-:W-:Y:S02]  /*6b630*/  SHF.R.U32.HI R3, RZ, 0x6, R240.reuse ;  /* 0x00000006ff037819 */ /* 0x108fe400000116f0 */
[----:B------:R-:W-:Y:S01]  /*6b640*/  SHF.R.U32.HI R0, RZ, 0x6, R240 ;  /* 0x00000006ff007819 */ /* 0x000fe200000116f0 */
[----:B------:R-:W3:Y:S01]  /*6b650*/  LDL R15, [R1+0x1b58] ;  /* 0x001b5800010f7983 */ /* 0x000ee20000100800 */
[----:B------:R-:W-:Y:S02]  /*6b660*/  SGXT.U32 R3, R3, 0x1 ;  /* 0x000000010303781a */ /* 0x000fe40000000000 */
[----:B------:R-:W-:Y:S01]  /*6b670*/  SGXT.U32 R0, R0, 0x1 ;  /* 0x000000010000781a */ /* 0x000fe20000000000 */
[----:B------:R1:W-:Y:S01]  /*6b680*/  LDGSTS.E [R124+0x44008], desc[UR22][R126.64], P4 ;  /* 0x440080007e7c7fae */ /* 0x0003e2000a1a1016 */
[----:B------:R-:W-:-:S02]  /*6b690*/  LOP3.LUT R3, R3, 0x78, RZ, 0xfc, !PT ;  /* 0x0000007803037812 */ /* 0x000fc400078efcff */
[----:B------:R-:W-:Y:S02]  /*6b6a0*/  LOP3.LUT R0, R0, 0x7a, RZ, 0xfc, !PT ;  /* 0x0000007a00007812 */ /* 0x000fe400078efcff */
[----:B------:R-:W-:Y:S02]  /*6b6b0*/  ISETP.GE.AND P4, PT, R3, UR5, PT ;  /* 0x0000000503007c0c */ /* 0x000fe4000bf86270 */
[----:B------:R-:W-:Y:S01]  /*6b6c0*/  ISETP.GE.AND P5, PT, R0, UR5, PT ;  /* 0x0000000500007c0c */ /* 0x000fe2000bfa6270 */
[----:B------:R-:W3:Y:S04]  /*6b6d0*/  LDL.LU R3, [R1+0xda4] ;  /* 0x000da40001037983 */ /* 0x000ee80000300800 */
[----:B------:R-:W3:Y:S01]  /*6b6e0*/  LDL.LU R0, [R1+0xdb0] ;  /* 0x000db00001007983 */ /* 0x000ee20000300800 */
[----:B-1----:R-:W-:-:S02]  /*6b6f0*/  SEL R127, RZ, 0x4, P4 ;  /* 0x00000004ff7f7807 */ /* 0x002fc40002000000 */
[----:B------:R-:W-:Y:S02]  /*6b700*/  SEL R126, RZ, 0x4, P5 ;  /* 0x00000004ff7e7807 */ /* 0x000fe40002800000 */
[----:B------:R-:W-:Y:S02]  /*6b710*/  SEL R127, R127, RZ, !P3 ;  /* 0x000000ff7f7f7207 */ /* 0x000fe40005800000 */
[----:B------:R-:W-:Y:S02]  /*6b720*/  IADD3 R37, P6, PT, R37, UR12, RZ ;  /* 0x0000000c25257c10 */ /* 0x000fe4000ffde0ff */
[----:B------:R-:W-:Y:S02]  /*6b730*/  ISETP.NE.U32.AND P5, PT, R127, RZ, PT ;  /* 0x000000ff7f00720c */ /* 0x000fe40003fa5070 */
[----:B------:R-:W-:Y:S02]  /*6b740*/  SEL R126, R126, RZ, !P3 ;  /* 0x000000ff7e7e7207 */ /* 0x000fe40005800000 */
[----:B------:R-:W-:-:S02]  /*6b750*/  IADD3.X R38, PT, PT, R38, UR13, RZ, P6, !PT ;  /* 0x0000000d26267c10 */ /* 0x000fc4000b7fe4ff */
[----:B------:R-:W-:Y:S02]  /*6b760*/  IADD3 R39, P6, PT, R39, UR12, RZ ;  /* 0x0000000c27277c10 */ /* 0x000fe4000ffde0ff */
[----:B------:R-:W-:Y:S01]  /*6b770*/  ISETP.NE.U32.AND P4, PT, R126, RZ, PT ;  /* 0x000000ff7e00720c */ /* 0x000fe20003f85070 */
[----:B------:R-:W-:Y:S01]  /*6b780*/  IMAD.MOV.U32 R126, RZ, RZ, R37 ;  /* 0x000000ffff7e7224 */ /* 0x000fe200078e0025 */
[----:B------:R-:W-:Y:S01]  /*6b790*/  SHF.R.U32.HI R17, RZ, 0x6, R240 ;  /* 0x00000006ff117819 */ /* 0x000fe200000116f0 */
[----:B------:R-:W-:Y:S01]  /*6b7a0*/  IMAD.MOV.U32 R127, RZ, RZ, R38 ;  /* 0x000000ffff7f7224 */ /* 0x000fe200078e0026 */
[----:B------:R-:W-:Y:S02]  /*6b7b0*/  IADD3.X R40, PT, PT, R40, UR13, RZ, P6, !PT ;  /* 0x0000000d28287c10 */ /* 0x000fe4000b7fe4ff */
[----:B------:R-:W-:Y:S02]  /*6b7c0*/  SGXT.U32 R17, R17, 0x1 ;  /* 0x000000011111781a */ /* 0x000fe40000000000 */
[----:B------:R1:W-:Y:S01]  /*6b7d0*/  LDGSTS.E [R124+0x46000], desc[UR22][R126.64], P5 ;  /* 0x460000007e7c7fae */ /* 0x0003e2000a9a1016 */
[----:B------:R-:W-:-:S02]  /*6b7e0*/  SHF.R.U32.HI R16, RZ, 0x6, R240 ;  /* 0x00000006ff107819 */ /* 0x000fc400000116f0 */
[----:B------:R-:W-:Y:S02]  /*6b7f0*/  LOP3.LUT R17, R17, 0x1c, RZ, 0xfc, !PT ;  /* 0x0000001c11117812 */ /* 0x000fe400078efcff */
[----:B------:R-:W-:Y:S01]  /*6b800*/  SGXT.U32 R16, R16, 0x1 ;  /* 0x000000011010781a */ /* 0x000fe20000000000 */
[----:B-1----:R-:W-:Y:S02]  /*6b810*/  IMAD.MOV.U32 R126, RZ, RZ, R39 ;  /* 0x000000ffff7e7224 */ /* 0x002fe400078e0027 */
[----:B------:R-:W-:-:S05]  /*6b820*/  IMAD.MOV.U32 R127, RZ, RZ, R40 ;  /* 0x000000ffff7f7224 */ /* 0x000fca00078e0028 */
[----:B------:R1:W-:Y:S01]  /*6b830*/  LDGSTS.E [R124+0x46008], desc[UR22][R126.64], P4 ;  /* 0x460080007e7c7fae */ /* 0x0003e2000a1a1016 */
[----:B------:R-:W-:Y:S02]  /*6b840*/  ISETP.GE.AND P4, PT, R17, UR5, PT ;  /* 0x0000000511007c0c */ /* 0x000fe4000bf86270 */
[----:B------:R-:W-:-:S04]  /*6b850*/  LOP3.LUT R16, R16, 0x1e, RZ, 0xfc, !PT ;  /* 0x0000001e10107812 */ /* 0x000fc800078efcff */
[----:B------:R-:W-:Y:S02]  /*6b860*/  ISETP.GE.AND P5, PT, R16, UR5, PT ;  /* 0x0000000510007c0c */ /* 0x000fe4000bfa6270 */
[----:B-1----:R-:W-:-:S04]  /*6b870*/  SEL R124, RZ, 0x4, P4 ;  /* 0x00000004ff7c7807 */ /* 0x002fc80002000000 */
[----:B------:R-:W-:-:S04]  /*6b880*/  SEL R124, R124, RZ, !P3 ;  /* 0x000000ff7c7c7207 */ /* 0x000fc80005800000 */
[----:B------:R-:W-:Y:S02]  /*6b890*/  ISETP.NE.U32.AND P4, PT, R124, RZ, PT ;  /* 0x000000ff7c00720c */ /* 0x000fe40003f85070 */
[----:B------:R-:W-:-:S04]  /*6b8a0*/  SEL R124, RZ, 0x4, P5 ;  /* 0x00000004ff7c7807 */ /* 0x000fc80002800000 */
[----:B------:R-:W-:-:S04]  /*6b8b0*/  SEL R124, R124, RZ, !P3 ;  /* 0x000000ff7c7c7207 */ /* 0x000fc80005800000 */
[----:B------:R-:W-:Y:S01]  /*6b8c0*/  ISETP.NE.U32.AND P5, PT, R124, RZ, PT ;  /* 0x000000ff7c00720c */ /* 0x000fe20003fa5070 */
[----:B------:R-:W-:Y:S01]  /*6b8d0*/  IMAD.U32 R124, RZ, RZ, UR16 ;  /* 0x00000010ff7c7e24 */ /* 0x000fe2000f8e00ff */
[----:B------:R-:W-:-:S04]  /*6b8e0*/  SHF.R.U32.HI R16, RZ, 0x6, R240 ;  /* 0x00000006ff107819 */ /* 0x000fc800000116f0 */
[----:B------:R-:W-:-:S04]  /*6b8f0*/  SGXT.U32 R16, R16, 0x1 ;  /* 0x000000011010781a */ /* 0x000fc80000000000 */
[----:B------:R-:W-:Y:S02]  /*6b900*/  LOP3.LUT R16, R16, 0x3e, RZ, 0xfc, !PT ;  /* 0x0000003e10107812 */ /* 0x000fe400078efcff */
[----:B--2---:R-:W-:-:S04]  /*6b910*/  IADD3 R13, P6, PT, R13, UR12, RZ ;  /* 0x0000000c0d0d7c10 */ /* 0x004fc8000ffde0ff */
[----:B----4-:R-:W-:Y:S02]  /*6b920*/  IADD3.X R14, PT, PT, R14, UR13, RZ, P6, !PT ;  /* 0x0000000d0e0e7c10 */ /* 0x010fe4000b7fe4ff */
[----:B---3--:R-:W-:Y:S02]  /*6b930*/  IADD3 R124, PT, PT, R15, 0x100000, R124 ;  /* 0x001000000f7c7810 */ /* 0x008fe40007ffe07c */
[----:B------:R-:W-:Y:S01]  /*6b940*/  MOV R126, R13 ;  /* 0x0000000d007e7202 */ /* 0x000fe20000000f00 */
[----:B------:R-:W-:Y:S01]  /*6b950*/  IMAD.MOV.U32 R127, RZ, RZ, R14 ;  /* 0x000000ffff7f7224 */ /* 0x000fe200078e000e */
[----:B------:R-:W-:Y:S04]  /*6b960*/  STL [R1+0xdb8], R13 ;  /* 0x000db80d01007387 */ /* 0x000fe80000100800 */
[----:B------:R1:W-:Y:S04]  /*6b970*/  STL [R1+0xdac], R14 ;  /* 0x000dac0e01007387 */ /* 0x0003e80000100800 */
[----:B------:R2:W-:Y:S01]  /*6b980*/  LDGSTS.E [R124+0x40000], desc[UR22][R126.64], P4 ;  /* 0x400000007e7c7fae */ /* 0x0005e2000a1a1016 */
[----:B------:R-:W-:-:S04]  /*6b990*/  IADD3 R0, P6, PT, R0, UR12, RZ ;  /* 0x0000000c00007c10 */ /* 0x000fc8000ffde0ff */
[----:B------:R-:W-:Y:S01]  /*6b9a0*/  IADD3.X R3, PT, PT, R3, UR13, RZ, P6, !PT ;  /* 0x0000000d03037c10 */ /* 0x000fe2000b7fe4ff */
[----:B------:R3:W-:Y:S04]  /*6b9b0*/  STL [R1+0xdb0], R0 ;  /* 0x000db00001007387 */ /* 0x0007e80000100800 */
[----:B-1----:R-:W4:Y:S01]  /*6b9c0*/  LDL.LU R14, [R1+0xd2c] ;  /* 0x000d2c00010e7983 */ /* 0x002f220000300800 */
[----:B--2---:R-:W-:-:S03]  /*6b9d0*/  IMAD.MOV.U32 R126, RZ, RZ, R0 ;  /* 0x000000ffff7e7224 */ /* 0x004fc600078e0000 */
[----:B------:R1:W-:Y:S01]  /*6b9e0*/  STL [R1+0xda4], R3 ;  /* 0x000da40301007387 */ /* 0x0003e20000100800 */
[----:B---3--:R-:W-:-:S03]  /*6b9f0*/  SHF.R.U32.HI R0, RZ, 0x6, R240 ;  /* 0x00000006ff007819 */ /* 0x008fc600000116f0 */
[----:B------:R-:W2:Y:S01]  /*6ba00*/  LDL.LU R13, [R1+0xd38] ;  /* 0x000d3800010d7983 */ /* 0x000ea20000300800 */
[----:B------:R-:W-:-:S03]  /*6ba10*/  SGXT.U32 R0, R0, 0x1 ;  /* 0x000000010000781a */ /* 0x000fc60000000000 */
[----:B------:R-:W3:Y:S01]  /*6ba20*/  LDL.LU R15, [R1+0xd30] ;  /* 0x000d3000010f7983 */ /* 0x000ee20000300800 */
[----:B------:R-:W-:Y:S01]  /*6ba30*/  LOP3.LUT R0, R0, 0x3c, RZ, 0xfc, !PT ;  /* 0x0000003c00007812 */ /* 0x000fe200078efcff */
[----:B------:R-:W-:Y:S02]  /*6ba40*/  IMAD.MOV.U32 R127, RZ, RZ, R3 ;  /* 0x000000ffff7f7224 */ /* 0x000fe400078e0003 */
[----:B------:R-:W3:Y:S01]  /*6ba50*/  LDL.LU R17, [R1+0xcd4] ;  /* 0x000cd40001117983 */ /* 0x000ee20000300800 */
[----:B------:R-:W-:-:S03]  /*6ba60*/  ISETP.GE.AND P4, PT, R0, UR5, PT ;  /* 0x0000000500007c0c */ /* 0x000fc6000bf86270 */
[----:B-1----:R-:W3:Y:S04]  /*6ba70*/  LDL.LU R3, [R1+0xcac] ;  /* 0x000cac0001037983 */ /* 0x002ee80000300800 */
[----:B------:R-:W3:Y:S04]  /*6ba80*/  LDL.LU R0, [R1+0xcb8] ;  /* 0x000cb80001007983 */ /* 0x000ee80000300800 */
[----:B------:R1:W-:Y:S01]  /*6ba90*/  LDGSTS.E [R124+0x40008], desc[UR22][R126.64], P5 ;  /* 0x400080007e7c7fae */ /* 0x0003e2000a9a1016 */
[----:B------:R-:W-:-:S03]  /*6baa0*/  ISETP.GE.AND P5, PT, R16, UR5, PT ;  /* 0x0000000510007c0c */ /* 0x000fc6000bfa6270 */
[----:B------:R-:W3:Y:S01]  /*6bab0*/  LDL.LU R16, [R1+0xcb0] ;  /* 0x000cb00001107983 */ /* 0x000ee20000300800 */
[----:B-1----:R-:W-:Y:S02]  /*6bac0*/  SEL R127, RZ, 0x4, P4 ;  /* 0x00000004ff7f7807 */ /* 0x002fe40002000000 */
[----:B------:R-:W-:Y:S02]  /*6bad0*/  SEL R126, RZ, 0x4, P5 ;  /* 0x00000004ff7e7807 */ /* 0x000fe40002800000 */
[----:B------:R-:W-:Y:S02]  /*6bae0*/  SEL R127, R127, RZ, !P3 ;  /* 0x000000ff7f7f7207 */ /* 0x000fe40005800000 */
[----:B------:R-:W-:Y:S02]  /*6baf0*/  SEL R126, R126, RZ, !P3 ;  /* 0x000000ff7e7e7207 */ /* 0x000fe40005800000 */
[----:B------:R-:W-:Y:S02]  /*6bb00*/  ISETP.NE.U32.AND P5, PT, R127, RZ, PT ;  /* 0x000000ff7f00720c */ /* 0x000fe40003fa5070 */
[----:B------:R-:W-:-:S02]  /*6bb10*/  ISETP.NE.U32.AND P4, PT, R126, RZ, PT ;  /* 0x000000ff7e00720c */ /* 0x000fc40003f85070 */
[----:B--2---:R-:W-:-:S04]  /*6bb20*/  IADD3 R13, P6, PT, R13, UR12, RZ ;  /* 0x0000000c0d0d7c10 */ /* 0x004fc8000ffde0ff */
[----:B----4-:R-:W-:Y:S01]  /*6bb30*/  IADD3.X R14, PT, PT, R14, UR13, RZ, P6, !PT ;  /* 0x0000000d0e0e7c10 */ /* 0x010fe2000b7fe4ff */
[----:B------:R-:W-:Y:S01]  /*6bb40*/  STL [R1+0xd38], R13 ;  /* 0x000d380d01007387 */ /* 0x000fe20000100800 */
[----:B---3--:R-:W-:Y:S01]  /*6bb50*/  IADD3 R15, P6, PT, R15, UR12, RZ ;  /* 0x0000000c0f0f7c10 */ /* 0x008fe2000ffde0ff */
[----:B------:R-:W-:Y:S02]  /*6bb60*/  IMAD.MOV.U32 R126, RZ, RZ, R13 ;  /* 0x000000ffff7e7224 */ /* 0x000fe400078e000d */
[----:B------:R1:W-:Y:S01]  /*6bb70*/  STL [R1+0xd2c], R14 ;  /* 0x000d2c0e01007387 */ /* 0x0003e20000100800 */
[----:B------:R-:W-:Y:S01]  /*6bb80*/  IMAD.MOV.U32 R127, RZ, RZ, R14 ;  /* 0x000000ffff7f7224 */ /* 0x000fe200078e000e */
[----:B------:R-:W-:-:S04]  /*6bb90*/  IADD3.X R17, PT, PT, R17, UR13, RZ, P6, !PT ;  /* 0x0000000d11117c10 */ /* 0x000fc8000b7fe4ff */
[----:B------:R2:W-:Y:S01]  /*6bba0*/  LDGSTS.E [R124+0x42000], desc[UR22][R126.64], P5 ;  /* 0x420000007e7c7fae */ /* 0x0005e2000a9a1016 */
[--C-:B-1----:R-:W-:Y:S02]  /*6bbb0*/  SHF.R.U32.HI R14, RZ, 0x6, R240.reuse ;  /* 0x00000006ff0e7819 */ /* 0x102fe400000116f0 */
[----:B------:R-:W-:Y:S02]  /*6bbc0*/  IADD3 R0, P6, PT, R0, UR12, RZ ;  /* 0x0000000c00007c10 */ /* 0x000fe4000ffde0ff */
[----:B------:R-:W-:Y:S02]  /*6bbd0*/  SGXT.U32 R14, R14, 0x1 ;  /* 0x000000010e0e781a */ /* 0x000fe40000000000 */
[----:B------:R-:W-:Y:S01]  /*6bbe0*/  SHF.R.U32.HI R13, RZ, 0x6, R240 ;  /* 0x00000006ff0d7819 */ /* 0x000fe200000116f0 */
[----:B--2---:R-:W-:Y:S01]  /*6bbf0*/  IMAD.MOV.U32 R126, RZ, RZ, R15 ;  /* 0x000000ffff7e7224 */ /* 0x004fe200078e000f */
[----:B------:R-:W-:Y:S01]  /*6bc00*/  LOP3.LUT R14, R14, 0x5c, RZ, 0xfc, !PT ;  /* 0x0000005c0e0e7812 */ /* 0x000fe200078efcff */
[----:B------:R-:W-:Y:S01]  /*6bc10*/  IMAD.MOV.U32 R127, RZ, RZ, R17 ;  /* 0x000000ffff7f7224 */ /* 0x000fe200078e0011 */
[----:B------:R-:W-:Y:S01]  /*6bc20*/  IADD3.X R3, PT, PT, R3, UR13, RZ, P6, !PT ;  /* 0x0000000d03037c10 */ /* 0x000fe2000b7fe4ff */
[----:B------:R-:W-:Y:S01]  /*6bc30*/  STL [R1+0xd30], R15 ;  /* 0x000d300f01007387 */ /* 0x000fe20000100800 */
[----:B------:R-:W-:-:S03]  /*6bc40*/  SGXT.U32 R13, R13, 0x1 ;  /* 0x000000010d0d781a */ /* 0x000fc60000000000 */
[----:B------:R-:W-:Y:S04]  /*6bc50*/  STL [R1+0xcd4], R17 ;  /* 0x000cd41101007387 */ /* 0x000fe80000100800 */
[----:B------:R1:W-:Y:S01]  /*6bc60*/  LDGSTS.E [R124+0x42008], desc[UR22][R126.64], P4 ;  /* 0x420080007e7c7fae */ /* 0x0003e2000a1a1016 */
[----:B------:R-:W-:-:S03]  /*6bc70*/  ISETP.GE.AND P4, PT, R14, UR5, PT ;  /* 0x000000050e007c0c */ /* 0x000fc6000bf86270 */
[----:B------:R-:W-:Y:S01]  /*6bc80*/  STL [R1+0xcb8], R0 ;  /* 0x000cb80001007387 */ /* 0x000fe20000100800 */
[----:B------:R-:W-:-:S03]  /*6bc90*/  LOP3.LUT R13, R13, 0x5e, RZ, 0xfc, !PT ;  /* 0x0000005e0d0d7812 */ /* 0x000fc600078efcff */
[----:B------:R2:W-:Y:S04]  /*6bca0*/  STL [R1+0xcac], R3 ;  /* 0x000cac0301007387 */ /* 0x0005e80000100800 */
[----:B------:R-:W3:Y:S01]  /*6bcb0*/  LDL.LU R14, [R1+0xc9c] ;  /* 0x000c9c00010e7983 */ /* 0x000ee20000300800 */
[----:B------:R-:W-:Y:S02]  /*6bcc0*/  ISETP.GE.AND P5, PT, R13, UR5, PT ;  /* 0x000000050d007c0c */ /* 0x000fe4000bfa6270 */
[----:B-1----:R-:W-:Y:S02]  /*6bcd0*/  SEL R127, RZ, 0x4, P4 ;  /* 0x00000004ff7f7807 */ /* 0x002fe40002000000 */
[----:B------:R-:W-:Y:S02]  /*6bce0*/  SEL R126, RZ, 0x4, P5 ;  /* 0x00000004ff7e7807 */ /* 0x000fe40002800000 */
[----:B------:R-:W-:-:S02]  /*6bcf0*/  SEL R127, R127, RZ, !P3 ;  /* 0x000000ff7f7f7207 */ /* 0x000fc40005800000 */
[----:B------:R-:W-:Y:S02]  /*6bd00*/  IADD3 R16, P6, PT, R16, UR12, RZ ;  /* 0x0000000c10107c10 */ /* 0x000fe4000ffde0ff */
[----:B------:R-:W-:Y:S02]  /*6bd10*/  SEL R126, R126, RZ, !P3 ;  /* 0x000000ff7e7e7207 */ /* 0x000fe40005800000 */
[----:B------:R-:W-:Y:S01]  /*6bd20*/  ISETP.NE.U32.AND P5, PT, R127, RZ, PT ;  /* 0x000000ff7f00720c */ /* 0x000fe20003fa5070 */
[----:B------:R-:W-:Y:S01]  /*6bd30*/  IMAD.MOV.U32 R127, RZ, RZ, R3 ;  /* 0x000000ffff7f7224 */ /* 0x000fe200078e0003 */
[----:B------:R-:W-:Y:S01]  /*6bd40*/  ISETP.NE.U32.AND P4, PT, R126, RZ, PT ;  /* 0x000000ff7e00720c */ /* 0x000fe20003f85070 */
[----:B------:R-:W-:Y:S01]  /*6bd50*/  STL [R1+0xcb0], R16 ;  /* 0x000cb01001007387 */ /* 0x000fe20000100800 */
[----:B------:R-:W-:-:S03]  /*6bd60*/  IMAD.MOV.U32 R126, RZ, RZ, R0 ;  /* 0x000000ffff7e7224 */ /* 0x000fc600078e0000 */
[----:B--2---:R-:W2:Y:S04]  /*6bd70*/  LDL.LU R3, [R1+0xca0] ;  /* 0x000ca00001037983 */ /* 0x004ea80000300800 */
[----:B------:R-:W4:Y:S01]  /*6bd80*/  LDL.LU R0, [R1+0xca4] ;  /* 0x000ca40001007983 */ /* 0x000f220000300800 */
[--C-:B------:R-:W-:Y:S02]  /*6bd90*/  SHF.R.U32.HI R15, RZ, 0x6, R240.reuse ;  /* 0x00000006ff0f7819 */ /* 0x100fe400000116f0 */
[----:B------:R-:W-:Y:S01]  /*6bda0*/  IADD3.X R12, PT, PT, R12, UR13, RZ, P6, !PT ;  /* 0x0000000d0c0c7c10 */ /* 0x000fe2000b7fe4ff */
[----:B------:R1:W-:Y:S01]  /*6bdb0*/  LDGSTS.E [R124+0x44000], desc[UR22][R126.64], P5 ;  /* 0x440000007e7c7fae */ /* 0x0003e2000a9a1016 */
[----:B------:R-:W-:Y:S02]  /*6bdc0*/  SGXT.U32 R15, R15, 0x1 ;  /* 0x000000010f0f781a */ /* 0x000fe40000000000 */
[----:B------:R-:W-:-:S02]  /*6bdd0*/  SHF.R.U32.HI R13, RZ, 0x6, R240 ;  /* 0x00000006ff0d7819 */ /* 0x000fc400000116f0 */
[----:B------:R-:W-:Y:S02]  /*6bde0*/  LOP3.LUT R15, R15, 0x7c, RZ, 0xfc, !PT ;  /* 0x0000007c0f0f7812 */ /* 0x000fe400078efcff */
[----:B------:R-:W-:Y:S01]  /*6bdf0*/  SGXT.U32 R13, R13, 0x1 ;  /* 0x000000010d0d781a */ /* 0x000fe20000000000 */
[----:B-1----:R-:W-:Y:S02]  /*6be00*/  IMAD.MOV.U32 R126, RZ, RZ, R16 ;  /* 0x000000ffff7e7224 */ /* 0x002fe400078e0010 */
[----:B------:R-:W-:Y:S01]  /*6be10*/  IMAD.MOV.U32 R127, RZ, RZ, R12 ;  /* 0x000000ffff7f7224 */ /* 0x000fe200078e000c */
[----:B------:R-:W-:-:S04]  /*6be20*/  LOP3.LUT R13, R13, 0x7e, RZ, 0xfc, !PT ;  /* 0x0000007e0d0d7812 */ /* 0x000fc800078efcff */
[----:B------:R1:W-:Y:S01]  /*6be30*/  LDGSTS.E [R124+0x44008], desc[UR22][R126.64], P4 ;  /* 0x440080007e7c7fae */ /* 0x0003e2000a1a1016 */
[----:B------:R-:W-:Y:S02]  /*6be40*/  ISETP.GE.AND P4, PT, R15, UR5, PT ;  /* 0x000000050f007c0c */ /* 0x000fe4000bf86270 */
[----:B------:R-:W-:Y:S02]  /*6be50*/  ISETP.GE.AND P5, PT, R13, UR5, PT ;  /* 0x000000050d007c0c */ /* 0x000fe4000bfa6270 */
[----:B------:R-:W-:Y:S02]  /*6be60*/  IADD3 R41, P6, PT, R41, UR12, RZ ;  /* 0x0000000c29297c10 */ /* 0x000fe4000ffde0ff */
[----:B-1----:R-:W-:Y:S02]  /*6be70*/  SEL R127, RZ, 0x4, P4 ;  /* 0x00000004ff7f7807 */ /* 0x002fe40002000000 */
[----:B------:R-:W-:Y:S02]  /*6be80*/  SEL R126, RZ, 0x4, P5 ;  /* 0x00000004ff7e7807 */ /* 0x000fe40002800000 */
[----:B------:R-:W-:-:S02]  /*6be90*/  SEL R127, R127, RZ, !P3 ;  /* 0x000000ff7f7f7207 */ /* 0x000fc40005800000 */
[----:B------:R-:W-:Y:S02]  /*6bea0*/  SEL R126, R126, RZ, !P3 ;  /* 0x000000ff7e7e7207 */ /* 0x000fe40005800000 */
[----:B------:R-:W-:Y:S02]  /*6beb0*/  ISETP.NE.U32.AND P5, PT, R127, RZ, PT ;  /* 0x000000ff7f00720c */ /* 0x000fe40003fa5070 */
[----:B------:R-:W-:Y:S02]  /*6bec0*/  IADD3.X R42, PT, PT, R42, UR13, RZ, P6, !PT ;  /* 0x0000000d2a2a7c10 */ /* 0x000fe4000b7fe4ff */
[----:B------:R-:W-:Y:S01]  /*6bed0*/  ISETP.NE.U32.AND P4, PT, R126, RZ, PT ;  /* 0x000000ff7e00720c */ /* 0x000fe20003f85070 */
[----:B------:R-:W-:Y:S02]  /*6bee0*/  IMAD.MOV.U32 R126, RZ, RZ, R41 ;  /* 0x000000ffff7e7224 */ /* 0x000fe400078e0029 */
[----:B------:R-:W-:Y:S01]  /*6bef0*/  IMAD.MOV.U32 R127, RZ, RZ, R42 ;  /* 0x000000ffff7f7224 */ /* 0x000fe200078e002a */
[----:B------:R-:W-:-:S05]  /*6bf00*/  LOP3.LUT R13, R240, 0x7f, RZ, 0xc0, !PT ;  /* 0x0000007ff00d7812 */ /* 0x000fca00078ec0ff */
[----:B------:R1:W-:Y:S01]  /*6bf10*/  LDGSTS.E [R124+0x46000], desc[UR22][R126.64], P5 ;  /* 0x460000007e7c7fae */ /* 0x0003e2000a9a1016 */
[----:B---3--:R-:W-:-:S04]  /*6bf20*/  IADD3 R14, P6, PT, R14, UR12, RZ ;  /* 0x0000000c0e0e7c10 */ /* 0x008fc8000ffde0ff */
[----:B------:R-:W-:Y:S01]  /*6bf30*/  IADD3.X R43, PT, PT, R43, UR13, RZ, P6, !PT ;  /* 0x0000000d2b2b7c10 */ /* 0x000fe2000b7fe4ff */
[----:B-1----:R-:W-:-:S04]  /*6bf40*/  IMAD.MOV.U32 R126, RZ, RZ, R14 ;  /* 0x000000ffff7e7224 */ /* 0x002fc800078e000e */
[----:B------:R-:W-:-:S05]  /*6bf50*/  IMAD.MOV.U32 R127, RZ, RZ, R43 ;  /* 0x000000ffff7f7224 */ /* 0x000fca00078e002b */
[----:B------:R1:W-:Y:S01]  /*6bf60*/  LDGSTS.E [R124+0x46008], desc[UR22][R126.64], P4 ;  /* 0x460080007e7c7fae */ /* 0x0003e2000a1a1016 */
[----:B------:R-:W-:-:S03]  /*6bf70*/  ISETP.GE.AND P4, PT, R13, UR5, PT ;  /* 0x000000050d007c0c */ /* 0x000fc6000bf86270 */
[----:B------:R-:W-:Y:S01]  /*6bf80*/  STL [R1+0xc9c], R14 ;  /* 0x000c9c0e01007387 */ /* 0x000fe20000100800 */
[----:B------:R-:W-:-:S03]  /*6bf90*/  IADD3 R57, P5, PT, R57, UR14, RZ ;  /* 0x0000000e39397c10 */ /* 0x000fc6000ffbe0ff */
[----:B------:R-:W0:Y:S01]  /*6bfa0*/  LDGDEPBAR ;  /* 0x00000000000079af */ /* 0x000e220000000000 */
[----:B-1----:R-:W-:Y:S02]  /*6bfb0*/  SEL R124, RZ, 0x4, P4 ;  /* 0x00000004ff7c7807 */ /* 0x002fe40002000000 */
[----:B----4-:R-:W-:-:S04]  /*6bfc0*/  IADD3 R0, P4, PT, R0, UR14, RZ ;  /* 0x0000000e00007c10 */ /* 0x010fc8000ff9e0ff */
[----:B--2---:R-:W-:Y:S01]  /*6bfd0*/  IADD3.X R3, PT, PT, R3, UR15, RZ, P4, !PT ;  /* 0x0000000f03037c10 */ /* 0x004fe2000a7fe4ff */
[----:B------:R1:W-:Y:S01]  /*6bfe0*/  STL [R1+0xca4], R0 ;  /* 0x000ca40001007387 */ /* 0x0003e20000100800 */
[----:B------:R-:W-:-:S03]  /*6bff0*/  IMAD.MOV.U32 R126, RZ, RZ, R0 ;  /* 0x000000ffff7e7224 */ /* 0x000fc600078e0000 */
[----:B------:R2:W-:Y:S04]  /*6c000*/  STL [R1+0xca0], R3 ;  /* 0x000ca00301007387 */ /* 0x0005e80000100800 */
[----:B------:R-:W3:Y:S04]  /*6c010*/  LDL.LU R13, [R1+0x10] ;  /* 0x00001000010d7983 */ /* 0x000ee80000300800 */
[----:B-1----:R-:W4:Y:S04]  /*6c020*/  LDL.LU R0, [R1+0x14] ;  /* 0x0000140001007983 */ /* 0x002f280000300800 */
[----:B------:R-:W3:Y:S04]  /*6c030*/  LDL.LU R18, [R1+0x50] ;  /* 0x0000500001127983 */ /* 0x000ee80000300800 */
[----:B------:R-:W3:Y:S01]  /*6c040*/  LDL.LU R15, [R1+0x54] ;  /* 0x00005400010f7983 */ /* 0x000ee20000300800 */
[----:B------:R-:W-:Y:S01]  /*6c050*/  SEL R124, R124, RZ, !P3 ;  /* 0x000000ff7c7c7207 */ /* 0x000fe20005800000 */
[----:B------:R-:W-:Y:S01]  /*6c060*/  ULEA UR5, UR18, UR7, 0x12 ;  /* 0x0000000712057291 */ /* 0x000fe2000f8e90ff */
[----:B------:R-:W-:Y:S01]  /*6c070*/  IMAD.MOV.U32 R127, RZ, RZ, R3 ;  /* 0x000000ffff7f7224 */ /* 0x000fe200078e0003 */
[----:B------:R-:W-:Y:S01]  /*6c080*/  IADD3.X R58, PT, PT, R58, UR15, RZ, P5, !PT ;  /* 0x0000000f3a3a7c10 */ /* 0x000fe2000affe4ff */
[----:B------:R-:W3:Y:S01]  /*6c090*/  LDL.LU R14, [R1+0x90] ;  /* 0x00009000010e7983 */ /* 0x000ee20000300800 */
[----:B------:R-:W-:-:S02]  /*6c0a0*/  ISETP.NE.U32.AND P3, PT, R124, RZ, PT ;  /* 0x000000ff7c00720c */ /* 0x000fc40003f65070 */
[----:B------:R-:W-:Y:S01]  /*6c0b0*/  VIADD R124, R11, UR5 ;  /* 0x000000050b7c7c36 */ /* 0x000fe20008000000 */
[----:B------:R-:W-:Y:S01]  /*6c0c0*/  IADD3 R83, P5, PT, R83, UR14, RZ ;  /* 0x0000000e53537c10 */ /* 0x000fe2000ffbe0ff */
[----:B--2---:R-:W2:Y:S01]  /*6c0d0*/  LDL.LU R3, [R1+0x94] ;  /* 0x0000940001037983 */ /* 0x004ea20000300800 */
[----:B------:R-:W-:Y:S02]  /*6c0e0*/  IADD3 R72, P4, PT, R72, UR14, RZ ;  /* 0x0000000e48487c10 */ /* 0x000fe4000ff9e0ff */
[----:B------:R-:W-:Y:S01]  /*6c0f0*/  IADD3.X R84, PT, PT, R84, UR15, RZ, P5, !PT ;  /* 0x0000000f54547c10 */ /* 0x000fe2000affe4ff */
[----:B------:R-:W2:Y:S01]  /*6c100*/  LDL.LU R17, [R1+0xd0] ;  /* 0x0000d00001117983 */ /* 0x000ea20000300800 */
[----:B------:R-:W-:-:S04]  /*6c110*/  IADD3.X R73, PT, PT, R73, UR15, RZ, P4, !PT ;  /* 0x0000000f49497c10 */ /* 0x000fc8000a7fe4ff */
[----:B------:R1:W-:Y:S01]  /*6c120*/  LDGSTS.E [R124], desc[UR22][R126.64], P3 ;  /* 0x000000007e7c7fae */ /* 0x0003e200099a1016 */
[----:B------:R-:W-:Y:S02]  /*6c130*/  IADD3 R97, P4, PT, R97, UR14, RZ ;  /* 0x0000000e61617c10 */ /* 0x000fe4000ff9e0ff */
[----:B------:R-:W-:Y:S01]  /*6c140*/  IADD3 R109, P5, PT, R109, UR14, RZ ;  /* 0x0000000e6d6d7c10 */ /* 0x000fe2000ffbe0ff */
[----:B------:R-:W2:Y:S01]  /*6c150*/  LDL.LU R16, [R1+0xd4] ;  /* 0x0000d40001107983 */ /* 0x000ea20000300800 */
[----:B------:R-:W-:Y:S01]  /*6c160*/  IADD3.X R98, PT, PT, R98, UR15, RZ, P4, !PT ;  /* 0x0000000f62627c10 */ /* 0x000fe2000a7fe4ff */
[----:B-1----:R-:W-:Y:S02]  /*6c170*/  IMAD.MOV.U32 R126, RZ, RZ, R57 ;  /* 0x000000ffff7e7224 */ /* 0x002fe400078e0039 */
[----:B------:R-:W-:-:S05]  /*6c180*/  IMAD.MOV.U32 R127, RZ, RZ, R58 ;  /* 0x000000ffff7f7224 */ /* 0x000fca00078e003a */
[----:B------:R1:W-:Y:S01]  /*6c190*/  LDGSTS.E [R124+0x400], desc[UR22][R126.64], P3 ;  /* 0x004000007e7c7fae */ /* 0x0003e200099a1016 */
[----:B------:R-:W-:-:S03]  /*6c1a0*/  IADD3.X R110, PT, PT, R110, UR15, RZ, P5, !PT ;  /* 0x0000000f6e6e7c10 */ /* 0x000fc6000affe4ff */
[----:B------:R-:W-:Y:S01]  /*6c1b0*/  LDGSTS.E [R124+0x800], desc[UR22][R72.64], P3 ;  /* 0x00800000487c7fae */ /* 0x000fe200099a1016 */
[----:B-1----:R-:W-:Y:S02]  /*6c1c0*/  IMAD.MOV.U32 R126, RZ, RZ, R83 ;  /* 0x000000ffff7e7224 */ /* 0x002fe400078e0053 */
[----:B------:R-:W-:Y:S01]  /*6c1d0*/  IMAD.MOV.U32 R127, RZ, RZ, R84 ;  /* 0x000000ffff7f7224 */ /* 0x000fe200078e0054 */
[----:B------:R-:W-:-:S04]  /*6c1e0*/  IADD3 R130, P4, PT, R130, UR14, RZ ;  /* 0x0000000e82827c10 */ /* 0x000fc8000ff9e0ff */
[----:B------:R1:W-:Y:S01]  /*6c1f0*/  LDGSTS.E [R124+0xc00], desc[UR22][R126.64], P3 ;  /* 0x00c000007e7c7fae */ /* 0x0003e200099a1016 */
[----:B------:R-:W-:Y:S02]  /*6c200*/  IADD3.X R129, PT, PT, R129, UR15, RZ, P4, !PT ;  /* 0x0000000f81817c10 */ /* 0x000fe4000a7fe4ff */
[----:B------:R-:W-:Y:S01]  /*6c210*/  IADD3 R146, P5, PT, R146, UR14, RZ ;  /* 0x0000000e92927c10 */ /* 0x000fe2000ffbe0ff */
[----:B-1----:R-:W-:Y:S02]  /*6c220*/  IMAD.MOV.U32 R126, RZ, RZ, R97 ;  /* 0x000000ffff7e7224 */ /* 0x002fe400078e0061 */
[----:B------:R-:W-:-:S05]  /*6c230*/  IMAD.MOV.U32 R127, RZ, RZ, R98 ;  /* 0x000000ffff7f7224 */ /* 0x000fca00078e0062 */
        /* <DEDUP_REMOVED lines=31> */
[----:B------:R-:W-:Y:S01]  /*6c430*/  IADD3.X R241, PT, PT, R241, UR15, RZ, P5, !PT ;  /* 0x0000000ff1f17c10 */ /* 0x000fe2000affe4ff */
[----:B-1----:R-:W-:Y:S02]  /*6c440*/  IMAD.MOV.U32 R126, RZ, RZ, R210 ;  /* 0x000000ffff7e7224 */ /* 0x002fe400078e00d2 */
[----:B------:R-:W-:-:S05]  /*6c450*/  IMAD.MOV.U32 R127, RZ, RZ, R209 ;  /* 0x000000ffff7f7224 */ /* 0x000fca00078e00d1 */
[----:B------:R1:W-:Y:S02]  /*6c460*/  LDGSTS.E [R124+0x2c00], desc[UR22][R126.64], P3 ;  /* 0x02c000007e7c7fae */ /* 0x0003e400099a1016 */
[----:B-1----:R-:W-:Y:S02]  /*6c470*/  IMAD.MOV.U32 R126, RZ, RZ, R226 ;  /* 0x000000ffff7e7224 */ /* 0x002fe400078e00e2 */
[----:B------:R-:W-:-:S05]  /*6c480*/  IMAD.MOV.U32 R127, RZ, RZ, R225 ;  /* 0x000000ffff7f7224 */ /* 0x000fca00078e00e1 */
[----:B------:R1:W-:Y:S02]  /*6c490*/  LDGSTS.E [R124+0x3000], desc[UR22][R126.64], P3 ;  /* 0x030000007e7c7fae */ /* 0x0003e400099a1016 */
[----:B-1----:R-:W-:Y:S02]  /*6c4a0*/  IMAD.MOV.U32 R126, RZ, RZ, R242 ;  /* 0x000000ffff7e7224 */ /* 0x002fe400078e00f2 */
[----:B------:R-:W-:-:S05]  /*6c4b0*/  IMAD.MOV.U32 R127, RZ, RZ, R241 ;  /* 0x000000ffff7f7224 */ /* 0x000fca00078e00f1 */
[----:B------:R1:W-:Y:S01]  /*6c4c0*/  LDGSTS.E [R124+0x3400], desc[UR22][R126.64], P3 ;  /* 0x034000007e7c7fae */ /* 0x0003e200099a1016 */
[----:B----4-:R-:W-:-:S04]  /*6c4d0*/  IADD3 R0, P4, PT, R0, UR14, RZ ;  /* 0x0000000e00007c10 */ /* 0x010fc8000ff9e0ff */
[----:B---3--:R-:W-:Y:S02]  /*6c4e0*/  IADD3.X R13, PT, PT, R13, UR15, RZ, P4, !PT ;  /* 0x0000000f0d0d7c10 */ /* 0x008fe4000a7fe4ff */
[----:B------:R-:W-:Y:S01]  /*6c4f0*/  IADD3 R15, P5, PT, R15, UR14, RZ ;  /* 0x0000000e0f0f7c10 */ /* 0x000fe2000ffbe0ff */
[----:B------:R3:W-:Y:S01]  /*6c500*/  STL [R1+0x14], R0 ;  /* 0x0000140001007387 */ /* 0x0007e20000100800 */
[----:B-1----:R-:W-:Y:S02]  /*6c510*/  IMAD.MOV.U32 R126, RZ, RZ, R0 ;  /* 0x000000ffff7e7224 */ /* 0x002fe400078e0000 */
[----:B------:R-:W-:Y:S01]  /*6c520*/  IADD3.X R18, PT, PT, R18, UR15, RZ, P5, !PT ;  /* 0x0000000f12127c10 */ /* 0x000fe2000affe4ff */
[----:B------:R-:W-:Y:S01]  /*6c530*/  IMAD.MOV.U32 R127, RZ, RZ, R13 ;  /* 0x000000ffff7f7224 */ /* 0x000fe200078e000d */
[----:B------:R1:W-:Y:S04]  /*6c540*/  STL [R1+0x10], R13 ;  /* 0x0000100d01007387 */ /* 0x0003e80000100800 */
[----:B------:R4:W-:Y:S04]  /*6c550*/  STL [R1+0x54], R15 ;  /* 0x0000540f01007387 */ /* 0x0009e80000100800 */
[----:B---3--:R-:W3:Y:S04]  /*6c560*/  LDL.LU R0, [R1+0x114] ;  /* 0x0001140001007983 */ /* 0x008ee80000300800 */
[----:B------:R2:W-:Y:S04]  /*6c570*/  STL [R1+0x50], R18 ;  /* 0x0000501201007387 */ /* 0x0005e80000100800 */
[----:B------:R2:W-:Y:S04]  /*6c580*/  LDGSTS.E [R124+0x3800], desc[UR22][R126.64], P3 ;  /* 0x038000007e7c7fae */ /* 0x0005e800099a1016 */
[----:B-1----:R-:W3:Y:S01]  /*6c590*/  LDL.LU R13, [R1+0x154] ;  /* 0x00015400010d7983 */ /* 0x002ee20000300800 */
[----:B--2---:R-:W-:-:S03]  /*6c5a0*/  IMAD.MOV.U32 R126, RZ, RZ, R15 ;  /* 0x000000ffff7e7224 */ /* 0x004fc600078e000f */
[----:B----4-:R-:W2:Y:S01]  /*6c5b0*/  LDL.LU R15, [R1+0x110] ;  /* 0x00011000010f7983 */ /* 0x010ea20000300800 */
[----:B------:R-:W-:-:S03]  /*6c5c0*/  IMAD.MOV.U32 R127, RZ, RZ, R18 ;  /* 0x000000ffff7f7224 */ /* 0x000fc600078e0012 */
[----:B------:R-:W4:Y:S01]  /*6c5d0*/  LDL.LU R18, [R1+0x150] ;  /* 0x0001500001127983 */ /* 0x000f220000300800 */
[----:B------:R-:W-:Y:S02]  /*6c5e0*/  IADD3 R3, P4, PT, R3, UR14, RZ ;  /* 0x0000000e03037c10 */ /* 0x000fe4000ff9e0ff */
[----:B------:R-:W-:Y:S01]  /*6c5f0*/  IADD3 R16, P5, PT, R16, UR14, RZ ;  /* 0x0000000e10107c10 */ /* 0x000fe2000ffbe0ff */
[----:B------:R1:W-:Y:S01]  /*6c600*/  LDGSTS.E [R124+0x3c00], desc[UR22][R126.64], P3 ;  /* 0x03c000007e7c7fae */ /* 0x0003e200099a1016 */
[----:B------:R-:W-:Y:S02]  /*6c610*/  IADD3.X R14, PT, PT, R14, UR15, RZ, P4, !PT ;  /* 0x0000000f0e0e7c10 */ /* 0x000fe4000a7fe4ff */
[----:B------:R-:W-:Y:S01]  /*6c620*/  IADD3.X R17, PT, PT, R17, UR15, RZ, P5, !PT ;  /* 0x0000000f11117c10 */ /* 0x000fe2000affe4ff */
[----:B------:R1:W-:Y:S04]  /*6c630*/  STL [R1+0x94], R3 ;  /* 0x0000940301007387 */ /* 0x0003e80000100800 */
[----:B------:R1:W-:Y:S02]  /*6c640*/  STL [R1+0x90], R14 ;  /* 0x0000900e01007387 */ /* 0x0003e40000100800 */
[----:B-1----:R-:W-:-:S02]  /*6c650*/  IMAD.MOV.U32 R126, RZ, RZ, R3 ;  /* 0x000000ffff7e7224 */ /* 0x002fc400078e0003 */
[----:B------:R-:W-:Y:S01]  /*6c660*/  IMAD.MOV.U32 R127, RZ, RZ, R14 ;  /* 0x000000ffff7f7224 */ /* 0x000fe200078e000e */
[----:B------:R1:W-:Y:S04]  /*6c670*/  STL [R1+0xd4], R16 ;  /* 0x0000d41001007387 */ /* 0x0003e80000100800 */
[----:B------:R-:W4:Y:S04]  /*6c680*/  LDL.LU R3, [R1+0x194] ;  /* 0x0001940001037983 */ /* 0x000f280000300800 */
[----:B------:R1:W-:Y:S04]  /*6c690*/  STL [R1+0xd0], R17 ;  /* 0x0000d01101007387 */ /* 0x0003e80000100800 */
[----:B------:R1:W-:Y:S04]  /*6c6a0*/  LDGSTS.E [R124+0x4000], desc[UR22][R126.64], P3 ;  /* 0x040000007e7c7fae */ /* 0x0003e800099a1016 */
[----:B------:R-:W4:Y:S01]  /*6c6b0*/  LDL.LU R14, [R1+0x1d4] ;  /* 0x0001d400010e7983 */ /* 0x000f220000300800 */
[----:B-1----:R-:W-:-:S02]  /*6c6c0*/  IMAD.MOV.U32 R126, RZ, RZ, R16 ;  /* 0x000000ffff7e7224 */ /* 0x002fc400078e0010 */
[----:B------:R-:W-:Y:S01]  /*6c6d0*/  IMAD.MOV.U32 R127, RZ, RZ, R17 ;  /* 0x000000ffff7f7224 */ /* 0x000fe200078e0011 */
[----:B------:R-:W4:Y:S04]  /*6c6e0*/  LDL.LU R16, [R1+0x190] ;  /* 0x0001900001107983 */ /* 0x000f280000300800 */
[----:B------:R-:W4:Y:S04]  /*6c6f0*/  LDL.LU R17, [R1+0x1d0] ;  /* 0x0001d00001117983 */ /* 0x000f280000300800 */
[----:B------:R1:W-:Y:S01]  /*6c700*/  LDGSTS.E [R124+0x4400], desc[UR22][R126.64], P3 ;  /* 0x044000007e7c7fae */ /* 0x0003e200099a1016 */
[----:B---3--:R-:W-:-:S05]  /*6c710*/  IADD3 R0, P4, PT, R0, UR14, RZ ;  /* 0x0000000e00007c10 */ /* 0x008fca000ff9e0ff */
[----:B------:R3:W-:Y:S01]  /*6c720*/  STL [R1+0x114], R0 ;  /* 0x0001140001007387 */ /* 0x0007e20000100800 */
[----:B-1----:R-:W-:Y:S01]  /*6c730*/  IMAD.MOV.U32 R126, RZ, RZ, R0 ;  /* 0x000000ffff7e7224 */ /* 0x002fe200078e0000 */
[----:B------:R-:W-:Y:S02]  /*6c740*/  IADD3 R13, P5, PT, R13, UR14, RZ ;  /* 0x0000000e0d0d7c10 */ /* 0x000fe4000ffbe0ff */
[----:B--2---:R-:W-:Y:S02]  /*6c750*/  IADD3.X R15, PT, PT, R15, UR15, RZ, P4, !PT ;  /* 0x0000000f0f0f7c10 */ /* 0x004fe4000a7fe4ff */
[----:B----4-:R-:W-:-:S03]  /*6c760*/  IADD3.X R18, PT, PT, R18, UR15, RZ, P5, !PT ;  /* 0x0000000f12127c10 */ /* 0x010fc6000affe4ff */
        /* <DEDUP_REMOVED lines=8> */
[----:B------:R-:W2:Y:S01]  /*6c7f0*/  LDL.LU R13, [R1+0x210] ;  /* 0x00021000010d7983 */ /* 0x000ea20000300800 */
[----:B------:R-:W-:-:S03]  /*6c800*/  IMAD.MOV.U32 R127, RZ, RZ, R18 ;  /* 0x000000ffff7f7224 */ /* 0x000fc600078e0012 */
[----:B----4-:R-:W4:Y:S01]  /*6c810*/  LDL.LU R18, [R1+0x250] ;  /* 0x0002500001127983 */ /* 0x010f220000300800 */
[----:B------:R-:W-:Y:S02]  /*6c820*/  IADD3 R3, P4, PT, R3, UR14, RZ ;  /* 0x0000000e03037c10 */ /* 0x000fe4000ff9e0ff */
[----:B------:R-:W-:Y:S01]  /*6c830*/  IADD3 R14, P5, PT, R14, UR14, RZ ;  /* 0x0000000e0e0e7c10 */ /* 0x000fe2000ffbe0ff */
[----:B------:R1:W-:Y:S01]  /*6c840*/  LDGSTS.E [R124+0x4c00], desc[UR22][R126.64], P3 ;  /* 0x04c000007e7c7fae */ /* 0x0003e200099a1016 */
[----:B------:R-:W-:-:S03]  /*6c850*/  IADD3.X R16, PT, PT, R16, UR15, RZ, P4, !PT ;  /* 0x0000000f10107c10 */ /* 0x000fc6000a7fe4ff */
[----:B------:R1:W-:Y:S01]  /*6c860*/  STL [R1+0x194], R3 ;  /* 0x0001940301007387 */ /* 0x0003e20000100800 */
[----:B------:R-:W-:-:S03]  /*6c870*/  IADD3.X R17, PT, PT, R17, UR15, RZ, P5, !PT ;  /* 0x0000000f11117c10 */ /* 0x000fc6000affe4ff */
[----:B------:R1:W-:Y:S02]  /*6c880*/  STL [R1+0x190], R16 ;  /* 0x0001901001007387 */ /* 0x0003e40000100800 */
[----:B-1----:R-:W-:Y:S02]  /*6c890*/  IMAD.MOV.U32 R126, RZ, RZ, R3 ;  /* 0x000000ffff7e7224 */ /* 0x002fe400078e0003 */
[----:B------:R-:W-:Y:S01]  /*6c8a0*/  IMAD.MOV.U32 R127, RZ, RZ, R16 ;  /* 0x000000ffff7f7224 */ /* 0x000fe200078e0010 */
[----:B------:R1:W-:Y:S04]  /*6c8b0*/  STL [R1+0x1d4], R14 ;  /* 0x0001d40e01007387 */ /* 0x0003e80000100800 */
[----:B------:R-:W4:Y:S04]  /*6c8c0*/  LDL.LU R3, [R1+0x294] ;  /* 0x0002940001037983 */ /* 0x000f280000300800 */
[----:B------:R1:W-:Y:S04]  /*6c8d0*/  STL [R1+0x1d0], R17 ;  /* 0x0001d01101007387 */ /* 0x0003e80000100800 */
[----:B------:R1:W-:Y:S04]  /*6c8e0*/  LDGSTS.E [R124+0x5000], desc[UR22][R126.64], P3 ;  /* 0x050000007e7c7fae */ /* 0x0003e800099a1016 */
[----:B------:R-:W4:Y:S01]  /*6c8f0*/  LDL.LU R16, [R1+0x2d4] ;  /* 0x0002d40001107983 */ /* 0x000f220000300800 */
[----:B-1----:R-:W-:Y:S01]  /*6c900*/  MOV R126, R14 ;  /* 0x0000000e007e7202 */ /* 0x002fe20000000f00 */
[----:B------:R-:W-:-:S02]  /*6c910*/  IMAD.MOV.U32 R127, RZ, RZ, R17 ;  /* 0x000000ffff7f7224 */ /* 0x000fc400078e0011 */
        /* <DEDUP_REMOVED lines=250> */
[----:B-1----:R-:W-:Y:S01]  /*6d8c0*/  IMAD.MOV.U32 R126, RZ, RZ, R16 ;  /* 0x000000ffff7e7224 */ /* 0x002fe200078e0010 */
[----:B------:R-:W-:-:S02]  /*6d8d0*/  MOV R127, R17 ;  /* 0x00000011007f7202 */ /* 0x000fc40000000f00 */
[----:B------:R-:W4:Y:S04]  /*6d8e0*/  LDL.LU R16, [R1+0x990] ;  /* 0x0009900001107983 */ /* 0x000f280000300800 */
[----:B------:R-:W4:Y:S04]  /*6d8f0*/  LDL.LU R17, [R1+0x9d0] ;  /* 0x0009d00001117983 */ /* 0x000f280000300800 */
[----:B------:R1:W-:Y:S01]  /*6d900*/  LDGSTS.E [R124+0x24400], desc[UR22][R126.64], P3 ;  /* 0x244000007e7c7fae */ /* 0x0003e200099a1016 */
[----:B---3--:R-:W-:-:S05]  /*6d910*/  IADD3 R0, P4, PT, R0, UR14, RZ ;  /* 0x0000000e00007c10 */ /* 0x008fca000ff9e0ff */
[----:B------:R-:W-:Y:S01]  /*6d920*/  STL [R1+0x914], R0 ;  /* 0x0009140001007387 */ /* 0x000fe20000100800 */
[----:B-1----:R-:W-:Y:S01]  /*6d930*/  IMAD.MOV.U32 R126, RZ, RZ, R0 ;  /* 0x000000ffff7e7224 */ /* 0x002fe200078e0000 */
[----:B------:R-:W-:Y:S02]  /*6d940*/  IADD3 R13, P5, PT, R13, UR14, RZ ;  /* 0x0000000e0d0d7c10 */ /* 0x000fe4000ffbe0ff */
[----:B--2---:R-:W-:Y:S02]  /*6d950*/  IADD3.X R15, PT, PT, R15, UR15, RZ, P4, !PT ;  /* 0x0000000f0f0f7c10 */ /* 0x004fe4000a7fe4ff */
[----:B----4-:R-:W-:-:S03]  /*6d960*/  IADD3.X R18, PT, PT, R18, UR15, RZ, P5, !PT ;  /* 0x0000000f12127c10 */ /* 0x010fc6000affe4ff */
[----:B------:R-:W-:Y:S01]  /*6d970*/  IMAD.MOV.U32 R127, RZ, RZ, R15 ;  /* 0x000000ffff7f7224 */ /* 0x000fe200078e000f */
[----:B------:R1:W-:Y:S04]  /*6d980*/  STL [R1+0x910], R15 ;  /* 0x0009100f01007387 */ /* 0x0003e80000100800 */
[----:B------:R-:W-:Y:S04]  /*6d990*/  STL [R1+0x954], R13 ;  /* 0x0009540d01007387 */ /* 0x000fe80000100800 */
[----:B------:R2:W-:Y:S04]  /*6d9a0*/  LDGSTS.E [R124+0x24800], desc[UR22][R126.64], P3 ;  /* 0x248000007e7c7fae */ /* 0x0005e800099a1016 */
[----:B-1----:R-:W3:Y:S04]  /*6d9b0*/  LDL.LU R15, [R1+0xa14] ;  /* 0x000a1400010f7983 */ /* 0x002ee80000300800 */
[----:B------:R1:W-:Y:S04]  /*6d9c0*/  STL [R1+0x950], R18 ;  /* 0x0009501201007387 */ /* 0x0003e80000100800 */
[----:B------:R-:W4:Y:S01]  /*6d9d0*/  LDL.LU R0, [R1+0xa54] ;  /* 0x000a540001007983 */ /* 0x000f220000300800 */
[----:B--2---:R-:W-:-:S03]  /*6d9e0*/  IMAD.MOV.U32 R127, RZ, RZ, R18 ;  /* 0x000000ffff7f7224 */ /* 0x004fc600078e0012 */
[----:B-1----:R-:W2:Y:S01]  /*6d9f0*/  LDL.LU R18, [R1+0xa10] ;  /* 0x000a100001127983 */ /* 0x002ea20000300800 */
[----:B------:R-:W-:-:S03]  /*6da00*/  IMAD.MOV.U32 R126, RZ, RZ, R13 ;  /* 0x000000ffff7e7224 */ /* 0x000fc600078e000d */
[----:B------:R-:W2:Y:S01]  /*6da10*/  LDL.LU R13, [R1+0xa50] ;  /* 0x000a5000010d7983 */ /* 0x000ea20000300800 */
[----:B------:R-:W-:Y:S02]  /*6da20*/  IADD3 R3, P4, PT, R3, UR14, RZ ;  /* 0x0000000e03037c10 */ /* 0x000fe4000ff9e0ff */
[----:B------:R-:W-:Y:S01]  /*6da30*/  IADD3 R14, P5, PT, R14, UR14, RZ ;  /* 0x0000000e0e0e7c10 */ /* 0x000fe2000ffbe0ff */
[----:B------:R1:W-:Y:S01]  /*6da40*/  LDGSTS.E [R124+0x24c00], desc[UR22][R126.64], P3 ;  /* 0x24c000007e7c7fae */ /* 0x0003e200099a1016 */
[----:B------:R-:W-:Y:S01]  /*6da50*/  IADD3.X R16, PT, PT, R16, UR15, RZ, P4, !PT ;  /* 0x0000000f10107c10 */ /* 0x000fe2000a7fe4ff */
[----:B-1----:R-:W-:Y:S01]  /*6da60*/  IMAD.MOV.U32 R126, RZ, RZ, R3 ;  /* 0x000000ffff7e7224 */ /* 0x002fe200078e0003 */
[----:B------:R-:W-:-:S03]  /*6da70*/  IADD3.X R17, PT, PT, R17, UR15, RZ, P5, !PT ;  /* 0x0000000f11117c10 */ /* 0x000fc6000affe4ff */
[----:B------:R-:W-:Y:S01]  /*6da80*/  IMAD.MOV.U32 R127, RZ, RZ, R16 ;  /* 0x000000ffff7f7224 */ /* 0x000fe200078e0010 */
[----:B------:R-:W-:Y:S04]  /*6da90*/  STL [R1+0x994], R3 ;  /* 0x0009940301007387 */ /* 0x000fe80000100800 */
[----:B------:R1:W-:Y:S04]  /*6daa0*/  STL [R1+0x990], R16 ;  /* 0x0009901001007387 */ /* 0x0003e80000100800 */
[----:B------:R-:W-:Y:S04]  /*6dab0*/  STL [R1+0x9d4], R14 ;  /* 0x0009d40e01007387 */ /* 0x000fe80000100800 */
[----:B------:R1:W-:Y:S04]  /*6dac0*/  LDGSTS.E [R124+0x25000], desc[UR22][R126.64], P3 ;  /* 0x250000007e7c7fae */ /* 0x0003e800099a1016 */
[----:B-1----:R-:W2:Y:S04]  /*6dad0*/  LDL.LU R16, [R1+0xa94] ;  /* 0x000a940001107983 */ /* 0x002ea80000300800 */
[----:B------:R1:W-:Y:S01]  /*6dae0*/  STL [R1+0x9d0], R17 ;  /* 0x0009d01101007387 */ /* 0x0003e20000100800 */
[----:B------:R-:W-:-:S03]  /*6daf0*/  IMAD.MOV.U32 R126, RZ, RZ, R14 ;  /* 0x000000ffff7e7224 */ /* 0x000fc600078e000e */
[----:B------:R-:W2:Y:S01]  /*6db00*/  LDL.LU R3, [R1+0xad4] ;  /* 0x000ad40001037983 */ /* 0x000ea20000300800 */
[----:B------:R-:W-:-:S03]  /*6db10*/  IMAD.MOV.U32 R127, RZ, RZ, R17 ;  /* 0x000000ffff7f7224 */ /* 0x000fc600078e0011 */
[----:B-1----:R-:W2:Y:S04]  /*6db20*/  LDL.LU R17, [R1+0xa90] ;  /* 0x000a900001117983 */ /* 0x002ea80000300800 */
[----:B------:R1:W-:Y:S04]  /*6db30*/  LDGSTS.E [R124+0x25400], desc[UR22][R126.64], P3 ;  /* 0x254000007e7c7fae */ /* 0x0003e800099a1016 */
[----:B------:R-:W2:Y:S01]  /*6db40*/  LDL.LU R14, [R1+0xad0] ;  /* 0x000ad000010e7983 */ /* 0x000ea20000300800 */
[----:B---3--:R-:W-:Y:S02]  /*6db50*/  IADD3 R15, P4, PT, R15, UR14, RZ ;  /* 0x0000000e0f0f7c10 */ /* 0x008fe4000ff9e0ff */
[----:B----4-:R-:W-:-:S03]  /*6db60*/  IADD3 R0, P5, PT, R0, UR14, RZ ;  /* 0x0000000e00007c10 */ /* 0x010fc6000ffbe0ff */
[----:B-1----:R-:W-:Y:S01]  /*6db70*/  IMAD.MOV.U32 R126, RZ, RZ, R15 ;  /* 0x000000ffff7e7224 */ /* 0x002fe200078e000f */
[----:B--2---:R-:W-:Y:S01]  /*6db80*/  IADD3.X R18, PT, PT, R18, UR15, RZ, P4, !PT ;  /* 0x0000000f12127c10 */ /* 0x004fe2000a7fe4ff */
[----:B------:R1:W-:Y:S01]  /*6db90*/  STL [R1+0xa14], R15 ;  /* 0x000a140f01007387 */ /* 0x0003e20000100800 */
[----:B------:R-:W-:-:S03]  /*6dba0*/  IADD3.X R13, PT, PT, R13, UR15, RZ, P5, !PT ;  /* 0x0000000f0d0d7c10 */ /* 0x000fc6000affe4ff */
[----:B------:R-:W-:Y:S01]  /*6dbb0*/  IMAD.MOV.U32 R127, RZ, RZ, R18 ;  /* 0x000000ffff7f7224 */ /* 0x000fe200078e0012 */
[----:B------:R-:W-:Y:S04]  /*6dbc0*/  STL [R1+0xa10], R18 ;  /* 0x000a101201007387 */ /* 0x000fe80000100800 */
[----:B------:R-:W-:Y:S04]  /*6dbd0*/  STL [R1+0xa54], R0 ;  /* 0x000a540001007387 */ /* 0x000fe80000100800 */
[----:B------:R2:W-:Y:S04]  /*6dbe0*/  LDGSTS.E [R124+0x25800], desc[UR22][R126.64], P3 ;  /* 0x258000007e7c7fae */ /* 0x0005e800099a1016 */
[----:B------:R3:W-:Y:S04]  /*6dbf0*/  STL [R1+0xa50], R13 ;  /* 0x000a500d01007387 */ /* 0x0007e80000100800 */
[----:B-1----:R-:W4:Y:S01]  /*6dc00*/  LDL.LU R15, [R1+0xb10] ;  /* 0x000b1000010f7983 */ /* 0x002f220000300800 */
[----:B--2---:R-:W-:-:S03]  /*6dc10*/  IMAD.MOV.U32 R127, RZ, RZ, R13 ;  /* 0x000000ffff7f7224 */ /* 0x004fc600078e000d */
[----:B---3--:R-:W2:Y:S01]  /*6dc20*/  LDL.LU R13, [R1+0xb14] ;  /* 0x000b1400010d7983 */ /* 0x008ea20000300800 */
[----:B------:R-:W-:-:S03]  /*6dc30*/  IMAD.MOV.U32 R126, RZ, RZ, R0 ;  /* 0x000000ffff7e7224 */ /* 0x000fc600078e0000 */
[----:B------:R-:W3:Y:S04]  /*6dc40*/  LDL.LU R240, [R1+0xb50] ;  /* 0x000b500001f07983 */ /* 0x000ee80000300800 */
[----:B------:R-:W3:Y:S01]  /*6dc50*/  LDL.LU R0, [R1+0xb54] ;  /* 0x000b540001007983 */ /* 0x000ee20000300800 */
[----:B------:R-:W-:-:S03]  /*6dc60*/  IADD3 R16, P4, PT, R16, UR14, RZ ;  /* 0x0000000e10107c10 */ /* 0x000fc6000ff9e0ff */
[----:B------:R1:W-:Y:S01]  /*6dc70*/  LDGSTS.E [R124+0x25c00], desc[UR22][R126.64], P3 ;  /* 0x25c000007e7c7fae */ /* 0x0003e200099a1016 */
[----:B------:R-:W-:-:S03]  /*6dc80*/  IADD3 R3, P5, PT, R3, UR14, RZ ;  /* 0x0000000e03037c10 */ /* 0x000fc6000ffbe0ff */
[----:B------:R-:W-:Y:S01]  /*6dc90*/  STL [R1+0xa94], R16 ;  /* 0x000a941001007387 */ /* 0x000fe20000100800 */
[----:B------:R-:W-:Y:S01]  /*6dca0*/  IADD3.X R17, PT, PT, R17, UR15, RZ, P4, !PT ;  /* 0x0000000f11117c10 */ /* 0x000fe2000a7fe4ff */
[----:B-1----:R-:W-:-:S04]  /*6dcb0*/  IMAD.MOV.U32 R126, RZ, RZ, R16 ;  /* 0x000000ffff7e7224 */ /* 0x002fc800078e0010 */
[----:B------:R1:W-:Y:S01]  /*6dcc0*/  STL [R1+0xa90], R17 ;  /* 0x000a901101007387 */ /* 0x0003e20000100800 */
[----:B------:R-:W-:Y:S01]  /*6dcd0*/  IADD3.X R14, PT, PT, R14, UR15, RZ, P5, !PT ;  /* 0x0000000f0e0e7c10 */ /* 0x000fe2000affe4ff */
[----:B------:R-:W-:Y:S02]  /*6dce0*/  IMAD.MOV.U32 R127, RZ, RZ, R17 ;  /* 0x000000ffff7f7224 */ /* 0x000fe400078e0011 */
[----:B------:R-:W-:Y:S04]  /*6dcf0*/  STL [R1+0xad4], R3 ;  /* 0x000ad40301007387 */ /* 0x000fe80000100800 */
[----:B------:R1:W-:Y:S04]  /*6dd00*/  STL [R1+0xad0], R14 ;  /* 0x000ad00e01007387 */ /* 0x0003e80000100800 */
[----:B------:R-:W3:Y:S04]  /*6dd10*/  LDL.LU R239, [R1+0xb90] ;  /* 0x000b900001ef7983 */ /* 0x000ee80000300800 */
[----:B------:R-:W3:Y:S04]  /*6dd20*/  LDL.LU R18, [R1+0xb94] ;  /* 0x000b940001127983 */ /* 0x000ee80000300800 */
[----:B------:R1:W-:Y:S04]  /*6dd30*/  LDGSTS.E [R124+0x26000], desc[UR22][R126.64], P3 ;  /* 0x260000007e7c7fae */ /* 0x0003e800099a1016 */
[----:B-1----:R-:W3:Y:S04]  /*6dd40*/  LDL.LU R17, [R1+0xbd0] ;  /* 0x000bd00001117983 */ /* 0x002ee80000300800 */
[----:B------:R-:W3:Y:S01]  /*6dd50*/  LDL.LU R16, [R1+0xbd4] ;  /* 0x000bd40001107983 */ /* 0x000ee20000300800 */
[----:B------:R-:W-:-:S02]  /*6dd60*/  IMAD.MOV.U32 R126, RZ, RZ, R3 ;  /* 0x000000ffff7e7224 */ /* 0x000fc400078e0003 */
[----:B------:R-:W-:Y:S02]  /*6dd70*/  IMAD.MOV.U32 R127, RZ, RZ, R14 ;  /* 0x000000ffff7f7224 */ /* 0x000fe400078e000e */
[----:B------:R-:W3:Y:S04]  /*6dd80*/  LDL.LU R14, [R1+0xc14] ;  /* 0x000c1400010e7983 */ /* 0x000ee80000300800 */
[----:B------:R1:W-:Y:S04]  /*6dd90*/  LDGSTS.E [R124+0x26400], desc[UR22][R126.64], P3 ;  /* 0x264000007e7c7fae */ /* 0x0003e800099a1016 */
[----:B------:R-:W3:Y:S01]  /*6dda0*/  LDL.LU R3, [R1+0xc54] ;  /* 0x000c540001037983 */ /* 0x000ee20000300800 */
[----:B--2---:R-:W-:-:S04]  /*6ddb0*/  IADD3 R13, P4, PT, R13, UR14, RZ ;  /* 0x0000000e0d0d7c10 */ /* 0x004fc8000ff9e0ff */
[----:B----4-:R-:W-:Y:S02]  /*6ddc0*/  IADD3.X R15, PT, PT, R15, UR15, RZ, P4, !PT ;  /* 0x0000000f0f0f7c10 */ /* 0x010fe4000a7fe4ff */
[----:B---3--:R-:W-:Y:S01]  /*6ddd0*/  IADD3 R0, P5, PT, R0, UR14, RZ ;  /* 0x0000000e00007c10 */ /* 0x008fe2000ffbe0ff */
[----:B-1----:R-:W-:Y:S01]  /*6dde0*/  IMAD.MOV.U32 R126, RZ, RZ, R13 ;  /* 0x000000ffff7e7224 */ /* 0x002fe200078e000d */
[----:B------:R-:W-:Y:S01]  /*6ddf0*/  STL [R1+0xb14], R13 ;  /* 0x000b140d01007387 */ /* 0x000fe20000100800 */
[----:B------:R-:W-:Y:S01]  /*6de00*/  IMAD.MOV.U32 R127, RZ, RZ, R15 ;  /* 0x000000ffff7f7224 */ /* 0x000fe200078e000f */
[----:B------:R-:W-:Y:S02]  /*6de10*/  IADD3.X R240, PT, PT, R240, UR15, RZ, P5, !PT ;  /* 0x0000000ff0f07c10 */ /* 0x000fe4000affe4ff */
[----:B------:R1:W-:Y:S04]  /*6de20*/  STL [R1+0xb10], R15 ;  /* 0x000b100f01007387 */ /* 0x0003e80000100800 */
[----:B------:R2:W-:Y:S04]  /*6de30*/  STL [R1+0xb54], R0 ;  /* 0x000b540001007387 */ /* 0x0005e80000100800 */
[----:B------:R3:W-:Y:S04]  /*6de40*/  LDGSTS.E [R124+0x26800], desc[UR22][R126.64], P3 ;  /* 0x268000007e7c7fae */ /* 0x0007e800099a1016 */
[----:B-1----:R-:W4:Y:S04]  /*6de50*/  LDL.LU R15, [R1+0xc10] ;  /* 0x000c1000010f7983 */ /* 0x002f280000300800 */
[----:B------:R-:W-:Y:S04]  /*6de60*/  STL [R1+0xb50], R240 ;  /* 0x000b50f001007387 */ /* 0x000fe80000100800 */
[----:B------:R-:W4:Y:S01]  /*6de70*/  LDL.LU R13, [R1+0xc50] ;  /* 0x000c5000010d7983 */ /* 0x000f220000300800 */
[----:B---3--:R-:W-:-:S03]  /*6de80*/  IMAD.MOV.U32 R126, RZ, RZ, R0 ;  /* 0x000000ffff7e7224 */ /* 0x008fc600078e0000 */
[----:B--2---:R-:W2:Y:S01]  /*6de90*/  LDL.LU R0, [R1+0xca8] ;  /* 0x000ca80001007983 */ /* 0x004ea20000300800 */
[----:B------:R-:W-:-:S05]  /*6dea0*/  IMAD.MOV.U32 R127, RZ, RZ, R240 ;  /* 0x000000ffff7f7224 */ /* 0x000fca00078e00f0 */
[----:B------:R1:W-:Y:S01]  /*6deb0*/  LDGSTS.E [R124+0x26c00], desc[UR22][R126.64], P3 ;  /* 0x26c000007e7c7fae */ /* 0x0003e200099a1016 */
[----:B------:R-:W-:-:S04]  /*6dec0*/  IADD3 R18, P4, PT, R18, UR14, RZ ;  /* 0x0000000e12127c10 */ /* 0x000fc8000ff9e0ff */
[----:B------:R-:W-:Y:S01]  /*6ded0*/  IADD3.X R239, PT, PT, R239, UR15, RZ, P4, !PT ;  /* 0x0000000fefef7c10 */ /* 0x000fe2000a7fe4ff */
[----:B------:R-:W-:Y:S01]  /*6dee0*/  STL [R1+0xb94], R18 ;  /* 0x000b941201007387 */ /* 0x000fe20000100800 */
[----:B-1----:R-:W-:Y:S01]  /*6def0*/  IMAD.MOV.U32 R126, RZ, RZ, R18 ;  /* 0x000000ffff7e7224 */ /* 0x002fe200078e0012 */
[----:B------:R-:W-:Y:S02]  /*6df00*/  IADD3 R16, P5, PT, R16, UR14, RZ ;  /* 0x0000000e10107c10 */ /* 0x000fe4000ffbe0ff */
[----:B------:R-:W-:Y:S02]  /*6df10*/  IMAD.MOV.U32 R127, RZ, RZ, R239 ;  /* 0x000000ffff7f7224 */ /* 0x000fe400078e00ef */
[----:B------:R-:W-:Y:S02]  /*6df20*/  IADD3.X R17, PT, PT, R17, UR15, RZ, P5, !PT ;  /* 0x0000000f11117c10 */ /* 0x000fe4000affe4ff */
[----:B------:R-:W-:Y:S01]  /*6df30*/  IADD3 R14, P4, PT, R14, UR14, RZ ;  /* 0x0000000e0e0e7c10 */ /* 0x000fe2000ff9e0ff */
[----:B------:R-:W-:Y:S04]  /*6df40*/  STL [R1+0xb90], R239 ;  /* 0x000b90ef01007387 */ /* 0x000fe80000100800 */
[----:B------:R1:W-:Y:S01]  /*6df50*/  LDGSTS.E [R124+0x27000], desc[UR22][R126.64], P3 ;  /* 0x270000007e7c7fae */ /* 0x0003e200099a1016 */
[----:B------:R-:W-:-:S03]  /*6df60*/  IADD3 R3, P5, PT, R3, UR14, RZ ;  /* 0x0000000e03037c10 */ /* 0x000fc6000ffbe0ff */
[----:B------:R-:W-:Y:S04]  /*6df70*/  STL [R1+0xbd4], R16 ;  /* 0x000bd41001007387 */ /* 0x000fe80000100800 */
[----:B------:R-:W-:Y:S01]  /*6df80*/  STL [R1+0xbd0], R17 ;  /* 0x000bd01101007387 */ /* 0x000fe20000100800 */
[----:B-1----:R-:W-:Y:S02]  /*6df90*/  IMAD.MOV.U32 R126, RZ, RZ, R16 ;  /* 0x000000ffff7e7224 */ /* 0x002fe400078e0010 */
[----:B------:R-:W-:Y:S01]  /*6dfa0*/  IMAD.MOV.U32 R127, RZ, RZ, R17 ;  /* 0x000000ffff7f7224 */ /* 0x000fe200078e0011 */
[----:B------:R-:W-:Y:S04]  /*6dfb0*/  STL [R1+0xc14], R14 ;  /* 0x000c140e01007387 */ /* 0x000fe80000100800 */
[----:B------:R1:W-:Y:S02]  /*6dfc0*/  LDGSTS.E [R124+0x27400], desc[UR22][R126.64], P3 ;  /* 0x274000007e7c7fae */ /* 0x0003e400099a1016 */
[----:B-1----:R-:W-:Y:S01]  /*6dfd0*/  IMAD.MOV.U32 R126, RZ, RZ, R14 ;  /* 0x000000ffff7e7224 */ /* 0x002fe200078e000e */
[----:B----4-:R-:W-:-:S05]  /*6dfe0*/  IADD3.X R15, PT, PT, R15, UR15, RZ, P4, !PT ;  /* 0x0000000f0f0f7c10 */ /* 0x010fca000a7fe4ff */
[----:B------:R1:W-:Y:S01]  /*6dff0*/  STL [R1+0xc10], R15 ;  /* 0x000c100f01007387 */ /* 0x0003e20000100800 */
[----:B------:R-:W-:-:S03]  /*6e000*/  IADD3.X R13, PT, PT, R13, UR15, RZ, P5, !PT ;  /* 0x0000000f0d0d7c10 */ /* 0x000fc6000affe4ff */
[----:B------:R3:W-:Y:S01]  /*6e010*/  STL [R1+0xc54], R3 ;  /* 0x000c540301007387 */ /* 0x0007e20000100800 */
[----:B--2---:R-:W-:-:S03]  /*6e020*/  IADD3 R0, P4, PT, R0, UR14, RZ ;  /* 0x0000000e00007c10 */ /* 0x004fc6000ff9e0ff */
[----:B------:R2:W-:Y:S01]  /*6e030*/  STL [R1+0xc50], R13 ;  /* 0x000c500d01007387 */ /* 0x0005e20000100800 */
[----:B------:R-:W-:-:S03]  /*6e040*/  IMAD.MOV.U32 R127, RZ, RZ, R15 ;  /* 0x000000ffff7f7224 */ /* 0x000fc600078e000f */
[----:B------:R4:W-:Y:S04]  /*6e050*/  STL [R1+0xca8], R0 ;  /* 0x000ca80001007387 */ /* 0x0009e80000100800 */
[----:B-1----:R-:W4:Y:S04]  /*6e060*/  LDL.LU R15, [R1+0x18] ;  /* 0x00001800010f7983 */ /* 0x002f280000300800 */
[----:B------:R-:W4:Y:S04]  /*6e070*/  LDL.LU R14, [R1+0x1c] ;  /* 0x00001c00010e7983 */ /* 0x000f280000300800 */
[----:B------:R-:W4:Y:S04]  /*6e080*/  LDL.LU R18, [R1+0x58] ;  /* 0x0000580001127983 */ /* 0x000f280000300800 */
[----:B------:R-:W4:Y:S01]  /*6e090*/  LDL.LU R17, [R1+0x5c] ;  /* 0x00005c0001117983 */ /* 0x000f220000300800 */
[----:B------:R-:W-:-:S03]  /*6e0a0*/  IADD3.X R44, PT, PT, R44, UR15, RZ, P4, !PT ;  /* 0x0000000f2c2c7c10 */ /* 0x000fc6000a7fe4ff */
[----:B------:R1:W-:Y:S01]  /*6e0b0*/  LDGSTS.E [R124+0x27800], desc[UR22][R126.64], P3 ;  /* 0x278000007e7c7fae */ /* 0x0003e200099a1016 */
[----:B------:R-:W-:Y:S02]  /*6e0c0*/  IADD3 R59, P5, PT, R59, UR14, RZ ;  /* 0x0000000e3b3b7c10 */ /* 0x000fe4000ffbe0ff */
[----:B------:R-:W-:Y:S02]  /*6e0d0*/  IADD3 R10, P4, PT, R10, UR14, RZ ;  /* 0x0000000e0a0a7c10 */ /* 0x000fe4000ff9e0ff */
[----:B------:R-:W-:Y:S01]  /*6e0e0*/  IADD3.X R60, PT, PT, R60, UR15, RZ, P5, !PT ;  /* 0x0000000f3c3c7c10 */ /* 0x000fe2000affe4ff */
[----:B-1----:R-:W-:Y:S01]  /*6e0f0*/  IMAD.MOV.U32 R126, RZ, RZ, R3 ;  /* 0x000000ffff7e7224 */ /* 0x002fe200078e0003 */
[----:B---3--:R-:W-:Y:S01]  /*6e100*/  LOP3.LUT R3, R11, 0x10, RZ, 0x3c, !PT ;  /* 0x000000100b037812 */ /* 0x008fe200078e3cff */
[----:B------:R-:W-:Y:S01]  /*6e110*/  IMAD.MOV.U32 R127, RZ, RZ, R13 ;  /* 0x000000ffff7f7224 */ /* 0x000fe200078e000d */
[----:B------:R-:W-:Y:S01]  /*6e120*/  IADD3.X R8, PT, PT, R8, UR15, RZ, P4, !PT ;  /* 0x0000000f08087c10 */ /* 0x000fe2000a7fe4ff */
[----:B--2---:R-:W2:Y:S04]  /*6e130*/  LDL.LU R13, [R1+0x98] ;  /* 0x00009800010d7983 */ /* 0x004ea80000300800 */
[----:B------:R1:W-:Y:S01]  /*6e140*/  LDGSTS.E [R124+0x27c00], desc[UR22][R126.64], P3 ;  /* 0x27c000007e7c7fae */ /* 0x0003e200099a1016 */
[----:B------:R-:W-:Y:S01]  /*6e150*/  IADD3 R9, P5, PT, R9, UR14, RZ ;  /* 0x0000000e09097c10 */ /* 0x000fe2000ffbe0ff */
[----:B-1----:R-:W-:-:S02]  /*6e160*/  VIADD R124, R3, UR5 ;  /* 0x00000005037c7c36 */ /* 0x002fc40008000000 */
[----:B------:R-:W-:Y:S02]  /*6e170*/  IMAD.MOV.U32 R126, RZ, RZ, R0 ;  /* 0x000000ffff7e7224 */ /* 0x000fe400078e0000 */
[----:B------:R-:W-:Y:S01]  /*6e180*/  IMAD.MOV.U32 R127, RZ, RZ, R44 ;  /* 0x000000ffff7f7224 */ /* 0x000fe200078e002c */
[----:B------:R-:W-:Y:S01]  /*6e190*/  IADD3.X R7, PT, PT, R7, UR15, RZ, P5, !PT ;  /* 0x0000000f07077c10 */ /* 0x000fe2000affe4ff */
[----:B----4-:R-:W3:Y:S04]  /*6e1a0*/  LDL.LU R0, [R1+0x9c] ;  /* 0x00009c0001007983 */ /* 0x010ee80000300800 */
[----:B------:R1:W-:Y:S01]  /*6e1b0*/  LDGSTS.E [R124+0x80], desc[UR22][R126.64], P3 ;  /* 0x000800007e7c7fae */ /* 0x0003e200099a1016 */
[----:B------:R-:W-:Y:S02]  /*6e1c0*/  IADD3 R6, P4, PT, R6, UR14, RZ ;  /* 0x0000000e06067c10 */ /* 0x000fe4000ff9e0ff */
[----:B------:R-:W-:Y:S01]  /*6e1d0*/  IADD3 R5, P5, PT, R5, UR14, RZ ;  /* 0x0000000e05057c10 */ /* 0x000fe2000ffbe0ff */
[----:B------:R-:W4:Y:S01]  /*6e1e0*/  LDL.LU R16, [R1+0xd8] ;  /* 0x0000d80001107983 */ /* 0x000f220000300800 */
[----:B-1----:R-:W-:-:S02]  /*6e1f0*/  IMAD.MOV.U32 R126, RZ, RZ, R59 ;  /* 0x000000ffff7e7224 */ /* 0x002fc400078e003b */
[----:B------:R-:W-:Y:S01]  /*6e200*/  IMAD.MOV.U32 R127, RZ, RZ, R60 ;  /* 0x000000ffff7f7224 */ /* 0x000fe200078e003c */
[----:B------:R-:W-:Y:S01]  /*6e210*/  IADD3.X R4, PT, PT, R4, UR15, RZ, P4, !PT ;  /* 0x0000000f04047c10 */ /* 0x000fe2000a7fe4ff */
[----:B------:R-:W4:Y:S04]  /*6e220*/  LDL.LU R3, [R1+0xdc] ;  /* 0x0000dc0001037983 */ /* 0x000f280000300800 */
[----:B------:R1:W-:Y:S02]  /*6e230*/  LDGSTS.E [R124+0x480], desc[UR22][R126.64], P3 ;  /* 0x004800007e7c7fae */ /* 0x0003e400099a1016 */
        /* <DEDUP_REMOVED lines=41> */
[----:B------:R1:W-:Y:S01]  /*6e4d0*/  LDGSTS.E [R124+0x2880], desc[UR22][R126.64], P3 ;  /* 0x028800007e7c7fae */ /* 0x0003e200099a1016 */
[----:B------:R-:W-:Y:S01]  /*6e4e0*/  IADD3 R244, P5, PT, R244, UR14, RZ ;  /* 0x0000000ef4f47c10 */ /* 0x000fe2000ffbe0ff */
[----:B-1----:R-:W-:Y:S02]  /*6e4f0*/  IMAD.MOV.U32 R126, RZ, RZ, R212 ;  /* 0x000000ffff7e7224 */ /* 0x002fe400078e00d4 */
[----:B------:R-:W-:Y:S01]  /*6e500*/  IMAD.MOV.U32 R127, RZ, RZ, R211 ;  /* 0x000000ffff7f7224 */ /* 0x000fe200078e00d3 */
[----:B------:R-:W-:-:S04]  /*6e510*/  IADD3.X R243, PT, PT, R243, UR15, RZ, P5, !PT ;  /* 0x0000000ff3f37c10 */ /* 0x000fc8000affe4ff */
[----:B------:R1:W-:Y:S02]  /*6e520*/  LDGSTS.E [R124+0x2c80], desc[UR22][R126.64], P3 ;  /* 0x02c800007e7c7fae */ /* 0x0003e400099a1016 */
[----:B-1----:R-:W-:Y:S02]  /*6e530*/  IMAD.MOV.U32 R126, RZ, RZ, R228 ;  /* 0x000000ffff7e7224 */ /* 0x002fe400078e00e4 */
[----:B------:R-:W-:-:S05]  /*6e540*/  IMAD.MOV.U32 R127, RZ, RZ, R227 ;  /* 0x000000ffff7f7224 */ /* 0x000fca00078e00e3 */
[----:B------:R1:W-:Y:S02]  /*6e550*/  LDGSTS.E [R124+0x3080], desc[UR22][R126.64], P3 ;  /* 0x030800007e7c7fae */ /* 0x0003e400099a1016 */
[----:B-1----:R-:W-:Y:S01]  /*6e560*/  IMAD.MOV.U32 R126, RZ, RZ, R244 ;  /* 0x000000ffff7e7224 */ /* 0x002fe200078e00f4 */
[----:B------:R-:W-:Y:S02]  /*6e570*/  MOV R127, R243 ;  /* 0x000000f3007f7202 */ /* 0x000fe40000000f00 */
[----:B------:R-:W-:-:S03]  /*6e580*/  IADD3 R14, P4, PT, R14, UR14, RZ ;  /* 0x0000000e0e0e7c10 */ /* 0x000fc6000ff9e0ff */
[----:B------:R1:W-:Y:S01]  /*6e590*/  LDGSTS.E [R124+0x3480], desc[UR22][R126.64], P3 ;  /* 0x034800007e7c7fae */ /* 0x0003e200099a1016 */
[----:B------:R-:W-:Y:S02]  /*6e5a0*/  IADD3.X R15, PT, PT, R15, UR15, RZ, P4, !PT ;  /* 0x0000000f0f0f7c10 */ /* 0x000fe4000a7fe4ff */
[----:B------:R-:W-:Y:S01]  /*6e5b0*/  IADD3 R17, P5, PT, R17, UR14, RZ ;  /* 0x0000000e11117c10 */ /* 0x000fe2000ffbe0ff */
[----:B------:R1:W-:Y:S03]  /*6e5c0*/  STL [R1+0x1c], R14 ;  /* 0x00001c0e01007387 */ /* 0x0003e60000100800 */
[----:B------:R-:W-:Y:S01]  /*6e5d0*/  IADD3.X R18, PT, PT, R18, UR15, RZ, P5, !PT ;  /* 0x0000000f12127c10 */ /* 0x000fe2000affe4ff */
[----:B-1----:R-:W-:Y:S01]  /*6e5e0*/  IMAD.MOV.U32 R126, RZ, RZ, R14 ;  /* 0x000000ffff7e7224 */ /* 0x002fe200078e000e */
[----:B------:R1:W-:Y:S01]  /*6e5f0*/  STL [R1+0x18], R15 ;  /* 0x0000180f01007387 */ /* 0x0003e20000100800 */
[----:B------:R-:W-:-:S03]  /*6e600*/  IMAD.MOV.U32 R127, RZ, RZ, R15 ;  /* 0x000000ffff7f7224 */ /* 0x000fc600078e000f */
[----:B------:R1:W-:Y:S04]  /*6e610*/  STL [R1+0x5c], R17 ;  /* 0x00005c1101007387 */ /* 0x0003e80000100800 */
[----:B------:R-:W4:Y:S04]  /*6e620*/  LDL.LU R14, [R1+0x11c] ;  /* 0x00011c00010e7983 */ /* 0x000f280000300800 */
[----:B------:R2:W-:Y:S04]  /*6e630*/  STL [R1+0x58], R18 ;  /* 0x0000581201007387 */ /* 0x0005e80000100800 */
[----:B------:R2:W-:Y:S04]  /*6e640*/  LDGSTS.E [R124+0x3880], desc[UR22][R126.64], P3 ;  /* 0x038800007e7c7fae */ /* 0x0005e800099a1016 */
[----:B-1----:R-:W4:Y:S01]  /*6e650*/  LDL.LU R15, [R1+0x15c] ;  /* 0x00015c00010f7983 */ /* 0x002f220000300800 */
[----:B--2---:R-:W-:-:S03]  /*6e660*/  IMAD.MOV.U32 R126, RZ, RZ, R17 ;  /* 0x000000ffff7e7224 */ /* 0x004fc600078e0011 */
[----:B------:R-:W2:Y:S01]  /*6e670*/  LDL.LU R17, [R1+0x118] ;  /* 0x0001180001117983 */ /* 0x000ea20000300800 */
[----:B------:R-:W-:-:S03]  /*6e680*/  IMAD.MOV.U32 R127, RZ, RZ, R18 ;  /* 0x000000ffff7f7224 */ /* 0x000fc600078e0012 */
[----:B------:R-:W2:Y:S01]  /*6e690*/  LDL.LU R18, [R1+0x158] ;  /* 0x0001580001127983 */ /* 0x000ea20000300800 */
[----:B---3--:R-:W-:-:S03]  /*6e6a0*/  IADD3 R0, P4, PT, R0, UR14, RZ ;  /* 0x0000000e00007c10 */ /* 0x008fc6000ff9e0ff */
[----:B------:R1:W-:Y:S01]  /*6e6b0*/  LDGSTS.E [R124+0x3c80], desc[UR22][R126.64], P3 ;  /* 0x03c800007e7c7fae */ /* 0x0003e200099a1016 */
[----:B------:R-:W-:-:S03]  /*6e6c0*/  IADD3.X R13, PT, PT, R13, UR15, RZ, P4, !PT ;  /* 0x0000000f0d0d7c10 */ /* 0x000fc6000a7fe4ff */
[----:B------:R3:W-:Y:S04]  /*6e6d0*/  STL [R1+0x9c], R0 ;  /* 0x00009c0001007387 */ /* 0x0007e80000100800 */
[----:B------:R3:W-:Y:S01]  /*6e6e0*/  STL [R1+0x98], R13 ;  /* 0x0000980d01007387 */ /* 0x0007e20000100800 */
[----:B-1----:R-:W-:Y:S02]  /*6e6f0*/  IMAD.MOV.U32 R126, RZ, RZ, R0 ;  /* 0x000000ffff7e7224 */ /* 0x002fe400078e0000 */
[----:B------:R-:W-:Y:S01]  /*6e700*/  IMAD.MOV.U32 R127, RZ, RZ, R13 ;  /* 0x000000ffff7f7224 */ /* 0x000fe200078e000d */
[----:B----4-:R-:W-:-:S04]  /*6e710*/  IADD3 R3, P5, PT, R3, UR14, RZ ;  /* 0x0000000e03037c10 */ /* 0x010fc8000ffbe0ff */
[----:B------:R1:W-:Y:S01]  /*6e720*/  LDGSTS.E [R124+0x4080], desc[UR22][R126.64], P3 ;  /* 0x040800007e7c7fae */ /* 0x0003e200099a1016 */
[----:B------:R-:W-:-:S03]  /*6e730*/  IADD3.X R16, PT, PT, R16, UR15, RZ, P5, !PT ;  /* 0x0000000f10107c10 */ /* 0x000fc6000affe4ff */
[----:B------:R4:W-:Y:S04]  /*6e740*/  STL [R1+0xdc], R3 ;  /* 0x0000dc0301007387 */ /* 0x0009e80000100800 */
[----:B---3--:R-:W3:Y:S04]  /*6e750*/  LDL.LU R0, [R1+0x19c] ;  /* 0x00019c0001007983 */ /* 0x008ee80000300800 */
[----:B------:R4:W-:Y:S01]  /*6e760*/  STL [R1+0xd8], R16 ;  /* 0x0000d81001007387 */ /* 0x0009e20000100800 */
[----:B-1----:R-:W-:Y:S02]  /*6e770*/  IMAD.MOV.U32 R126, RZ, RZ, R3 ;  /* 0x000000ffff7e7224 */ /* 0x002fe400078e0003 */
[----:B------:R-:W-:Y:S01]  /*6e780*/  IMAD.MOV.U32 R127, RZ, RZ, R16 ;  /* 0x000000ffff7f7224 */ /* 0x000fe200078e0010 */
[----:B------:R-:W3:Y:S04]  /*6e790*/  LDL.LU R13, [R1+0x1dc] ;  /* 0x0001dc00010d7983 */ /* 0x000ee80000300800 */
[----:B----4-:R-:W4:Y:S04]  /*6e7a0*/  LDL.LU R3, [R1+0x198] ;  /* 0x0001980001037983 */ /* 0x010f280000300800 */
[----:B------:R-:W4:Y:S04]  /*6e7b0*/  LDL.LU R16, [R1+0x1d8] ;  /* 0x0001d80001107983 */ /* 0x000f280000300800 */
[----:B------:R1:W-:Y:S01]  /*6e7c0*/  LDGSTS.E [R124+0x4480], desc[UR22][R126.64], P3 ;  /* 0x044800007e7c7fae */ /* 0x0003e200099a1016 */
[----:B------:R-:W-:-:S05]  /*6e7d0*/  IADD3 R14, P4, PT, R14, UR14, RZ ;  /* 0x0000000e0e0e7c10 */ /* 0x000fca000ff9e0ff */
[----:B------:R2:W-:Y:S01]  /*6e7e0*/  STL [R1+0x11c], R14 ;  /* 0x00011c0e01007387 */ /* 0x0005e20000100800 */
[----:B-1----:R-:W-:Y:S01]  /*6e7f0*/  IMAD.MOV.U32 R126, RZ, RZ, R14 ;  /* 0x000000ffff7e7224 */ /* 0x002fe200078e000e */
[----:B------:R-:W-:Y:S02]  /*6e800*/  IADD3 R15, P5, PT, R15, UR14, RZ ;  /* 0x0000000e0f0f7c10 */ /* 0x000fe4000ffbe0ff */
[----:B--2---:R-:W-:Y:S02]  /*6e810*/  IADD3.X R17, PT, PT, R17, UR15, RZ, P4, !PT ;  /* 0x0000000f11117c10 */ /* 0x004fe4000a7fe4ff */
[----:B------:R-:W-:-:S03]  /*6e820*/  IADD3.X R18, PT, PT, R18, UR15, RZ, P5, !PT ;  /* 0x0000000f12127c10 */ /* 0x000fc6000affe4ff */
[----:B------:R-:W-:Y:S01]  /*6e830*/  IMAD.MOV.U32 R127, RZ, RZ, R17 ;  /* 0x000000ffff7f7224 */ /* 0x000fe200078e0011 */
[----:B------:R1:W-:Y:S04]  /*6e840*/  STL [R1+0x118], R17 ;  /* 0x0001181101007387 */ /* 0x0003e80000100800 */
        /* <DEDUP_REMOVED lines=9> */
[----:B---3--:R-:W-:Y:S02]  /*6e8e0*/  IADD3 R0, P4, PT, R0, UR14, RZ ;  /* 0x0000000e00007c10 */ /* 0x008fe4000ff9e0ff */
[----:B------:R-:W-:Y:S01]  /*6e8f0*/  IADD3 R13, P5, PT, R13, UR14, RZ ;  /* 0x0000000e0d0d7c10 */ /* 0x000fe2000ffbe0ff */
[----:B------:R1:W-:Y:S01]  /*6e900*/  LDGSTS.E [R124+0x4c80], desc[UR22][R126.64], P3 ;  /* 0x04c800007e7c7fae */ /* 0x0003e200099a1016 */
[----:B----4-:R-:W-:-:S03]  /*6e910*/  IADD3.X R3, PT, PT, R3, UR15, RZ, P4, !PT ;  /* 0x0000000f03037c10 */ /* 0x010fc6000a7fe4ff */
[----:B------:R3:W-:Y:S01]  /*6e920*/  STL [R1+0x19c], R0 ;  /* 0x00019c0001007387 */ /* 0x0007e20000100800 */
[----:B------:R-:W-:-:S03]  /*6e930*/  IADD3.X R16, PT, PT, R16, UR15, RZ, P5, !PT ;  /* 0x0000000f10107c10 */ /* 0x000fc6000affe4ff */
[----:B------:R4:W-:Y:S01]  /*6e940*/  STL [R1+0x198], R3 ;  /* 0x0001980301007387 */ /* 0x0009e20000100800 */
[----:B-1----:R-:W-:Y:S02]  /*6e950*/  IMAD.MOV.U32 R126, RZ, RZ, R0 ;  /* 0x000000ffff7e7224 */ /* 0x002fe400078e0000 */
[----:B------:R-:W-:Y:S01]  /*6e960*/  IMAD.MOV.U32 R127, RZ, RZ, R3 ;  /* 0x000000ffff7f7224 */ /* 0x000fe200078e0003 */
[----:B------:R1:W-:Y:S04]  /*6e970*/  STL [R1+0x1dc], R13 ;  /* 0x0001dc0d01007387 */ /* 0x0003e80000100800 */
[----:B---3--:R-:W3:Y:S04]  /*6e980*/  LDL.LU R0, [R1+0x29c] ;  /* 0x00029c0001007983 */ /* 0x008ee80000300800 */
[----:B------:R1:W-:Y:S04]  /*6e990*/  STL [R1+0x1d8], R16 ;  /* 0x0001d81001007387 */ /* 0x0003e80000100800 */
[----:B------:R1:W-:Y:S04]  /*6e9a0*/  LDGSTS.E [R124+0x5080], desc[UR22][R126.64], P3 ;  /* 0x050800007e7c7fae */ /* 0x0003e800099a1016 */
[----:B----4-:R-:W4:Y:S01]  /*6e9b0*/  LDL.LU R3, [R1+0x2dc] ;  /* 0x0002dc0001037983 */ /* 0x010f220000300800 */
[----:B-1----:R-:W-:-:S02]  /*6e9c0*/  IMAD.MOV.U32 R126, RZ, RZ, R13 ;  /* 0x000000ffff7e7224 */ /* 0x002fc400078e000d */
[----:B------:R-:W-:Y:S01]  /*6e9d0*/  IMAD.MOV.U32 R127, RZ, RZ, R16 ;  /* 0x000000ffff7f7224 */ /* 0x000fe200078e0010 */
[----:B------:R-:W4:Y:S04]  /*6e9e0*/  LDL.LU R13, [R1+0x298] ;  /* 0x00029800010d7983 */ /* 0x000f280000300800 */
        /* <DEDUP_REMOVED lines=20> */
[----:B----4-:R-:W-:Y:S01]  /*6eb30*/  IADD3 R3, P5, PT, R3, UR14, RZ ;  /* 0x0000000e03037c10 */ /* 0x010fe2000ffbe0ff */
[----:B------:R1:W-:Y:S01]  /*6eb40*/  LDGSTS.E [R124+0x5c80], desc[UR22][R126.64], P3 ;  /* 0x05c800007e7c7fae */ /* 0x0003e200099a1016 */
[----:B------:R-:W-:-:S03]  /*6eb50*/  IADD3.X R13, PT, PT, R13, UR15, RZ, P4, !PT ;  /* 0x0000000f0d0d7c10 */ /* 0x000fc6000a7fe4ff */
        /* <DEDUP_REMOVED lines=159> */
[----:B------:R-:W-:-:S04]  /*6f550*/  IADD3 R14, P4, PT, R14, UR14, RZ ;  /* 0x0000000e0e0e7c10 */ /* 0x000fc8000ff9e0ff */
[----:B-1----:R-:W-:Y:S01]  /*6f560*/  MOV R126, R14 ;  /* 0x0000000e007e7202 */ /* 0x002fe20000000f00 */
[----:B------:R1:W-:Y:S01]  /*6f570*/  STL [R1+0x71c], R14 ;  /* 0x00071c0e01007387 */ /* 0x0003e20000100800 */
[----:B------:R-:W-:Y:S02]  /*6f580*/  IADD3 R15, P5, PT, R15, UR14, RZ ;  /* 0x0000000e0f0f7c10 */ /* 0x000fe4000ffbe0ff */
[----:B--2---:R-:W-:Y:S02]  /*6f590*/  IADD3.X R17, PT, PT, R17, UR15, RZ, P4, !PT ;  /* 0x0000000f11117c10 */ /* 0x004fe4000a7fe4ff */
[----:B------:R-:W-:-:S03]  /*6f5a0*/  IADD3.X R18, PT, PT, R18, UR15, RZ, P5, !PT ;  /* 0x0000000f12127c10 */ /* 0x000fc6000affe4ff */
[----:B------:R-:W-:Y:S01]  /*6f5b0*/  IMAD.MOV.U32 R127, RZ, RZ, R17 ;  /* 0x000000ffff7f7224 */ /* 0x000fe200078e0011 */
[----:B------:R2:W-:Y:S04]  /*6f5c0*/  STL [R1+0x718], R17 ;  /* 0x0007181101007387 */ /* 0x0005e80000100800 */
[----:B------:R2:W-:Y:S04]  /*6f5d0*/  STL [R1+0x75c], R15 ;  /* 0x00075c0f01007387 */ /* 0x0005e80000100800 */
[----:B-1----:R-:W4:Y:S04]  /*6f5e0*/  LDL.LU R14, [R1+0x81c] ;  /* 0x00081c00010e7983 */ /* 0x002f280000300800 */
[----:B------:R1:W-:Y:S04]  /*6f5f0*/  STL [R1+0x758], R18 ;  /* 0x0007581201007387 */ /* 0x0003e80000100800 */
[----:B------:R1:W-:Y:S04]  /*6f600*/  LDGSTS.E [R124+0x22880], desc[UR22][R126.64], P3 ;  /* 0x228800007e7c7fae */ /* 0x0003e800099a1016 */
[----:B--2---:R-:W2:Y:S01]  /*6f610*/  LDL.LU R17, [R1+0x85c] ;  /* 0x00085c0001117983 */ /* 0x004ea20000300800 */
[----:B-1----:R-:W-:-:S03]  /*6f620*/  IMAD.MOV.U32 R126, RZ, RZ, R15 ;  /* 0x000000ffff7e7224 */ /* 0x002fc600078e000f */
        /* <DEDUP_REMOVED lines=25> */
[----:B--2---:R-:W-:Y:S02]  /*6f7c0*/  IADD3 R17, P5, PT, R17, UR14, RZ ;  /* 0x0000000e11117c10 */ /* 0x004fe4000ffbe0ff */
[----:B------:R-:W-:Y:S02]  /*6f7d0*/  IADD3.X R15, PT, PT, R15, UR15, RZ, P4, !PT ;  /* 0x0000000f0f0f7c10 */ /* 0x000fe4000a7fe4ff */
        /* <DEDUP_REMOVED lines=32> */
[----:B------:R-:W-:Y:S01]  /*6f9e0*/  STL [R1+0x91c], R14 ;  /* 0x00091c0e01007387 */ /* 0x000fe20000100800 */
[----:B-1----:R-:W-:Y:S01]  /*6f9f0*/  IMAD.MOV.U32 R126, RZ, RZ, R14 ;  /* 0x000000ffff7e7224 */ /* 0x002fe200078e000e */
[----:B------:R-:W-:Y:S02]  /*6fa00*/  IADD3 R15, P5, PT, R15, UR14, RZ ;  /* 0x0000000e0f0f7c10 */ /* 0x000fe4000ffbe0ff */
[----:B--2---:R-:W-:Y:S02]  /*6fa10*/  IADD3.X R17, PT, PT, R17, UR15, RZ, P4, !PT ;  /* 0x0000000f11117c10 */ /* 0x004fe4000a7fe4ff */
[----:B------:R-:W-:-:S03]  /*6fa20*/  IADD3.X R18, PT, PT, R18, UR15, RZ, P5, !PT ;  /* 0x0000000f12127c10 */ /* 0x000fc6000affe4ff */
[----:B------:R-:W-:Y:S01]  /*6fa30*/  IMAD.MOV.U32 R127, RZ, RZ, R17 ;  /* 0x000000ffff7f7224 */ /* 0x000fe200078e0011 */
[----:B------:R1:W-:Y:S04]  /*6fa40*/  STL [R1+0x918], R17 ;  /* 0x0009181101007387 */ /* 0x0003e80000100800 */
[----:B------:R-:W-:Y:S04]  /*6fa50*/  STL [R1+0x95c], R15 ;  /* 0x00095c0f01007387 */ /* 0x000fe80000100800 */
[----:B------:R2:W-:Y:S04]  /*6fa60*/  LDGSTS.E [R124+0x24880], desc[UR22][R126.64], P3 ;  /* 0x248800007e7c7fae */ /* 0x0005e800099a1016 */
[----:B-1----:R-:W4:Y:S04]  /*6fa70*/  LDL.LU R17, [R1+0xa1c] ;  /* 0x000a1c0001117983 */ /* 0x002f280000300800 */
[----:B------:R1:W-:Y:S04]  /*6fa80*/  STL [R1+0x958], R18 ;  /* 0x0009581201007387 */ /* 0x0003e80000100800 */
[----:B------:R-:W4:Y:S01]  /*6fa90*/  LDL.LU R14, [R1+0xa5c] ;  /* 0x000a5c00010e7983 */ /* 0x000f220000300800 */
[----:B--2---:R-:W-:-:S03]  /*6faa0*/  IMAD.MOV.U32 R127, RZ, RZ, R18 ;  /* 0x000000ffff7f7224 */ /* 0x004fc600078e0012 */
[----:B-1----:R-:W2:Y:S01]  /*6fab0*/  LDL.LU R18, [R1+0xa18] ;  /* 0x000a180001127983 */ /* 0x002ea20000300800 */
[----:B------:R-:W-:-:S03]  /*6fac0*/  IMAD.MOV.U32 R126, RZ, RZ, R15 ;  /* 0x000000ffff7e7224 */ /* 0x000fc600078e000f */
[----:B------:R-:W2:Y:S01]  /*6fad0*/  LDL.LU R15, [R1+0xa58] ;  /* 0x000a5800010f7983 */ /* 0x000ea20000300800 */
[----:B---3--:R-:W-:Y:S02]  /*6fae0*/  IADD3 R0, P4, PT, R0, UR14, RZ ;  /* 0x0000000e00007c10 */ /* 0x008fe4000ff9e0ff */
[----:B----4-:R-:W-:Y:S01]  /*6faf0*/  IADD3 R13, P5, PT, R13, UR14, RZ ;  /* 0x0000000e0d0d7c10 */ /* 0x010fe2000ffbe0ff */
[----:B------:R1:W-:Y:S01]  /*6fb00*/  LDGSTS.E [R124+0x24c80], desc[UR22][R126.64], P3 ;  /* 0x24c800007e7c7fae */ /* 0x0003e200099a1016 */
[----:B------:R-:W-:Y:S01]  /*6fb10*/  IADD3.X R3, PT, PT, R3, UR15, RZ, P4, !PT ;  /* 0x0000000f03037c10 */ /* 0x000fe2000a7fe4ff */
[----:B-1----:R-:W-:Y:S02]  /*6fb20*/  IMAD.MOV.U32 R126, RZ, RZ, R0 ;  /* 0x000000ffff7e7224 */ /* 0x002fe400078e0000 */
[----:B------:R1:W-:Y:S01]  /*6fb30*/  STL [R1+0x99c], R0 ;  /* 0x00099c0001007387 */ /* 0x0003e20000100800 */
[----:B------:R-:W-:Y:S01]  /*6fb40*/  IADD3.X R16, PT, PT, R16, UR15, RZ, P5, !PT ;  /* 0x0000000f10107c10 */ /* 0x000fe2000affe4ff */
[----:B------:R-:W-:-:S02]  /*6fb50*/  IMAD.MOV.U32 R127, RZ, RZ, R3 ;  /* 0x000000ffff7f7224 */ /* 0x000fc400078e0003 */
[----:B------:R3:W-:Y:S04]  /*6fb60*/  STL [R1+0x998], R3 ;  /* 0x0009980301007387 */ /* 0x0007e80000100800 */
[----:B------:R-:W-:Y:S04]  /*6fb70*/  STL [R1+0x9dc], R13 ;  /* 0x0009dc0d01007387 */ /* 0x000fe80000100800 */
[----:B-1----:R-:W4:Y:S04]  /*6fb80*/  LDL.LU R0, [R1+0xa9c] ;  /* 0x000a9c0001007983 */ /* 0x002f280000300800 */
[----:B------:R1:W-:Y:S04]  /*6fb90*/  LDGSTS.E [R124+0x25080], desc[UR22][R126.64], P3 ;  /* 0x250800007e7c7fae */ /* 0x0003e800099a1016 */
[----:B------:R1:W-:Y:S04]  /*6fba0*/  STL [R1+0x9d8], R16 ;  /* 0x0009d81001007387 */ /* 0x0003e80000100800 */
[----:B---3--:R-:W3:Y:S01]  /*6fbb0*/  LDL.LU R3, [R1+0xadc] ;  /* 0x000adc0001037983 */ /* 0x008ee20000300800 */
[----:B-1----:R-:W-:-:S02]  /*6fbc0*/  IMAD.MOV.U32 R126, RZ, RZ, R13 ;  /* 0x000000ffff7e7224 */ /* 0x002fc400078e000d */
[----:B------:R-:W-:Y:S02]  /*6fbd0*/  IMAD.MOV.U32 R127, RZ, RZ, R16 ;  /* 0x000000ffff7f7224 */ /* 0x000fe400078e0010 */
[----:B------:R-:W3:Y:S04]  /*6fbe0*/  LDL.LU R16, [R1+0xa98] ;  /* 0x000a980001107983 */ /* 0x000ee80000300800 */
[----:B------:R1:W-:Y:S04]  /*6fbf0*/  LDGSTS.E [R124+0x25480], desc[UR22][R126.64], P3 ;  /* 0x254800007e7c7fae */ /* 0x0003e800099a1016 */
[----:B------:R-:W3:Y:S01]  /*6fc00*/  LDL.LU R13, [R1+0xad8] ;  /* 0x000ad800010d7983 */ /* 0x000ee20000300800 */
[----:B------:R-:W-:-:S05]  /*6fc10*/  IADD3 R17, P4, PT, R17, UR14, RZ ;  /* 0x0000000e11117c10 */ /* 0x000fca000ff9e0ff */
[----:B-1----:R-:W-:Y:S01]  /*6fc20*/  IMAD.MOV.U32 R126, RZ, RZ, R17 ;  /* 0x000000ffff7e7224 */ /* 0x002fe200078e0011 */
[----:B------:R-:W-:Y:S02]  /*6fc30*/  IADD3 R14, P5, PT, R14, UR14, RZ ;  /* 0x0000000e0e0e7c10 */ /* 0x000fe4000ffbe0ff */
[----:B--2---:R-:W-:Y:S01]  /*6fc40*/  IADD3.X R18, PT, PT, R18, UR15, RZ, P4, !PT ;  /* 0x0000000f12127c10 */ /* 0x004fe2000a7fe4ff */
[----:B------:R-:W-:Y:S01]  /*6fc50*/  STL [R1+0xa1c], R17 ;  /* 0x000a1c1101007387 */ /* 0x000fe20000100800 */
[----:B------:R-:W-:-:S03]  /*6fc60*/  IADD3.X R15, PT, PT, R15, UR15, RZ, P5, !PT ;  /* 0x0000000f0f0f7c10 */ /* 0x000fc6000affe4ff */
[----:B------:R-:W-:Y:S01]  /*6fc70*/  IMAD.MOV.U32 R127, RZ, RZ, R18 ;  /* 0x000000ffff7f7224 */ /* 0x000fe200078e0012 */
[----:B------:R-:W-:Y:S04]  /*6fc80*/  STL [R1+0xa18], R18 ;  /* 0x000a181201007387 */ /* 0x000fe80000100800 */
[----:B------:R-:W-:Y:S04]  /*6fc90*/  STL [R1+0xa5c], R14 ;  /* 0x000a5c0e01007387 */ /* 0x000fe80000100800 */
[----:B------:R1:W-:Y:S04]  /*6fca0*/  LDGSTS.E [R124+0x25880], desc[UR22][R126.64], P3 ;  /* 0x258800007e7c7fae */ /* 0x0003e800099a1016 */
[----:B------:R2:W-:Y:S01]  /*6fcb0*/  STL [R1+0xa58], R15 ;  /* 0x000a580f01007387 */ /* 0x0005e20000100800 */
[----:B-1----:R-:W-:-:S02]  /*6fcc0*/  IMAD.MOV.U32 R127, RZ, RZ, R15 ;  /* 0x000000ffff7f7224 */ /* 0x002fc400078e000f */
[----:B------:R-:W-:Y:S01]  /*6fcd0*/  IMAD.MOV.U32 R126, RZ, RZ, R14 ;  /* 0x000000ffff7e7224 */ /* 0x000fe200078e000e */
[----:B--2---:R-:W2:Y:S04]  /*6fce0*/  LDL.LU R15, [R1+0xb18] ;  /* 0x000b1800010f7983 */ /* 0x004ea80000300800 */
[----:B------:R-:W2:Y:S04]  /*6fcf0*/  LDL.LU R14, [R1+0xb1c] ;  /* 0x000b1c00010e7983 */ /* 0x000ea80000300800 */
[----:B------:R-:W2:Y:S04]  /*6fd00*/  LDL.LU R240, [R1+0xb58] ;  /* 0x000b580001f07983 */ /* 0x000ea80000300800 */
[----:B------:R-:W2:Y:S01]  /*6fd10*/  LDL.LU R239, [R1+0xb5c] ;  /* 0x000b5c0001ef7983 */ /* 0x000ea20000300800 */
[----:B----4-:R-:W-:-:S02]  /*6fd20*/  IADD3 R0, P4, PT, R0, UR14, RZ ;  /* 0x0000000e00007c10 */ /* 0x010fc4000ff9e0ff */
[----:B---3--:R-:W-:Y:S01]  /*6fd30*/  IADD3 R3, P5, PT, R3, UR14, RZ ;  /* 0x0000000e03037c10 */ /* 0x008fe2000ffbe0ff */
[----:B------:R1:W-:Y:S01]  /*6fd40*/  LDGSTS.E [R124+0x25c80], desc[UR22][R126.64], P3 ;  /* 0x25c800007e7c7fae */ /* 0x0003e200099a1016 */
[----:B------:R-:W-:-:S03]  /*6fd50*/  IADD3.X R16, PT, PT, R16, UR15, RZ, P4, !PT ;  /* 0x0000000f10107c10 */ /* 0x000fc6000a7fe4ff */
[----:B------:R3:W-:Y:S04]  /*6fd60*/  STL [R1+0xa9c], R0 ;  /* 0x000a9c0001007387 */ /* 0x0007e80000100800 */
[----:B------:R4:W-:Y:S01]  /*6fd70*/  STL [R1+0xa98], R16 ;  /* 0x000a981001007387 */ /* 0x0009e20000100800 */
[----:B------:R-:W-:-:S03]  /*6fd80*/  IADD3.X R13, PT, PT, R13, UR15, RZ, P5, !PT ;  /* 0x0000000f0d0d7c10 */ /* 0x000fc6000affe4ff */
[----:B------:R3:W-:Y:S01]  /*6fd90*/  STL [R1+0xadc], R3 ;  /* 0x000adc0301007387 */ /* 0x0007e20000100800 */
[----:B-1----:R-:W-:-:S03]  /*6fda0*/  IMAD.MOV.U32 R126, RZ, RZ, R0 ;  /* 0x000000ffff7e7224 */ /* 0x002fc600078e0000 */
[----:B------:R-:W2:Y:S01]  /*6fdb0*/  LDL.LU R17, [R1+0xb9c] ;  /* 0x000b9c0001117983 */ /* 0x000ea20000300800 */
[----:B------:R-:W-:-:S03]  /*6fdc0*/  IMAD.MOV.U32 R127, RZ, RZ, R16 ;  /* 0x000000ffff7f7224 */ /* 0x000fc600078e0010 */
[----:B------:R1:W-:Y:S04]  /*6fdd0*/  STL [R1+0xad8], R13 ;  /* 0x000ad80d01007387 */ /* 0x0003e80000100800 */
[----:B---3--:R-:W3:Y:S04]  /*6fde0*/  LDL.LU R0, [R1+0xbdc] ;  /* 0x000bdc0001007983 */ /* 0x008ee80000300800 */
[----:B------:R-:W3:Y:S04]  /*6fdf0*/  LDL.LU R18, [R1+0xb98] ;  /* 0x000b980001127983 */ /* 0x000ee80000300800 */
[----:B------:R1:W-:Y:S04]  /*6fe00*/  LDGSTS.E [R124+0x26080], desc[UR22][R126.64], P3 ;  /* 0x260800007e7c7fae */ /* 0x0003e800099a1016 */
[----:B----4-:R-:W4:Y:S01]  /*6fe10*/  LDL.LU R16, [R1+0xbd8] ;  /* 0x000bd80001107983 */ /* 0x010f220000300800 */
[----:B-1----:R-:W-:-:S02]  /*6fe20*/  IMAD.MOV.U32 R126, RZ, RZ, R3 ;  /* 0x000000ffff7e7224 */ /* 0x002fc400078e0003 */
[----:B------:R-:W-:Y:S01]  /*6fe30*/  IMAD.MOV.U32 R127, RZ, RZ, R13 ;  /* 0x000000ffff7f7224 */ /* 0x000fe200078e000d */
[----:B------:R-:W4:Y:S04]  /*6fe40*/  LDL.LU R3, [R1+0xc1c] ;  /* 0x000c1c0001037983 */ /* 0x000f280000300800 */
[----:B------:R-:W4:Y:S04]  /*6fe50*/  LDL.LU R13, [R1+0xc5c] ;  /* 0x000c5c00010d7983 */ /* 0x000f280000300800 */
[----:B------:R1:W-:Y:S01]  /*6fe60*/  LDGSTS.E [R124+0x26480], desc[UR22][R126.64], P3 ;  /* 0x264800007e7c7fae */ /* 0x0003e200099a1016 */
[----:B--2---:R-:W-:-:S04]  /*6fe70*/  IADD3 R14, P4, PT, R14, UR14, RZ ;  /* 0x0000000e0e0e7c10 */ /* 0x004fc8000ff9e0ff */
[----:B------:R-:W-:Y:S01]  /*6fe80*/  IADD3.X R15, PT, PT, R15, UR15, RZ, P4, !PT ;  /* 0x0000000f0f0f7c10 */ /* 0x000fe2000a7fe4ff */
[----:B------:R-:W-:Y:S01]  /*6fe90*/  STL [R1+0xb1c], R14 ;  /* 0x000b1c0e01007387 */ /* 0x000fe20000100800 */
[----:B------:R-:W-:-:S03]  /*6fea0*/  IADD3 R239, P5, PT, R239, UR14, RZ ;  /* 0x0000000eefef7c10 */ /* 0x000fc6000ffbe0ff */
[----:B------:R2:W-:Y:S01]  /*6feb0*/  STL [R1+0xb18], R15 ;  /* 0x000b180f01007387 */ /* 0x0005e20000100800 */
[----:B-1----:R-:W-:-:S03]  /*6fec0*/  IMAD.MOV.U32 R127, RZ, RZ, R15 ;  /* 0x000000ffff7f7224 */ /* 0x002fc600078e000f */
[----:B------:R-:W-:Y:S04]  /*6fed0*/  STL [R1+0xb5c], R239 ;  /* 0x000b5cef01007387 */ /* 0x000fe80000100800 */
[----:B--2---:R-:W2:Y:S01]  /*6fee0*/  LDL.LU R15, [R1+0xc18] ;  /* 0x000c1800010f7983 */ /* 0x004ea20000300800 */
[----:B------:R-:W-:Y:S01]  /*6fef0*/  IMAD.MOV.U32 R126, RZ, RZ, R14 ;  /* 0x000000ffff7e7224 */ /* 0x000fe200078e000e */
[----:B------:R-:W-:-:S04]  /*6ff00*/  IADD3.X R240, PT, PT, R240, UR15, RZ, P5, !PT ;  /* 0x0000000ff0f07c10 */ /* 0x000fc8000affe4ff */
[----:B------:R1:W-:Y:S01]  /*6ff10*/  LDGSTS.E [R124+0x26880], desc[UR22][R126.64], P3 ;  /* 0x268800007e7c7fae */ /* 0x0003e200099a1016 */
[----:B------:R-:W-:Y:S01]  /*6ff20*/  IADD3 R17, P4, PT, R17, UR14, RZ ;  /* 0x0000000e11117c10 */ /* 0x000fe2000ff9e0ff */
[----:B-1----:R-:W-:Y:S02]  /*6ff30*/  IMAD.MOV.U32 R126, RZ, RZ, R239 ;  /* 0x000000ffff7e7224 */ /* 0x002fe400078e00ef */
[----:B------:R-:W-:Y:S01]  /*6ff40*/  IMAD.MOV.U32 R127, RZ, RZ, R240 ;  /* 0x000000ffff7f7224 */ /* 0x000fe200078e00f0 */
[----:B---3--:R-:W-:-:S04]  /*6ff50*/  IADD3 R0, P5, PT, R0, UR14, RZ ;  /* 0x0000000e00007c10 */ /* 0x008fc8000ffbe0ff */
[----:B------:R1:W-:Y:S01]  /*6ff60*/  LDGSTS.E [R124+0x26c80], desc[UR22][R126.64], P3 ;  /* 0x26c800007e7c7fae */ /* 0x0003e200099a1016 */
[----:B------:R-:W-:-:S03]  /*6ff70*/  IADD3.X R18, PT, PT, R18, UR15, RZ, P4, !PT ;  /* 0x0000000f12127c10 */ /* 0x000fc6000a7fe4ff */
[----:B------:R-:W-:Y:S04]  /*6ff80*/  STL [R1+0xb58], R240 ;  /* 0x000b58f001007387 */ /* 0x000fe80000100800 */
[----:B------:R-:W3:Y:S01]  /*6ff90*/  LDL.LU R14, [R1+0xc58] ;  /* 0x000c5800010e7983 */ /* 0x000ee20000300800 */
[----:B----4-:R-:W-:Y:S01]  /*6ffa0*/  IADD3.X R16, PT, PT, R16, UR15, RZ, P5, !PT ;  /* 0x0000000f10107c10 */ /* 0x010fe2000affe4ff */
[----:B-1----:R-:W-:Y:S02]  /*6ffb0*/  IMAD.MOV.U32 R126, RZ, RZ, R17 ;  /* 0x000000ffff7e7224 */ /* 0x002fe400078e0011 */
[----:B------:R-:W-:Y:S01]  /*6ffc0*/  IMAD.MOV.U32 R127, RZ, RZ, R18 ;  /* 0x000000ffff7f7224 */ /* 0x000fe200078e0012 */
[----:B------:R-:W-:Y:S04]  /*6ffd0*/  STL [R1+0xb9c], R17 ;  /* 0x000b9c1101007387 */ /* 0x000fe80000100800 */
[----:B------:R1:W-:Y:S01]  /*6ffe0*/  LDGSTS.E [R124+0x27080], desc[UR22][R126.64], P3 ;  /* 0x270800007e7c7fae */ /* 0x0003e200099a1016 */
[----:B------:R-:W-:-:S03]  /*6fff0*/  IADD3 R3, P4, PT, R3, UR14, RZ ;  /* 0x0000000e03037c10 */ /* 0x000fc6000ff9e0ff */
[----:B------:R-:W-:Y:S01]  /*70000*/  STL [R1+0xb98], R18 ;  /* 0x000b981201007387 */ /* 0x000fe20000100800 */
[----:B------:R-:W-:-:S03]  /*70010*/  IADD3 R13, P5, PT, R13, UR14, RZ ;  /* 0x0000000e0d0d7c10 */ /* 0x000fc6000ffbe0ff */
[----:B------:R4:W-:Y:S01]  /*70020*/  STL [R1+0xbdc], R0 ;  /* 0x000bdc0001007387 */ /* 0x0009e20000100800 */
[----:B-1----:R-:W-:Y:S02]  /*70030*/  IMAD.MOV.U32 R126, RZ, RZ, R0 ;  /* 0x000000ffff7e7224 */ /* 0x002fe400078e0000 */
[----:B------:R-:W-:Y:S01]  /*70040*/  IMAD.MOV.U32 R127, RZ, RZ, R16 ;  /* 0x000000ffff7f7224 */ /* 0x000fe200078e0010 */
[----:B------:R-:W-:Y:S04]  /*70050*/  STL [R1+0xbd8], R16 ;  /* 0x000bd81001007387 */ /* 0x000fe80000100800 */
[----:B----4-:R-:W4:Y:S04]  /*70060*/  LDL.LU R0, [R1+0xc94] ;  /* 0x000c940001007983 */ /* 0x010f280000300800 */
[----:B------:R1:W-:Y:S04]  /*70070*/  STL [R1+0xc1c], R3 ;  /* 0x000c1c0301007387 */ /* 0x0003e80000100800 */
[----:B------:R1:W-:Y:S02]  /*70080*/  LDGSTS.E [R124+0x27480], desc[UR22][R126.64], P3 ;  /* 0x274800007e7c7fae */ /* 0x0003e400099a1016 */
[----:B-1----:R-:W-:Y:S01]  /*70090*/  IMAD.MOV.U32 R126, RZ, RZ, R3 ;  /* 0x000000ffff7e7224 */ /* 0x002fe200078e0003 */
[----:B--2---:R-:W-:-:S05]  /*700a0*/  IADD3.X R15, PT, PT, R15, UR15, RZ, P4, !PT ;  /* 0x0000000f0f0f7c10 */ /* 0x004fca000a7fe4ff */
[----:B------:R-:W-:Y:S04]  /*700b0*/  STL [R1+0xc18], R15 ;  /* 0x000c180f01007387 */ /* 0x000fe80000100800 */
[----:B------:R1:W-:Y:S04]  /*700c0*/  STL [R1+0xc5c], R13 ;  /* 0x000c5c0d01007387 */ /* 0x0003e80000100800 */
[----:B------:R-:W2:Y:S01]  /*700d0*/  LDL.LU R3, [R1+0xc90] ;  /* 0x000c900001037983 */ /* 0x000ea20000300800 */
[----:B------:R-:W-:Y:S01]  /*700e0*/  IMAD.MOV.U32 R127, RZ, RZ, R15 ;  /* 0x000000ffff7f7224 */ /* 0x000fe200078e000f */
[----:B------:R-:W-:-:S04]  /*700f0*/  IADD3 R123, P4, PT, R123, UR14, RZ ;  /* 0x0000000e7b7b7c10 */ /* 0x000fc8000ff9e0ff */
[----:B------:R1:W-:Y:S01]  /*70100*/  LDGSTS.E [R124+0x27880], desc[UR22][R126.64], P3 ;  /* 0x278800007e7c7fae */ /* 0x0003e200099a1016 */
[----:B---3--:R-:W-:Y:S02]  /*70110*/  IADD3.X R14, PT, PT, R14, UR15, RZ, P5, !PT ;  /* 0x0000000f0e0e7c10 */ /* 0x008fe4000affe4ff */
[----:B------:R-:W-:-:S04]  /*70120*/  IADD3 R45, P5, PT, R45, UR14, RZ ;  /* 0x0000000e2d2d7c10 */ /* 0x000fc8000ffbe0ff */
[----:B------:R-:W-:Y:S01]  /*70130*/  IADD3.X R46, PT, PT, R46, UR15, RZ, P5, !PT ;  /* 0x0000000f2e2e7c10 */ /* 0x000fe2000affe4ff */
[----:B-1----:R-:W-:Y:S01]  /*70140*/  IMAD.MOV.U32 R126, RZ, RZ, R13 ;  /* 0x000000ffff7e7224 */ /* 0x002fe200078e000d */
[----:B------:R-:W-:Y:S01]  /*70150*/  LOP3.LUT R13, R11, 0x20, RZ, 0x3c, !PT ;  /* 0x000000200b0d7812 */ /* 0x000fe200078e3cff */
[----:B------:R-:W-:Y:S01]  /*70160*/  IMAD.MOV.U32 R127, RZ, RZ, R14 ;  /* 0x000000ffff7f7224 */ /* 0x000fe200078e000e */
[----:B------:R1:W-:Y:S01]  /*70170*/  STL [R1+0xc58], R14 ;  /* 0x000c580e01007387 */ /* 0x0003e20000100800 */
[----:B------:R-:W-:-:S03]  /*70180*/  IADD3.X R61, PT, PT, R61, UR15, RZ, P4, !PT ;  /* 0x0000000f3d3d7c10 */ /* 0x000fc6000a7fe4ff */
[----:B------:R3:W-:Y:S01]  /*70190*/  LDGSTS.E [R124+0x27c80], desc[UR22][R126.64], P3 ;  /* 0x27c800007e7c7fae */ /* 0x0007e200099a1016 */
[----:B----4-:R-:W-:Y:S01]  /*701a0*/  IADD3 R0, P5, PT, R0, UR14, RZ ;  /* 0x0000000e00007c10 */ /* 0x010fe2000ffbe0ff */
[----:B---3--:R-:W-:-:S04]  /*701b0*/  VIADD R124, R13, UR5 ;  /* 0x000000050d7c7c36 */ /* 0x008fc80008000000 */
[----:B------:R3:W-:Y:S01]  /*701c0*/  STL [R1+0xc94], R0 ;  /* 0x000c940001007387 */ /* 0x0007e20000100800 */
[----:B------:R-:W-:Y:S02]  /*701d0*/  IMAD.MOV.U32 R126, RZ, RZ, R123 ;  /* 0x000000ffff7e7224 */ /* 0x000fe400078e007b */
[----:B------:R-:W-:Y:S01]  /*701e0*/  IMAD.MOV.U32 R127, RZ, RZ, R61 ;  /* 0x000000ffff7f7224 */ /* 0x000fe200078e003d */
[----:B------:R-:W-:-:S04]  /*701f0*/  IADD3 R117, P4, PT, R117, UR14, RZ ;  /* 0x0000000e75757c10 */ /* 0x000fc8000ff9e0ff */
[----:B------:R4:W-:Y:S01]  /*70200*/  LDGSTS.E [R124+0x100], desc[UR22][R126.64], P3 ;  /* 0x001000007e7c7fae */ /* 0x0009e200099a1016 */
[----:B------:R-:W-:Y:S01]  /*70210*/  IADD3.X R85, PT, PT, R85, UR15, RZ, P4, !PT ;  /* 0x0000000f55557c10 */ /* 0x000fe2000a7fe4ff */
[----:B----4-:R-:W-:Y:S02]  /*70220*/  IMAD.MOV.U32 R126, RZ, RZ, R45 ;  /* 0x000000ffff7e7224 */ /* 0x010fe400078e002d */
[----:B------:R-:W-:-:S05]  /*70230*/  IMAD.MOV.U32 R127, RZ, RZ, R46 ;  /* 0x000000ffff7f7224 */ /* 0x000fca00078e002e */
[----:B------:R4:W-:Y:S02]  /*70240*/  LDGSTS.E [R124+0x500], desc[UR22][R126.64], P3 ;  /* 0x005000007e7c7fae */ /* 0x0009e400099a1016 */
[----:B----4-:R-:W-:Y:S02]  /*70250*/  IMAD.MOV.U32 R126, RZ, RZ, R117 ;  /* 0x000000ffff7e7224 */ /* 0x010fe400078e0075 */
[----:B------:R-:W-:-:S05]  /*70260*/  IMAD.MOV.U32 R127, RZ, RZ, R85 ;  /* 0x000000ffff7f7224 */ /* 0x000fca00078e0055 */
[----:B------:R4:W-:Y:S02]  /*70270*/  LDGSTS.E [R124+0x900], desc[UR22][R126.64], P3 ;  /* 0x009000007e7c7fae */ /* 0x0009e400099a1016 */
[----:B----4-:R-:W-:Y:S01]  /*70280*/  IMAD.MOV.U32 R126, RZ, RZ, R0 ;  /* 0x000000ffff7e7224 */ /* 0x010fe200078e0000 */
[----:B--2---:R-:W-:-:S05]  /*70290*/  IADD3.X R3, PT, PT, R3, UR15, RZ, P5, !PT ;  /* 0x0000000f03037c10 */ /* 0x004fca000affe4ff */
[----:B------:R2:W-:Y:S04]  /*702a0*/  STL [R1+0xc90], R3 ;  /* 0x000c900301007387 */ /* 0x0005e80000100800 */
[----:B------:R-:W4:Y:S04]  /*702b0*/  LDL.LU R15, [R1+0x20] ;  /* 0x00002000010f7983 */ /* 0x000f280000300800 */
[----:B------:R-:W4:Y:S04]  /*702c0*/  LDL.LU R13, [R1+0x24] ;  /* 0x00002400010d7983 */ /* 0x000f280000300800 */
[----:B------:R-:W4:Y:S04]  /*702d0*/  LDL.LU R18, [R1+0x60] ;  /* 0x0000600001127983 */ /* 0x000f280000300800 */
[----:B------:R-:W4:Y:S04]  /*702e0*/  LDL.LU R17, [R1+0x64] ;  /* 0x0000640001117983 */ /* 0x000f280000300800 */
[----:B-1----:R-:W4:Y:S04]  /*702f0*/  LDL.LU R14, [R1+0xa0] ;  /* 0x0000a000010e7983 */ /* 0x002f280000300800 */
[----:B---3--:R-:W3:Y:S01]  /*70300*/  LDL.LU R0, [R1+0xa4] ;  /* 0x0000a40001007983 */ /* 0x008ee20000300800 */
[----:B------:R-:W-:-:S03]  /*70310*/  IMAD.MOV.U32 R127, RZ, RZ, R3 ;  /* 0x000000ffff7f7224 */ /* 0x000fc600078e0003 */
[----:B------:R-:W3:Y:S04]  /*70320*/  LDL.LU R16, [R1+0xe0] ;  /* 0x0000e00001107983 */ /* 0x000ee80000300800 */
[----:B--2---:R-:W2:Y:S01]  /*70330*/  LDL.LU R3, [R1+0xe4] ;  /* 0x0000e40001037983 */ /* 0x004ea20000300800 */
[----:B------:R-:W-:Y:S02]  /*70340*/  IADD3 R86, P4, PT, R86, UR14, RZ ;  /* 0x0000000e56567c10 */ /* 0x000fe4000ff9e0ff */
[----:B------:R-:W-:Y:S01]  /*70350*/  IADD3 R99, P5, PT, R99, UR14, RZ ;  /* 0x0000000e63637c10 */ /* 0x000fe2000ffbe0ff */
[----:B------:R1:W-:Y:S01]  /*70360*/  LDGSTS.E [R124+0xd00], desc[UR22][R126.64], P3 ;  /* 0x00d000007e7c7fae */ /* 0x0003e200099a1016 */
[----:B------:R-:W-:Y:S02]  /*70370*/  IADD3.X R111, PT, PT, R111, UR15, RZ, P4, !PT ;  /* 0x0000000f6f6f7c10 */ /* 0x000fe4000a7fe4ff */
[----:B------:R-:W-:-:S02]  /*70380*/  IADD3.X R100, PT, PT, R100, UR15, RZ, P5, !PT ;  /* 0x0000000f64647c10 */ /* 0x000fc4000affe4ff */
[----:B------:R-:W-:Y:S01]  /*70390*/  IADD3 R134, P4, PT, R134, UR14, RZ ;  /* 0x0000000e86867c10 */ /* 0x000fe2000ff9e0ff */
[----:B-1----:R-:W-:Y:S02]  /*703a0*/  IMAD.MOV.U32 R126, RZ, RZ, R86 ;  /* 0x000000ffff7e7224 */ /* 0x002fe400078e0056 */
[----:B------:R-:W-:Y:S01]  /*703b0*/  IMAD.MOV.U32 R127, RZ, RZ, R111 ;  /* 0x000000ffff7f7224 */ /* 0x000fe200078e006f */
[----:B------:R-:W-:-:S04]  /*703c0*/  IADD3.X R133, PT, PT, R133, UR15, RZ, P4, !PT ;  /* 0x0000000f85857c10 */ /* 0x000fc8000a7fe4ff */
[----:B------:R1:W-:Y:S01]  /*703d0*/  LDGSTS.E [R124+0x1100], desc[UR22][R126.64], P3 ;  /* 0x011000007e7c7fae */ /* 0x0003e200099a1016 */
[----:B------:R-:W-:Y:S02]  /*703e0*/  IADD3 R150, P5, PT, R150, UR14, RZ ;  /* 0x0000000e96967c10 */ /* 0x000fe4000ffbe0ff */
[----:B------:R-:W-:Y:S02]  /*703f0*/  IADD3 R166, P4, PT, R166, UR14, RZ ;  /* 0x0000000ea6a67c10 */ /* 0x000fe4000ff9e0ff */
[----:B------:R-:W-:Y:S01]  /*70400*/  IADD3.X R149, PT, PT, R149, UR15, RZ, P5, !PT ;  /* 0x0000000f95957c10 */ /* 0x000fe2000affe4ff */
[----:B-1----:R-:W-:Y:S02]  /*70410*/  IMAD.MOV.U32 R126, RZ, RZ, R99 ;  /* 0x000000ffff7e7224 */ /* 0x002fe400078e0063 */
[----:B------:R-:W-:-:S05]  /*70420*/  IMAD.MOV.U32 R127, RZ, RZ, R100 ;  /* 0x000000ffff7f7224 */ /* 0x000fca00078e0064 */
[----:B------:R1:W-:Y:S01]  /*70430*/  LDGSTS.E [R124+0x1500], desc[UR22][R126.64], P3 ;  /* 0x015000007e7c7fae */ /* 0x0003e200099a1016 */
[----:B------:R-:W-:Y:S02]  /*70440*/  IADD3.X R165, PT, PT, R165, UR15, RZ, P4, !PT ;  /* 0x0000000fa5a57c10 */ /* 0x000fe4000a7fe4ff */
[----:B------:R-:W-:Y:S02]  /*70450*/  IADD3 R182, P5, PT, R182, UR14, RZ ;  /* 0x0000000eb6b67c10 */ /* 0x000fe4000ffbe0ff */
[----:B-1----:R-:W-:Y:S01]  /*70460*/  MOV R126, R134 ;  /* 0x00000086007e7202 */ /* 0x002fe20000000f00 */
        /* <DEDUP_REMOVED lines=33> */
[----:B------:R-:W-:Y:S02]  /*70680*/  IADD3.X R15, PT, PT, R15, UR15, RZ, P4, !PT ;  /* 0x0000000f0f0f7c10 */ /* 0x000fe4000a7fe4ff */
[----:B------:R-:W-:Y:S01]  /*70690*/  IADD3 R17, P5, PT, R17, UR14, RZ ;  /* 0x0000000e11117c10 */ /* 0x000fe2000ffbe0ff */
[----:B------:R4:W-:Y:S01]  /*706a0*/  STL [R1+0x24], R13 ;  /* 0x0000240d01007387 */ /* 0x0009e20000100800 */
[----:B-1----:R-:W-:Y:S02]  /*706b0*/  IMAD.MOV.U32 R126, RZ, RZ, R13 ;  /* 0x000000ffff7e7224 */ /* 0x002fe400078e000d */
[----:B------:R-:W-:Y:S01]  /*706c0*/  IADD3.X R18, PT, PT, R18, UR15, RZ, P5, !PT ;  /* 0x0000000f12127c10 */ /* 0x000fe2000affe4ff */
[----:B------:R-:W-:Y:S01]  /*706d0*/  IMAD.MOV.U32 R127, RZ, RZ, R15 ;  /* 0x000000ffff7f7224 */ /* 0x000fe200078e000f */
[----:B------:R1:W-:Y:S04]  /*706e0*/  STL [R1+0x20], R15 ;  /* 0x0000200f01007387 */ /* 0x0003e80000100800 */
[----:B------:R1:W-:Y:S04]  /*706f0*/  STL [R1+0x64], R17 ;  /* 0x0000641101007387 */ /* 0x0003e80000100800 */
[----:B----4-:R-:W4:Y:S04]  /*70700*/  LDL.LU R13, [R1+0x124] ;  /* 0x00012400010d7983 */ /* 0x010f280000300800 */
        /* <DEDUP_REMOVED lines=10> */
[----:B------:R-:W-:Y:S02]  /*707b0*/  IADD3.X R14, PT, PT, R14, UR15, RZ, P4, !PT ;  /* 0x0000000f0e0e7c10 */ /* 0x000fe4000a7fe4ff */
[----:B------:R-:W-:Y:S01]  /*707c0*/  IADD3.X R16, PT, PT, R16, UR15, RZ, P5, !PT ;  /* 0x0000000f10107c10 */ /* 0x000fe2000affe4ff */
[----:B------:R3:W-:Y:S04]  /*707d0*/  STL [R1+0xa4], R0 ;  /* 0x0000a40001007387 */ /* 0x0007e80000100800 */
[----:B------:R3:W-:Y:S01]  /*707e0*/  STL [R1+0xa0], R14 ;  /* 0x0000a00e01007387 */ /* 0x0007e20000100800 */
[----:B-1----:R-:W-:-:S02]  /*707f0*/  IMAD.MOV.U32 R126, RZ, RZ, R0 ;  /* 0x000000ffff7e7224 */ /* 0x002fc400078e0000 */
[----:B------:R-:W-:Y:S01]  /*70800*/  IMAD.MOV.U32 R127, RZ, RZ, R14 ;  /* 0x000000ffff7f7224 */ /* 0x000fe200078e000e */
[----:B------:R1:W-:Y:S04]  /*70810*/  STL [R1+0xe4], R3 ;  /* 0x0000e40301007387 */ /* 0x0003e80000100800 */
[----:B---3--:R-:W3:Y:S04]  /*70820*/  LDL.LU R0, [R1+0x1a4] ;  /* 0x0001a40001007983 */ /* 0x008ee80000300800 */
[----:B------:R1:W-:Y:S04]  /*70830*/  STL [R1+0xe0], R16 ;  /* 0x0000e01001007387 */ /* 0x0003e80000100800 */
[----:B------:R1:W-:Y:S04]  /*70840*/  LDGSTS.E [R124+0x4100], desc[UR22][R126.64], P3 ;  /* 0x041000007e7c7fae */ /* 0x0003e800099a1016 */
[----:B------:R-:W3:Y:S01]  /*70850*/  LDL.LU R14, [R1+0x1e4] ;  /* 0x0001e400010e7983 */ /* 0x000ee20000300800 */
[----:B-1----:R-:W-:-:S03]  /*70860*/  IMAD.MOV.U32 R126, RZ, RZ, R3 ;  /* 0x000000ffff7e7224 */ /* 0x002fc600078e0003 */
[----:B------:R-:W3:Y:S01]  /*70870*/  LDL.LU R3, [R1+0x1a0] ;  /* 0x0001a00001037983 */ /* 0x000ee20000300800 */
[----:B------:R-:W-:-:S03]  /*70880*/  IMAD.MOV.U32 R127, RZ, RZ, R16 ;  /* 0x000000ffff7f7224 */ /* 0x000fc600078e0010 */
[----:B------:R-:W3:Y:S04]  /*70890*/  LDL.LU R16, [R1+0x1e0] ;  /* 0x0001e00001107983 */ /* 0x000ee80000300800 */
[----:B------:R1:W-:Y:S01]  /*708a0*/  LDGSTS.E [R124+0x4500], desc[UR22][R126.64], P3 ;  /* 0x045000007e7c7fae */ /* 0x0003e200099a1016 */
[----:B----4-:R-:W-:-:S05]  /*708b0*/  IADD3 R13, P4, PT, R13, UR14, RZ ;  /* 0x0000000e0d0d7c10 */ /* 0x010fca000ff9e0ff */
        /* <DEDUP_REMOVED lines=149> */
[----:B------:R1:W-:Y:S01]  /*71210*/  STL [R1+0x520], R17 ;  /* 0x0005201101007387 */ /* 0x0003e20000100800 */
[----:B------:R-:W-:-:S03]  /*71220*/  MOV R127, R17 ;  /* 0x00000011007f7202 */ /* 0x000fc60000000f00 */
        /* <DEDUP_REMOVED lines=154> */
[----:B------:R-:W-:Y:S01]  /*71bd0*/  IADD3 R14, P5, PT, R14, UR14, RZ ;  /* 0x0000000e0e0e7c10 */ /* 0x000fe2000ffbe0ff */
[----:B------:R1:W-:Y:S04]  /*71be0*/  LDGSTS.E [R124+0x24d00], desc[UR22][R126.64], P3 ;  /* 0x24d000007e7c7fae */ /* 0x0003e800099a1016 */
[----:B------:R3:W-:Y:S01]  /*71bf0*/  STL [R1+0x9a4], R0 ;  /* 0x0009a40001007387 */ /* 0x0007e20000100800 */
[----:B------:R-:W-:Y:S01]  /*71c00*/  IADD3.X R3, PT, PT, R3, UR15, RZ, P4, !PT ;  /* 0x0000000f03037c10 */ /* 0x000fe2000a7fe4ff */
[----:B-1----:R-:W-:Y:S01]  /*71c10*/  IMAD.MOV.U32 R126, RZ, RZ, R0 ;  /* 0x000000ffff7e7224 */ /* 0x002fe200078e0000 */
[----:B------:R-:W-:-:S03]  /*71c20*/  IADD3.X R16, PT, PT, R16, UR15, RZ, P5, !PT ;  /* 0x0000000f10107c10 */ /* 0x000fc6000affe4ff */
[----:B------:R-:W-:Y:S01]  /*71c30*/  IMAD.MOV.U32 R127, RZ, RZ, R3 ;  /* 0x000000ffff7f7224 */ /* 0x000fe200078e0003 */
[----:B------:R1:W-:Y:S04]  /*71c40*/  STL [R1+0x9a0], R3 ;  /* 0x0009a00301007387 */ /* 0x0003e80000100800 */
[----:B------:R-:W-:Y:S04]  /*71c50*/  STL [R1+0x9e4], R14 ;  /* 0x0009e40e01007387 */ /* 0x000fe80000100800 */
[----:B---3--:R-:W3:Y:S04]  /*71c60*/  LDL.LU R0, [R1+0xaa4] ;  /* 0x000aa40001007983 */ /* 0x008ee80000300800 */
[----:B------:R1:W-:Y:S04]  /*71c70*/  STL [R1+0x9e0], R16 ;  /* 0x0009e01001007387 */ /* 0x0003e80000100800 */
[----:B------:R1:W-:Y:S04]  /*71c80*/  LDGSTS.E [R124+0x25100], desc[UR22][R126.64], P3 ;  /* 0x251000007e7c7fae */ /* 0x0003e800099a1016 */
[----:B-1----:R-:W3:Y:S01]  /*71c90*/  LDL.LU R3, [R1+0xae4] ;  /* 0x000ae40001037983 */ /* 0x002ee20000300800 */
[----:B------:R-:W-:-:S03]  /*71ca0*/  IMAD.MOV.U32 R127, RZ, RZ, R16 ;  /* 0x000000ffff7f7224 */ /* 0x000fc600078e0010 */
[----:B------:R-:W3:Y:S01]  /*71cb0*/  LDL.LU R16, [R1+0xaa0] ;  /* 0x000aa00001107983 */ /* 0x000ee20000300800 */
[----:B------:R-:W-:-:S03]  /*71cc0*/  IMAD.MOV.U32 R126, RZ, RZ, R14 ;  /* 0x000000ffff7e7224 */ /* 0x000fc600078e000e */
[----:B------:R-:W3:Y:S04]  /*71cd0*/  LDL.LU R14, [R1+0xae0] ;  /* 0x000ae000010e7983 */ /* 0x000ee80000300800 */
[----:B------:R1:W-:Y:S01]  /*71ce0*/  LDGSTS.E [R124+0x25500], desc[UR22][R126.64], P3 ;  /* 0x255000007e7c7fae */ /* 0x0003e200099a1016 */
[----:B----4-:R-:W-:-:S05]  /*71cf0*/  IADD3 R17, P4, PT, R17, UR14, RZ ;  /* 0x0000000e11117c10 */ /* 0x010fca000ff9e0ff */
        /* <DEDUP_REMOVED lines=13> */
[----:B------:R-:W4:Y:S04]  /*71dd0*/  LDL.LU R13, [R1+0xb24] ;  /* 0x000b2400010d7983 */ /* 0x000f280000300800 */
[----:B------:R-:W2:Y:S01]  /*71de0*/  LDL.LU R240, [R1+0xb60] ;  /* 0x000b600001f07983 */ /* 0x000ea20000300800 */
[----:B---3--:R-:W-:-:S03]  /*71df0*/  IADD3 R0, P4, PT, R0, UR14, RZ ;  /* 0x0000000e00007c10 */ /* 0x008fc6000ff9e0ff */
[----:B------:R-:W3:Y:S01]  /*71e00*/  LDL.LU R239, [R1+0xb64] ;  /* 0x000b640001ef7983 */ /* 0x000ee20000300800 */
[----:B------:R-:W-:-:S03]  /*71e10*/  IADD3 R3, P5, PT, R3, UR14, RZ ;  /* 0x0000000e03037c10 */ /* 0x000fc6000ffbe0ff */
[----:B------:R1:W-:Y:S04]  /*71e20*/  STL [R1+0xaa4], R0 ;  /* 0x000aa40001007387 */ /* 0x0003e80000100800 */
[----:B------:R1:W-:Y:S01]  /*71e30*/  LDGSTS.E [R124+0x25d00], desc[UR22][R126.64], P3 ;  /* 0x25d000007e7c7fae */ /* 0x0003e200099a1016 */
[----:B------:R-:W-:Y:S02]  /*71e40*/  IADD3.X R16, PT, PT, R16, UR15, RZ, P4, !PT ;  /* 0x0000000f10107c10 */ /* 0x000fe4000a7fe4ff */
[----:B------:R-:W-:-:S03]  /*71e50*/  IADD3.X R14, PT, PT, R14, UR15, RZ, P5, !PT ;  /* 0x0000000f0e0e7c10 */ /* 0x000fc6000affe4ff */
[----:B------:R1:W-:Y:S04]  /*71e60*/  STL [R1+0xaa0], R16 ;  /* 0x000aa01001007387 */ /* 0x0003e80000100800 */
[----:B------:R-:W-:Y:S01]  /*71e70*/  STL [R1+0xae4], R3 ;  /* 0x000ae40301007387 */ /* 0x000fe20000100800 */
[----:B-1----:R-:W-:-:S03]  /*71e80*/  IMAD.MOV.U32 R126, RZ, RZ, R0 ;  /* 0x000000ffff7e7224 */ /* 0x002fc600078e0000 */
[----:B------:R-:W3:Y:S04]  /*71e90*/  LDL.LU R17, [R1+0xba4] ;  /* 0x000ba40001117983 */ /* 0x000ee80000300800 */
[----:B------:R1:W-:Y:S04]  /*71ea0*/  STL [R1+0xae0], R14 ;  /* 0x000ae00e01007387 */ /* 0x0003e80000100800 */
[----:B------:R-:W3:Y:S04]  /*71eb0*/  LDL.LU R0, [R1+0xbe4] ;  /* 0x000be40001007983 */ /* 0x000ee80000300800 */
[----:B------:R-:W3:Y:S01]  /*71ec0*/  LDL.LU R18, [R1+0xba0] ;  /* 0x000ba00001127983 */ /* 0x000ee20000300800 */
[----:B------:R-:W-:-:S03]  /*71ed0*/  IMAD.MOV.U32 R127, RZ, RZ, R16 ;  /* 0x000000ffff7f7224 */ /* 0x000fc600078e0010 */
[----:B------:R-:W3:Y:S04]  /*71ee0*/  LDL.LU R16, [R1+0xbe0] ;  /* 0x000be00001107983 */ /* 0x000ee80000300800 */
[----:B------:R1:W-:Y:S02]  /*71ef0*/  LDGSTS.E [R124+0x26100], desc[UR22][R126.64], P3 ;  /* 0x261000007e7c7fae */ /* 0x0003e400099a1016 */
[----:B-1----:R-:W-:Y:S02]  /*71f00*/  IMAD.MOV.U32 R126, RZ, RZ, R3 ;  /* 0x000000ffff7e7224 */ /* 0x002fe400078e0003 */
[----:B------:R-:W-:Y:S02]  /*71f10*/  IMAD.MOV.U32 R127, RZ, RZ, R14 ;  /* 0x000000ffff7f7224 */ /* 0x000fe400078e000e */
[----:B------:R-:W3:Y:S04]  /*71f20*/  LDL.LU R14, [R1+0xc24] ;  /* 0x000c2400010e7983 */ /* 0x000ee80000300800 */
[----:B------:R-:W3:Y:S04]  /*71f30*/  LDL.LU R3, [R1+0xc64] ;  /* 0x000c640001037983 */ /* 0x000ee80000300800 */
[----:B------:R1:W-:Y:S01]  /*71f40*/  LDGSTS.E [R124+0x26500], desc[UR22][R126.64], P3 ;  /* 0x265000007e7c7fae */ /* 0x0003e200099a1016 */
[----:B----4-:R-:W-:-:S04]  /*71f50*/  IADD3 R13, P4, PT, R13, UR14, RZ ;  /* 0x0000000e0d0d7c10 */ /* 0x010fc8000ff9e0ff */
[----:B--2---:R-:W-:Y:S01]  /*71f60*/  IADD3.X R15, PT, PT, R15, UR15, RZ, P4, !PT ;  /* 0x0000000f0f0f7c10 */ /* 0x004fe2000a7fe4ff */
[----:B------:R-:W-:Y:S01]  /*71f70*/  STL [R1+0xb24], R13 ;  /* 0x000b240d01007387 */ /* 0x000fe20000100800 */
[----:B---3--:R-:W-:-:S03]  /*71f80*/  IADD3 R239, P5, PT, R239, UR14, RZ ;  /* 0x0000000eefef7c10 */ /* 0x008fc6000ffbe0ff */
[----:B------:R2:W-:Y:S01]  /*71f90*/  STL [R1+0xb20], R15 ;  /* 0x000b200f01007387 */ /* 0x0005e20000100800 */
[----:B-1----:R-:W-:Y:S01]  /*71fa0*/  IMAD.MOV.U32 R127, RZ, RZ, R15 ;  /* 0x000000ffff7f7224 */ /* 0x002fe200078e000f */
[----:B------:R-:W-:Y:S02]  /*71fb0*/  IADD3.X R240, PT, PT, R240, UR15, RZ, P5, !PT ;  /* 0x0000000ff0f07c10 */ /* 0x000fe4000affe4ff */
[----:B------:R-:W-:Y:S01]  /*71fc0*/  STL [R1+0xb64], R239 ;  /* 0x000b64ef01007387 */ /* 0x000fe20000100800 */
[----:B------:R-:W-:-:S03]  /*71fd0*/  IMAD.MOV.U32 R126, RZ, RZ, R13 ;  /* 0x000000ffff7e7224 */ /* 0x000fc600078e000d */
[----:B--2---:R-:W2:Y:S04]  /*71fe0*/  LDL.LU R15, [R1+0xc20] ;  /* 0x000c2000010f7983 */ /* 0x004ea80000300800 */
[----:B------:R-:W-:Y:S04]  /*71ff0*/  STL [R1+0xb60], R240 ;  /* 0x000b60f001007387 */ /* 0x000fe80000100800 */
[----:B------:R-:W3:Y:S04]  /*72000*/  LDL.LU R13, [R1+0xc60] ;  /* 0x000c6000010d7983 */ /* 0x000ee80000300800 */
[----:B------:R1:W-:Y:S01]  /*72010*/  LDGSTS.E [R124+0x26900], desc[UR22][R126.64], P3 ;  /* 0x269000007e7c7fae */ /* 0x0003e200099a1016 */
[----:B------:R-:W-:Y:S01]  /*72020*/  IADD3 R17, P4, PT, R17, UR14, RZ ;  /* 0x0000000e11117c10 */ /* 0x000fe2000ff9e0ff */
[----:B-1----:R-:W-:-:S02]  /*72030*/  IMAD.MOV.U32 R126, RZ, RZ, R239 ;  /* 0x000000ffff7e7224 */ /* 0x002fc400078e00ef */
[----:B------:R-:W-:Y:S01]  /*72040*/  IMAD.MOV.U32 R127, RZ, RZ, R240 ;  /* 0x000000ffff7f7224 */ /* 0x000fe200078e00f0 */
[----:B------:R-:W-:Y:S02]  /*72050*/  IADD3.X R18, PT, PT, R18, UR15, RZ, P4, !PT ;  /* 0x0000000f12127c10 */ /* 0x000fe4000a7fe4ff */
[----:B------:R-:W-:Y:S02]  /*72060*/  IADD3 R0, P5, PT, R0, UR14, RZ ;  /* 0x0000000e00007c10 */ /* 0x000fe4000ffbe0ff */
[----:B------:R1:W-:Y:S02]  /*72070*/  LDGSTS.E [R124+0x26d00], desc[UR22][R126.64], P3 ;  /* 0x26d000007e7c7fae */ /* 0x0003e400099a1016 */
[----:B------:R-:W-:Y:S02]  /*72080*/  IADD3.X R16, PT, PT, R16, UR15, RZ, P5, !PT ;  /* 0x0000000f10107c10 */ /* 0x000fe4000affe4ff */
[----:B------:R-:W-:Y:S04]  /*72090*/  STL [R1+0xba4], R17 ;  /* 0x000ba41101007387 */ /* 0x000fe80000100800 */
[----:B------:R-:W-:Y:S01]  /*720a0*/  STL [R1+0xba0], R18 ;  /* 0x000ba01201007387 */ /* 0x000fe20000100800 */
[----:B-1----:R-:W-:-:S02]  /*720b0*/  IMAD.MOV.U32 R126, RZ, RZ, R17 ;  /* 0x000000ffff7e7224 */ /* 0x002fc400078e0011 */
[----:B------:R-:W-:Y:S01]  /*720c0*/  IMAD.MOV.U32 R127, RZ, RZ, R18 ;  /* 0x000000ffff7f7224 */ /* 0x000fe200078e0012 */
[----:B------:R1:W-:Y:S04]  /*720d0*/  STL [R1+0xbe4], R0 ;  /* 0x000be40001007387 */ /* 0x0003e80000100800 */
[----:B------:R4:W-:Y:S04]  /*720e0*/  LDGSTS.E [R124+0x27100], desc[UR22][R126.64], P3 ;  /* 0x271000007e7c7fae */ /* 0x0009e800099a1016 */
[----:B------:R-:W-:Y:S01]  /*720f0*/  STL [R1+0xbe0], R16 ;  /* 0x000be01001007387 */ /* 0x000fe20000100800 */
[----:B----4-:R-:W-:-:S03]  /*72100*/  IMAD.MOV.U32 R126, RZ, RZ, R0 ;  /* 0x000000ffff7e7224 */ /* 0x010fc600078e0000 */
[----:B-1----:R-:W4:Y:S01]  /*72110*/  LDL.LU R0, [R1+0xc98] ;  /* 0x000c980001007983 */ /* 0x002f220000300800 */
[----:B------:R-:W-:Y:S01]  /*72120*/  IADD3 R14, P4, PT, R14, UR14, RZ ;  /* 0x0000000e0e0e7c10 */ /* 0x000fe2000ff9e0ff */
[----:B------:R-:W-:Y:S01]  /*72130*/  IMAD.MOV.U32 R127, RZ, RZ, R16 ;  /* 0x000000ffff7f7224 */ /* 0x000fe200078e0010 */
[----:B------:R-:W-:-:S04]  /*72140*/  IADD3 R3, P5, PT, R3, UR14, RZ ;  /* 0x0000000e03037c10 */ /* 0x000fc8000ffbe0ff */
[----:B------:R1:W-:Y:S04]  /*72150*/  LDGSTS.E [R124+0x27500], desc[UR22][R126.64], P3 ;  /* 0x275000007e7c7fae */ /* 0x0003e800099a1016 */
[----:B------:R-:W-:Y:S01]  /*72160*/  STL [R1+0xc24], R14 ;  /* 0x000c240e01007387 */ /* 0x000fe20000100800 */
[----:B-1----:R-:W-:Y:S01]  /*72170*/  IMAD.MOV.U32 R126, RZ, RZ, R14 ;  /* 0x000000ffff7e7224 */ /* 0x002fe200078e000e */
[----:B--2---:R-:W-:-:S05]  /*72180*/  IADD3.X R15, PT, PT, R15, UR15, RZ, P4, !PT ;  /* 0x0000000f0f0f7c10 */ /* 0x004fca000a7fe4ff */
[----:B------:R-:W-:Y:S01]  /*72190*/  IMAD.MOV.U32 R127, RZ, RZ, R15 ;  /* 0x000000ffff7f7224 */ /* 0x000fe200078e000f */
[----:B---3--:R-:W-:Y:S01]  /*721a0*/  IADD3.X R13, PT, PT, R13, UR15, RZ, P5, !PT ;  /* 0x0000000f0d0d7c10 */ /* 0x008fe2000affe4ff */
[----:B------:R-:W-:Y:S01]  /*721b0*/  STL [R1+0xc20], R15 ;  /* 0x000c200f01007387 */ /* 0x000fe20000100800 */
[----:B------:R-:W-:Y:S02]  /*721c0*/  IADD3 R47, P5, PT, R47, UR14, RZ ;  /* 0x0000000e2f2f7c10 */ /* 0x000fe4000ffbe0ff */
[----:B------:R-:W-:Y:S01]  /*721d0*/  IADD3 R62, P4, PT, R62, UR14, RZ ;  /* 0x0000000e3e3e7c10 */ /* 0x000fe2000ff9e0ff */
[----:B------:R1:W-:Y:S01]  /*721e0*/  LDGSTS.E [R124+0x27900], desc[UR22][R126.64], P3 ;  /* 0x279000007e7c7fae */ /* 0x0003e200099a1016 */
[----:B------:R-:W-:-:S03]  /*721f0*/  IADD3.X R48, PT, PT, R48, UR15, RZ, P5, !PT ;  /* 0x0000000f30307c10 */ /* 0x000fc6000affe4ff */
[----:B------:R2:W-:Y:S01]  /*72200*/  STL [R1+0xc64], R3 ;  /* 0x000c640301007387 */ /* 0x0005e20000100800 */
[----:B------:R-:W-:Y:S02]  /*72210*/  IADD3.X R63, PT, PT, R63, UR15, RZ, P4, !PT ;  /* 0x0000000f3f3f7c10 */ /* 0x000fe4000a7fe4ff */
[----:B------:R-:W-:Y:S02]  /*72220*/  IADD3 R118, P4, PT, R118, UR14, RZ ;  /* 0x0000000e76767c10 */ /* 0x000fe4000ff9e0ff */
[----:B-1----:R-:W-:Y:S01]  /*72230*/  MOV R126, R3 ;  /* 0x00000003007e7202 */ /* 0x002fe20000000f00 */
[----:B------:R-:W-:Y:S01]  /*72240*/  IMAD.MOV.U32 R127, RZ, RZ, R13 ;  /* 0x000000ffff7f7224 */ /* 0x000fe200078e000d */
[----:B--2---:R-:W-:-:S04]  /*72250*/  LOP3.LUT R3, R11, 0x30, RZ, 0x3c, !PT ;  /* 0x000000300b037812 */ /* 0x004fc800078e3cff */
[----:B------:R1:W-:Y:S01]  /*72260*/  LDGSTS.E [R124+0x27d00], desc[UR22][R126.64], P3 ;  /* 0x27d000007e7c7fae */ /* 0x0003e200099a1016 */
[----:B------:R-:W-:Y:S01]  /*72270*/  IADD3.X R87, PT, PT, R87, UR15, RZ, P4, !PT ;  /* 0x0000000f57577c10 */ /* 0x000fe2000a7fe4ff */
[----:B-1----:R-:W-:Y:S02]  /*72280*/  VIADD R124, R3, UR5 ;  /* 0x00000005037c7c36 */ /* 0x002fe40008000000 */
[----:B------:R-:W-:Y:S02]  /*72290*/  IMAD.MOV.U32 R126, RZ, RZ, R47 ;  /* 0x000000ffff7e7224 */ /* 0x000fe400078e002f */
[----:B------:R-:W-:Y:S01]  /*722a0*/  IMAD.MOV.U32 R127, RZ, RZ, R48 ;  /* 0x000000ffff7f7224 */ /* 0x000fe200078e0030 */
[----:B------:R-:W-:Y:S04]  /*722b0*/  LDGSTS.E [R124+0x180], desc[UR22][R62.64], P3 ;  /* 0x001800003e7c7fae */ /* 0x000fe800099a1016 */
[----:B------:R1:W-:Y:S04]  /*722c0*/  LDGSTS.E [R124+0x580], desc[UR22][R126.64], P3 ;  /* 0x005800007e7c7fae */ /* 0x0003e800099a1016 */
[----:B------:R-:W-:Y:S01]  /*722d0*/  STL [R1+0xc60], R13 ;  /* 0x000c600d01007387 */ /* 0x000fe20000100800 */
[----:B----4-:R-:W-:Y:S01]  /*722e0*/  IADD3 R0, P5, PT, R0, UR14, RZ ;  /* 0x0000000e00007c10 */ /* 0x010fe2000ffbe0ff */
[----:B-1----:R-:W-:-:S02]  /*722f0*/  IMAD.MOV.U32 R126, RZ, RZ, R118 ;  /* 0x000000ffff7e7224 */ /* 0x002fc400078e0076 */
[----:B------:R-:W-:Y:S02]  /*72300*/  IMAD.MOV.U32 R127, RZ, RZ, R87 ;  /* 0x000000ffff7f7224 */ /* 0x000fe400078e0057 */
[----:B------:R1:W-:Y:S04]  /*72310*/  STL [R1+0xc98], R0 ;  /* 0x000c980001007387 */ /* 0x0003e80000100800 */
[----:B------:R2:W-:Y:S04]  /*72320*/  LDGSTS.E [R124+0x980], desc[UR22][R126.64], P3 ;  /* 0x009800007e7c7fae */ /* 0x0005e800099a1016 */
[----:B------:R-:W3:Y:S01]  /*72330*/  LDL.LU R15, [R1+0x28] ;  /* 0x00002800010f7983 */ /* 0x000ee20000300800 */
[----:B--2---:R-:W-:-:S03]  /*72340*/  IMAD.MOV.U32 R126, RZ, RZ, R0 ;  /* 0x000000ffff7e7224 */ /* 0x004fc600078e0000 */
[----:B-1----:R-:W2:Y:S04]  /*72350*/  LDL.LU R0, [R1+0x2c] ;  /* 0x00002c0001007983 */ /* 0x002ea80000300800 */
[----:B------:R-:W4:Y:S04]  /*72360*/  LDL.LU R16, [R1+0x68] ;  /* 0x0000680001107983 */ /* 0x000f280000300800 */
[----:B------:R-:W4:Y:S04]  /*72370*/  LDL.LU R13, [R1+0x6c] ;  /* 0x00006c00010d7983 */ /* 0x000f280000300800 */
[----:B------:R-:W4:Y:S04]  /*72380*/  LDL.LU R14, [R1+0xa8] ;  /* 0x0000a800010e7983 */ /* 0x000f280000300800 */
[----:B------:R-:W4:Y:S04]  /*72390*/  LDL.LU R3, [R1+0xac] ;  /* 0x0000ac0001037983 */ /* 0x000f280000300800 */
[----:B------:R-:W4:Y:S04]  /*723a0*/  LDL.LU R18, [R1+0xe8] ;  /* 0x0000e80001127983 */ /* 0x000f280000300800 */
[----:B------:R-:W4:Y:S01]  /*723b0*/  LDL.LU R17, [R1+0xec] ;  /* 0x0000ec0001117983 */ /* 0x000f220000300800 */
[----:B------:R-:W-:-:S02]  /*723c0*/  IADD3.X R74, PT, PT, R74, UR15, RZ, P5, !PT ;  /* 0x0000000f4a4a7c10 */ /* 0x000fc4000affe4ff */
[----:B------:R-:W-:-:S03]  /*723d0*/  IADD3 R88, P4, PT, R88, UR14, RZ ;  /* 0x0000000e58587c10 */ /* 0x000fc6000ff9e0ff */
[----:B------:R-:W-:Y:S01]  /*723e0*/  IMAD.MOV.U32 R127, RZ, RZ, R74 ;  /* 0x000000ffff7f7224 */ /* 0x000fe200078e004a */
[----:B------:R-:W-:Y:S02]  /*723f0*/  IADD3.X R112, PT, PT, R112, UR15, RZ, P4, !PT ;  /* 0x0000000f70707c10 */ /* 0x000fe4000a7fe4ff */
[----:B------:R-:W-:Y:S02]  /*72400*/  IADD3 R101, P5, PT, R101, UR14, RZ ;  /* 0x0000000e65657c10 */ /* 0x000fe4000ffbe0ff */
[----:B------:R1:W-:Y:S02]  /*72410*/  LDGSTS.E [R124+0xd80], desc[UR22][R126.64], P3 ;  /* 0x00d800007e7c7fae */ /* 0x0003e400099a1016 */
[----:B------:R-:W-:Y:S02]  /*72420*/  IADD3.X R102, PT, PT, R102, UR15, RZ, P5, !PT ;  /* 0x0000000f66667c10 */ /* 0x000fe4000affe4ff */
[----:B------:R-:W-:Y:S01]  /*72430*/  IADD3 R136, P4, PT, R136, UR14, RZ ;  /* 0x0000000e88887c10 */ /* 0x000fe2000ff9e0ff */
[----:B-1----:R-:W-:-:S02]  /*72440*/  IMAD.MOV.U32 R126, RZ, RZ, R88 ;  /* 0x000000ffff7e7224 */ /* 0x002fc400078e0058 */
        /* <DEDUP_REMOVED lines=44> */
[----:B--2---:R-:W-:-:S04]  /*72710*/  IADD3 R0, P4, PT, R0, UR14, RZ ;  /* 0x0000000e00007c10 */ /* 0x004fc8000ff9e0ff */
[----:B---3--:R-:W-:Y:S02]  /*72720*/  IADD3.X R15, PT, PT, R15, UR15, RZ, P4, !PT ;  /* 0x0000000f0f0f7c10 */ /* 0x008fe4000a7fe4ff */
[----:B----4-:R-:W-:Y:S01]  /*72730*/  IADD3 R13, P5, PT, R13, UR14, RZ ;  /* 0x0000000e0d0d7c10 */ /* 0x010fe2000ffbe0ff */
[----:B------:R2:W-:Y:S01]  /*72740*/  STL [R1+0x2c], R0 ;  /* 0x00002c0001007387 */ /* 0x0005e20000100800 */
[----:B-1----:R-:W-:Y:S02]  /*72750*/  IMAD.MOV.U32 R126, RZ, RZ, R0 ;  /* 0x000000ffff7e7224 */ /* 0x002fe400078e0000 */
[----:B------:R-:W-:Y:S01]  /*72760*/  IADD3.X R16, PT, PT, R16, UR15, RZ, P5, !PT ;  /* 0x0000000f10107c10 */ /* 0x000fe2000affe4ff */
[----:B------:R-:W-:Y:S01]  /*72770*/  IMAD.MOV.U32 R127, RZ, RZ, R15 ;  /* 0x000000ffff7f7224 */ /* 0x000fe200078e000f */
[----:B------:R1:W-:Y:S01]  /*72780*/  STL [R1+0x28], R15 ;  /* 0x0000280f01007387 */ /* 0x0003e20000100800 */
[----:B------:R-:W-:-:S03]  /*72790*/  IADD3 R3, P4, PT, R3, UR14, RZ ;  /* 0x0000000e03037c10 */ /* 0x000fc6000ff9e0ff */
[----:B------:R3:W-:Y:S04]  /*727a0*/  STL [R1+0x6c], R13 ;  /* 0x00006c0d01007387 */ /* 0x0007e80000100800 */
[----:B--2---:R-:W2:Y:S01]  /*727b0*/  LDL.LU R0, [R1+0x12c] ;  /* 0x00012c0001007983 */ /* 0x004ea20000300800 */
[----:B------:R-:W-:-:S03]  /*727c0*/  IADD3.X R14, PT, PT, R14, UR15, RZ, P4, !PT ;  /* 0x0000000f0e0e7c10 */ /* 0x000fc6000a7fe4ff */
[----:B------:R4:W-:Y:S01]  /*727d0*/  STL [R1+0x68], R16 ;  /* 0x0000681001007387 */ /* 0x0009e20000100800 */
[----:B------:R-:W-:-:S03]  /*727e0*/  IADD3 R17, P5, PT, R17, UR14, RZ ;  /* 0x0000000e11117c10 */ /* 0x000fc6000ffbe0ff */
[----:B------:R3:W-:Y:S04]  /*727f0*/  LDGSTS.E [R124+0x3980], desc[UR22][R126.64], P3 ;  /* 0x039800007e7c7fae */ /* 0x0007e800099a1016 */
[----:B-1----:R-:W2:Y:S01]  /*72800*/  LDL.LU R15, [R1+0x16c] ;  /* 0x00016c00010f7983 */ /* 0x002ea20000300800 */
[----:B------:R-:W-:Y:S01]  /*72810*/  IADD3.X R18, PT, PT, R18, UR15, RZ, P5, !PT ;  /* 0x0000000f12127c10 */ /* 0x000fe2000affe4ff */
[----:B---3--:R-:W-:Y:S02]  /*72820*/  IMAD.MOV.U32 R126, RZ, RZ, R13 ;  /* 0x000000ffff7e7224 */ /* 0x008fe400078e000d */
[----:B------:R-:W-:Y:S01]  /*72830*/  IMAD.MOV.U32 R127, RZ, RZ, R16 ;  /* 0x000000ffff7f7224 */ /* 0x000fe200078e0010 */
[----:B------:R-:W3:Y:S04]  /*72840*/  LDL.LU R13, [R1+0x128] ;  /* 0x00012800010d7983 */ /* 0x000ee80000300800 */
[----:B----4-:R-:W4:Y:S04]  /*72850*/  LDL.LU R16, [R1+0x168] ;  /* 0x0001680001107983 */ /* 0x010f280000300800 */
[----:B------:R1:W-:Y:S04]  /*72860*/  LDGSTS.E [R124+0x3d80], desc[UR22][R126.64], P3 ;  /* 0x03d800007e7c7fae */ /* 0x0003e800099a1016 */
        /* <DEDUP_REMOVED lines=9> */
[----:B-1----:R-:W-:-:S03]  /*72900*/  IMAD.MOV.U32 R126, RZ, RZ, R17 ;  /* 0x000000ffff7e7224 */ /* 0x002fc600078e0011 */
[----:B------:R-:W4:Y:S01]  /*72910*/  LDL.LU R17, [R1+0x1a8] ;  /* 0x0001a80001117983 */ /* 0x000f220000300800 */
[----:B------:R-:W-:-:S03]  /*72920*/  IMAD.MOV.U32 R127, RZ, RZ, R18 ;  /* 0x000000ffff7f7224 */ /* 0x000fc600078e0012 */
[----:B------:R-:W4:Y:S04]  /*72930*/  LDL.LU R18, [R1+0x1e8] ;  /* 0x0001e80001127983 */ /* 0x000f280000300800 */
[----:B------:R1:W-:Y:S01]  /*72940*/  LDGSTS.E [R124+0x4580], desc[UR22][R126.64], P3 ;  /* 0x045800007e7c7fae */ /* 0x0003e200099a1016 */
[----:B--2---:R-:W-:-:S05]  /*72950*/  IADD3 R0, P4, PT, R0, UR14, RZ ;  /* 0x0000000e00007c10 */ /* 0x004fca000ff9e0ff */
[----:B------:R2:W-:Y:S01]  /*72960*/  STL [R1+0x12c], R0 ;  /* 0x00012c0001007387 */ /* 0x0005e20000100800 */
[----:B-1----:R-:W-:Y:S01]  /*72970*/  IMAD.MOV.U32 R126, RZ, RZ, R0 ;  /* 0x000000ffff7e7224 */ /* 0x002fe200078e0000 */
[----:B------:R-:W-:Y:S02]  /*72980*/  IADD3 R15, P5, PT, R15, UR14, RZ ;  /* 0x0000000e0f0f7c10 */ /* 0x000fe4000ffbe0ff */
[----:B---3--:R-:W-:Y:S02]  /*72990*/  IADD3.X R13, PT, PT, R13, UR15, RZ, P4, !PT ;  /* 0x0000000f0d0d7c10 */ /* 0x008fe4000a7fe4ff */
[----:B----4-:R-:W-:-:S03]  /*729a0*/  IADD3.X R16, PT, PT, R16, UR15, RZ, P5, !PT ;  /* 0x0000000f10107c10 */ /* 0x010fc6000affe4ff */
[----:B------:R-:W-:Y:S01]  /*729b0*/  IMAD.MOV.U32 R127, RZ, RZ, R13 ;  /* 0x000000ffff7f7224 */ /* 0x000fe200078e000d */
[----:B------:R1:W-:Y:S04]  /*729c0*/  STL [R1+0x128], R13 ;  /* 0x0001280d01007387 */ /* 0x0003e80000100800 */
[----:B------:R3:W-:Y:S04]  /*729d0*/  STL [R1+0x16c], R15 ;  /* 0x00016c0f01007387 */ /* 0x0007e80000100800 */
[----:B--2---:R-:W2:Y:S04]  /*729e0*/  LDL.LU R0, [R1+0x22c] ;  /* 0x00022c0001007983 */ /* 0x004ea80000300800 */
[----:B------:R4:W-:Y:S04]  /*729f0*/  STL [R1+0x168], R16 ;  /* 0x0001681001007387 */ /* 0x0009e80000100800 */
[----:B------:R3:W-:Y:S04]  /*72a00*/  LDGSTS.E [R124+0x4980], desc[UR22][R126.64], P3 ;  /* 0x049800007e7c7fae */ /* 0x0007e800099a1016 */
[----:B-1----:R-:W2:Y:S01]  /*72a10*/  LDL.LU R13, [R1+0x26c] ;  /* 0x00026c00010d7983 */ /* 0x002ea20000300800 */
[----:B------:R-:W-:Y:S01]  /*72a20*/  IADD3 R3, P4, PT, R3, UR14, RZ ;  /* 0x0000000e03037c10 */ /* 0x000fe2000ff9e0ff */
[----:B---3--:R-:W-:-:S02]  /*72a30*/  IMAD.MOV.U32 R126, RZ, RZ, R15 ;  /* 0x000000ffff7e7224 */ /* 0x008fc400078e000f */
[----:B------:R-:W-:Y:S01]  /*72a40*/  IMAD.MOV.U32 R127, RZ, RZ, R16 ;  /* 0x000000ffff7f7224 */ /* 0x000fe200078e0010 */
[----:B------:R-:W3:Y:S01]  /*72a50*/  LDL.LU R15, [R1+0x228] ;  /* 0x00022800010f7983 */ /* 0x000ee20000300800 */
[----:B------:R-:W-:-:S03]  /*72a60*/  IADD3 R14, P5, PT, R14, UR14, RZ ;  /* 0x0000000e0e0e7c10 */ /* 0x000fc6000ffbe0ff */
[----:B----4-:R-:W4:Y:S04]  /*72a70*/  LDL.LU R16, [R1+0x268] ;  /* 0x0002680001107983 */ /* 0x010f280000300800 */
        /* <DEDUP_REMOVED lines=77> */
[----:B-1----:R-:W-:Y:S01]  /*72f50*/  MOV R126, R3 ;  /* 0x00000003007e7202 */ /* 0x002fe20000000f00 */
        /* <DEDUP_REMOVED lines=22> */
[----:B------:R3:W-:Y:S01]  /*730c0*/  LDGSTS.E [R124+0x7980], desc[UR22][R126.64], P3 ;  /* 0x079800007e7c7fae */ /* 0x0007e200099a1016 */
[----:B------:R-:W-:-:S03]  /*730d0*/  IADD3 R3, P4, PT, R3, UR14, RZ ;  /* 0x0000000e03037c10 */ /* 0x000fc6000ff9e0ff */
[----:B-1----:R-:W2:Y:S01]  /*730e0*/  LDL.LU R15, [R1+0x56c] ;  /* 0x00056c00010f7983 */ /* 0x002ea20000300800 */
[----:B---3--:R-:W-:Y:S02]  /*730f0*/  IMAD.MOV.U32 R126, RZ, RZ, R13 ;  /* 0x000000ffff7e7224 */ /* 0x008fe400078e000d */
        /* <DEDUP_REMOVED lines=114> */
[----:B------:R-:W-:Y:S01]  /*73820*/  STL [R1+0x7ac], R3 ;  /* 0x0007ac0301007387 */ /* 0x000fe20000100800 */
[----:B------:R-:W-:-:S03]  /*73830*/  IADD3.X R18, PT, PT, R18, UR15, RZ, P5, !PT ;  /* 0x0000000f12127c10 */ /* 0x000fc6000affe4ff */
[----:B------:R1:W-:Y:S02]  /*73840*/  STL [R1+0x7a8], R17 ;  /* 0x0007a81101007387 */ /* 0x0003e40000100800 */
[----:B-1----:R-:W-:Y:S02]  /*73850*/  IMAD.MOV.U32 R126, RZ, RZ, R3 ;  /* 0x000000ffff7e7224 */ /* 0x002fe400078e0003 */
[----:B------:R-:W-:Y:S01]  /*73860*/  IMAD.MOV.U32 R127, RZ, RZ, R17 ;  /* 0x000000ffff7f7224 */ /* 0x000fe200078e0011 */
[----:B------:R-:W-:Y:S04]  /*73870*/  STL [R1+0x7ec], R14 ;  /* 0x0007ec0e01007387 */ /* 0x000fe80000100800 */
        /* <DEDUP_REMOVED lines=10> */
[----:B------:R-:W-:Y:S01]  /*73920*/  STL [R1+0x82c], R0 ;  /* 0x00082c0001007387 */ /* 0x000fe20000100800 */
[----:B-1----:R-:W-:Y:S01]  /*73930*/  IMAD.MOV.U32 R126, RZ, RZ, R0 ;  /* 0x000000ffff7e7224 */ /* 0x002fe200078e0000 */
[----:B------:R-:W-:Y:S02]  /*73940*/  IADD3 R13, P5, PT, R13, UR14, RZ ;  /* 0x0000000e0d0d7c10 */ /* 0x000fe4000ffbe0ff */
[----:B---3--:R-:W-:Y:S02]  /*73950*/  IADD3.X R15, PT, PT, R15, UR15, RZ, P4, !PT ;  /* 0x0000000f0f0f7c10 */ /* 0x008fe4000a7fe4ff */
        /* <DEDUP_REMOVED lines=8> */
[----:B------:R-:W-:Y:S01]  /*739e0*/  IADD3 R17, P4, PT, R17, UR14, RZ ;  /* 0x0000000e11117c10 */ /* 0x000fe2000ff9e0ff */
[----:B--2---:R-:W-:-:S02]  /*739f0*/  IMAD.MOV.U32 R126, RZ, RZ, R13 ;  /* 0x000000ffff7e7224 */ /* 0x004fc400078e000d */
[----:B------:R-:W-:Y:S02]  /*73a00*/  IMAD.MOV.U32 R127, RZ, RZ, R16 ;  /* 0x000000ffff7f7224 */ /* 0x000fe400078e0010 */
[----:B-1----:R-:W2:Y:S04]  /*73a10*/  LDL.LU R16, [R1+0x928] ;  /* 0x0009280001107983 */ /* 0x002ea80000300800 */
[----:B------:R-:W2:Y:S01]  /*73a20*/  LDL.LU R13, [R1+0x968] ;  /* 0x00096800010d7983 */ /* 0x000ea20000300800 */
[----:B------:R-:W-:-:S03]  /*73a30*/  IADD3 R3, P5, PT, R3, UR14, RZ ;  /* 0x0000000e03037c10 */ /* 0x000fc6000ffbe0ff */
[----:B------:R1:W-:Y:S01]  /*73a40*/  LDGSTS.E [R124+0x23d80], desc[UR22][R126.64], P3 ;  /* 0x23d800007e7c7fae */ /* 0x0003e200099a1016 */
[----:B------:R-:W-:Y:S01]  /*73a50*/  IADD3.X R18, PT, PT, R18, UR15, RZ, P4, !PT ;  /* 0x0000000f12127c10 */ /* 0x000fe2000a7fe4ff */
[----:B-1----:R-:W-:Y:S01]  /*73a60*/  IMAD.MOV.U32 R126, RZ, RZ, R17 ;  /* 0x000000ffff7e7224 */ /* 0x002fe200078e0011 */
[----:B------:R-:W-:-:S03]  /*73a70*/  IADD3.X R14, PT, PT, R14, UR15, RZ, P5, !PT ;  /* 0x0000000f0e0e7c10 */ /* 0x000fc6000affe4ff */
[----:B------:R-:W-:Y:S01]  /*73a80*/  IMAD.MOV.U32 R127, RZ, RZ, R18 ;  /* 0x000000ffff7f7224 */ /* 0x000fe200078e0012 */
[----:B------:R-:W-:Y:S04]  /*73a90*/  STL [R1+0x8ac], R17 ;  /* 0x0008ac1101007387 */ /* 0x000fe80000100800 */
[----:B------:R-:W-:Y:S04]  /*73aa0*/  STL [R1+0x8a8], R18 ;  /* 0x0008a81201007387 */ /* 0x000fe80000100800 */
[----:B------:R-:W-:Y:S04]  /*73ab0*/  STL [R1+0x8ec], R3 ;  /* 0x0008ec0301007387 */ /* 0x000fe80000100800 */
[----:B------:R1:W-:Y:S04]  /*73ac0*/  LDGSTS.E [R124+0x24180], desc[UR22][R126.64], P3 ;  /* 0x241800007e7c7fae */ /* 0x0003e800099a1016 */
[----:B------:R1:W-:Y:S02]  /*73ad0*/  STL [R1+0x8e8], R14 ;  /* 0x0008e80e01007387 */ /* 0x0003e40000100800 */
[----:B-1----:R-:W-:-:S02]  /*73ae0*/  IMAD.MOV.U32 R127, RZ, RZ, R14 ;  /* 0x000000ffff7f7224 */ /* 0x002fc400078e000e */
[----:B------:R-:W-:Y:S01]  /*73af0*/  IMAD.MOV.U32 R126, RZ, RZ, R3 ;  /* 0x000000ffff7e7224 */ /* 0x000fe200078e0003 */
[----:B------:R-:W2:Y:S04]  /*73b00*/  LDL.LU R14, [R1+0x9a8] ;  /* 0x0009a800010e7983 */ /* 0x000ea80000300800 */
[----:B------:R-:W2:Y:S04]  /*73b10*/  LDL.LU R3, [R1+0x9ac] ;  /* 0x0009ac0001037983 */ /* 0x000ea80000300800 */
[----:B------:R-:W2:Y:S04]  /*73b20*/  LDL.LU R240, [R1+0x9e8] ;  /* 0x0009e80001f07983 */ /* 0x000ea80000300800 */
[----:B------:R-:W2:Y:S04]  /*73b30*/  LDL.LU R239, [R1+0x9ec] ;  /* 0x0009ec0001ef7983 */ /* 0x000ea80000300800 */
[----:B------:R1:W-:Y:S01]  /*73b40*/  LDGSTS.E [R124+0x24580], desc[UR22][R126.64], P3 ;  /* 0x245800007e7c7fae */ /* 0x0003e200099a1016 */
[----:B---3--:R-:W-:-:S02]  /*73b50*/  IADD3 R15, P4, PT, R15, UR14, RZ ;  /* 0x0000000e0f0f7c10 */ /* 0x008fc4000ff9e0ff */
[----:B----4-:R-:W-:-:S03]  /*73b60*/  IADD3 R0, P5, PT, R0, UR14, RZ ;  /* 0x0000000e00007c10 */ /* 0x010fc6000ffbe0ff */
[----:B------:R3:W-:Y:S01]  /*73b70*/  STL [R1+0x92c], R15 ;  /* 0x00092c0f01007387 */ /* 0x0007e20000100800 */
[----:B--2---:R-:W-:Y:S02]  /*73b80*/  IADD3.X R16, PT, PT, R16, UR15, RZ, P4, !PT ;  /* 0x0000000f10107c10 */ /* 0x004fe4000a7fe4ff */
[----:B------:R-:W-:-:S03]  /*73b90*/  IADD3.X R13, PT, PT, R13, UR15, RZ, P5, !PT ;  /* 0x0000000f0d0d7c10 */ /* 0x000fc6000affe4ff */
[----:B------:R2:W-:Y:S01]  /*73ba0*/  STL [R1+0x928], R16 ;  /* 0x0009281001007387 */ /* 0x0005e20000100800 */
[----:B-1----:R-:W-:-:S03]  /*73bb0*/  IMAD.MOV.U32 R126, RZ, RZ, R15 ;  /* 0x000000ffff7e7224 */ /* 0x002fc600078e000f */
[----:B------:R-:W-:Y:S04]  /*73bc0*/  STL [R1+0x96c], R0 ;  /* 0x00096c0001007387 */ /* 0x000fe80000100800 */
[----:B------:R-:W4:Y:S01]  /*73bd0*/  LDL.LU R17, [R1+0xa2c] ;  /* 0x000a2c0001117983 */ /* 0x000f220000300800 */
[----:B------:R-:W-:-:S03]  /*73be0*/  IMAD.MOV.U32 R127, RZ, RZ, R16 ;  /* 0x000000ffff7f7224 */ /* 0x000fc600078e0010 */
[----:B------:R1:W-:Y:S04]  /*73bf0*/  STL [R1+0x968], R13 ;  /* 0x0009680d01007387 */ /* 0x0003e80000100800 */
[----:B---3--:R-:W3:Y:S04]  /*73c00*/  LDL.LU R15, [R1+0xa6c] ;  /* 0x000a6c00010f7983 */ /* 0x008ee80000300800 */
[----:B------:R-:W3:Y:S04]  /*73c10*/  LDL.LU R18, [R1+0xa28] ;  /* 0x000a280001127983 */ /* 0x000ee80000300800 */
[----:B------:R1:W-:Y:S04]  /*73c20*/  LDGSTS.E [R124+0x24980], desc[UR22][R126.64], P3 ;  /* 0x249800007e7c7fae */ /* 0x0003e800099a1016 */
[----:B--2---:R-:W2:Y:S01]  /*73c30*/  LDL.LU R16, [R1+0xa68] ;  /* 0x000a680001107983 */ /* 0x004ea20000300800 */
[----:B-1----:R-:W-:-:S02]  /*73c40*/  IMAD.MOV.U32 R126, RZ, RZ, R0 ;  /* 0x000000ffff7e7224 */ /* 0x002fc400078e0000 */
[----:B------:R-:W-:Y:S02]  /*73c50*/  IMAD.MOV.U32 R127, RZ, RZ, R13 ;  /* 0x000000ffff7f7224 */ /* 0x000fe400078e000d */
[----:B------:R-:W2:Y:S04]  /*73c60*/  LDL.LU R13, [R1+0xaac] ;  /* 0x000aac00010d7983 */ /* 0x000ea80000300800 */
[----:B------:R-:W2:Y:S04]  /*73c70*/  LDL.LU R0, [R1+0xaec] ;  /* 0x000aec0001007983 */ /* 0x000ea80000300800 */
[----:B------:R1:W-:Y:S01]  /*73c80*/  LDGSTS.E [R124+0x24d80], desc[UR22][R126.64], P3 ;  /* 0x24d800007e7c7fae */ /* 0x0003e200099a1016 */
[----:B------:R-:W-:-:S04]  /*73c90*/  IADD3 R3, P4, PT, R3, UR14, RZ ;  /* 0x0000000e03037c10 */ /* 0x000fc8000ff9e0ff */
[----:B------:R-:W-:Y:S02]  /*73ca0*/  IADD3.X R14, PT, PT, R14, UR15, RZ, P4, !PT ;  /* 0x0000000f0e0e7c10 */ /* 0x000fe4000a7fe4ff */
[----:B------:R-:W-:Y:S01]  /*73cb0*/  IADD3 R239, P5, PT, R239, UR14, RZ ;  /* 0x0000000eefef7c10 */ /* 0x000fe2000ffbe0ff */
[----:B------:R-:W-:Y:S03]  /*73cc0*/  STL [R1+0x9ac], R3 ;  /* 0x0009ac0301007387 */ /* 0x000fe60000100800 */
[----:B------:R-:W-:Y:S01]  /*73cd0*/  IADD3.X R240, PT, PT, R240, UR15, RZ, P5, !PT ;  /* 0x0000000ff0f07c10 */ /* 0x000fe2000affe4ff */
[----:B------:R1:W-:Y:S02]  /*73ce0*/  STL [R1+0x9a8], R14 ;  /* 0x0009a80e01007387 */ /* 0x0003e40000100800 */
[----:B-1----:R-:W-:Y:S02]  /*73cf0*/  IMAD.MOV.U32 R127, RZ, RZ, R14 ;  /* 0x000000ffff7f7224 */ /* 0x002fe400078e000e */
[----:B------:R-:W-:Y:S01]  /*73d00*/  STL [R1+0x9ec], R239 ;  /* 0x0009ecef01007387 */ /* 0x000fe20000100800 */
[----:B------:R-:W-:-:S03]  /*73d10*/  IMAD.MOV.U32 R126, RZ, RZ, R3 ;  /* 0x000000ffff7e7224 */ /* 0x000fc600078e0003 */
[----:B------:R-:W2:Y:S04]  /*73d20*/  LDL.LU R14, [R1+0xaa8] ;  /* 0x000aa800010e7983 */ /* 0x000ea80000300800 */
[----:B------:R1:W-:Y:S04]  /*73d30*/  STL [R1+0x9e8], R240 ;  /* 0x0009e8f001007387 */ /* 0x0003e80000100800 */
[----:B------:R-:W2:Y:S04]  /*73d40*/  LDL.LU R3, [R1+0xae8] ;  /* 0x000ae80001037983 */ /* 0x000ea80000300800 */
[----:B------:R1:W-:Y:S02]  /*73d50*/  LDGSTS.E [R124+0x25180], desc[UR22][R126.64], P3 ;  /* 0x251800007e7c7fae */ /* 0x0003e400099a1016 */
[----:B-1----:R-:W-:-:S02]  /*73d60*/  IMAD.MOV.U32 R126, RZ, RZ, R239 ;  /* 0x000000ffff7e7224 */ /* 0x002fc400078e00ef */
[----:B------:R-:W-:-:S05]  /*73d70*/  IMAD.MOV.U32 R127, RZ, RZ, R240 ;  /* 0x000000ffff7f7224 */ /* 0x000fca00078e00f0 */
[----:B------:R1:W-:Y:S01]  /*73d80*/  LDGSTS.E [R124+0x25580], desc[UR22][R126.64], P3 ;  /* 0x255800007e7c7fae */ /* 0x0003e200099a1016 */
[----:B----4-:R-:W-:-:S05]  /*73d90*/  IADD3 R17, P4, PT, R17, UR14, RZ ;  /* 0x0000000e11117c10 */ /* 0x010fca000ff9e0ff */
[----:B-1----:R-:W-:Y:S01]  /*73da0*/  IMAD.MOV.U32 R126, RZ, RZ, R17 ;  /* 0x000000ffff7e7224 */ /* 0x002fe200078e0011 */
[----:B---3--:R-:W-:Y:S02]  /*73db0*/  IADD3 R15, P5, PT, R15, UR14, RZ ;  /* 0x0000000e0f0f7c10 */ /* 0x008fe4000ffbe0ff */
[----:B------:R-:W-:-:S05]  /*73dc0*/  IADD3.X R18, PT, PT, R18, UR15, RZ, P4, !PT ;  /* 0x0000000f12127c10 */ /* 0x000fca000a7fe4ff */
[----:B------:R-:W-:Y:S01]  /*73dd0*/  IMAD.MOV.U32 R127, RZ, RZ, R18 ;  /* 0x000000ffff7f7224 */ /* 0x000fe200078e0012 */
[----:B--2---:R-:W-:Y:S01]  /*73de0*/  IADD3.X R16, PT, PT, R16, UR15, RZ, P5, !PT ;  /* 0x0000000f10107c10 */ /* 0x004fe2000affe4ff */
[----:B------:R1:W-:Y:S04]  /*73df0*/  STL [R1+0xa2c], R17 ;  /* 0x000a2c1101007387 */ /* 0x0003e80000100800 */
[----:B------:R2:W-:Y:S04]  /*73e00*/  LDGSTS.E [R124+0x25980], desc[UR22][R126.64], P3 ;  /* 0x259800007e7c7fae */ /* 0x0005e800099a1016 */
[----:B------:R-:W-:Y:S01]  /*73e10*/  STL [R1+0xa28], R18 ;  /* 0x000a281201007387 */ /* 0x000fe20000100800 */
[----:B------:R-:W-:-:S03]  /*73e20*/  IADD3 R13, P4, PT, R13, UR14, RZ ;  /* 0x0000000e0d0d7c10 */ /* 0x000fc6000ff9e0ff */
[----:B------:R3:W-:Y:S01]  /*73e30*/  STL [R1+0xa6c], R15 ;  /* 0x000a6c0f01007387 */ /* 0x0007e20000100800 */
[----:B------:R-:W-:Y:S01]  /*73e40*/  IADD3 R0, P5, PT, R0, UR14, RZ ;  /* 0x0000000e00007c10 */ /* 0x000fe2000ffbe0ff */
[----:B--2---:R-:W-:Y:S02]  /*73e50*/  IMAD.MOV.U32 R126, RZ, RZ, R15 ;  /* 0x000000ffff7e7224 */ /* 0x004fe400078e000f */
[----:B------:R-:W-:Y:S01]  /*73e60*/  IMAD.MOV.U32 R127, RZ, RZ, R16 ;  /* 0x000000ffff7f7224 */ /* 0x000fe200078e0010 */
[----:B------:R2:W-:Y:S04]  /*73e70*/  STL [R1+0xa68], R16 ;  /* 0x000a681001007387 */ /* 0x0005e80000100800 */
[----:B------:R-:W4:Y:S04]  /*73e80*/  LDL.LU R240, [R1+0xb68] ;  /* 0x000b680001f07983 */ /* 0x000f280000300800 */
[----:B------:R-:W4:Y:S04]  /*73e90*/  LDL.LU R239, [R1+0xb6c] ;  /* 0x000b6c0001ef7983 */ /* 0x000f280000300800 */
[----:B------:R1:W-:Y:S04]  /*73ea0*/  LDGSTS.E [R124+0x25d80], desc[UR22][R126.64], P3 ;  /* 0x25d800007e7c7fae */ /* 0x0003e800099a1016 */
[----:B------:R-:W-:Y:S01]  /*73eb0*/  STL [R1+0xaac], R13 ;  /* 0x000aac0d01007387 */ /* 0x000fe20000100800 */
[----:B------:R-:W-:Y:S01]  /*73ec0*/  IADD3.X R14, PT, PT, R14, UR15, RZ, P4, !PT ;  /* 0x0000000f0e0e7c10 */ /* 0x000fe2000a7fe4ff */
[----:B-1----:R-:W-:-:S03]  /*73ed0*/  IMAD.MOV.U32 R126, RZ, RZ, R13 ;  /* 0x000000ffff7e7224 */ /* 0x002fc600078e000d */
[----:B------:R-:W-:Y:S01]  /*73ee0*/  MOV R127, R14 ;  /* 0x0000000e007f7202 */ /* 0x000fe20000000f00 */
[----:B------:R1:W-:Y:S01]  /*73ef0*/  STL [R1+0xaa8], R14 ;  /* 0x000aa80e01007387 */ /* 0x0003e20000100800 */
[----:B------:R-:W-:-:S03]  /*73f00*/  IADD3.X R3, PT, PT, R3, UR15, RZ, P5, !PT ;  /* 0x0000000f03037c10 */ /* 0x000fc6000affe4ff */
[----:B------:R-:W-:Y:S04]  /*73f10*/  STL [R1+0xaec], R0 ;  /* 0x000aec0001007387 */ /* 0x000fe80000100800 */
[----:B------:R-:W4:Y:S04]  /*73f20*/  LDL.LU R17, [R1+0xbac] ;  /* 0x000bac0001117983 */ /* 0x000f280000300800 */
[----:B------:R1:W-:Y:S04]  /*73f30*/  STL [R1+0xae8], R3 ;  /* 0x000ae80301007387 */ /* 0x0003e80000100800 */
[----:B---3--:R-:W3:Y:S04]  /*73f40*/  LDL.LU R15, [R1+0xbec] ;  /* 0x000bec00010f7983 */ /* 0x008ee80000300800 */
[----:B------:R1:W-:Y:S04]  /*73f50*/  LDGSTS.E [R124+0x26180], desc[UR22][R126.64], P3 ;  /* 0x261800007e7c7fae */ /* 0x0003e800099a1016 */
[----:B------:R-:W3:Y:S04]  /*73f60*/  LDL.LU R18, [R1+0xba8] ;  /* 0x000ba80001127983 */ /* 0x000ee80000300800 */
[----:B--2---:R-:W2:Y:S01]  /*73f70*/  LDL.LU R16, [R1+0xbe8] ;  /* 0x000be80001107983 */ /* 0x004ea20000300800 */
[----:B-1----:R-:W-:-:S03]  /*73f80*/  IMAD.MOV.U32 R126, RZ, RZ, R0 ;  /* 0x000000ffff7e7224 */ /* 0x002fc600078e0000 */
[----:B------:R-:W2:Y:S01]  /*73f90*/  LDL.LU R14, [R1+0xc28] ;  /* 0x000c2800010e7983 */ /* 0x000ea20000300800 */
[----:B------:R-:W-:-:S03]  /*73fa0*/  IMAD.MOV.U32 R127, RZ, RZ, R3 ;  /* 0x000000ffff7f7224 */ /* 0x000fc600078e0003 */
[----:B------:R-:W2:Y:S04]  /*73fb0*/  LDL.LU R13, [R1+0xc2c] ;  /* 0x000c2c00010d7983 */ /* 0x000ea80000300800 */
[----:B------:R-:W2:Y:S04]  /*73fc0*/  LDL.LU R3, [R1+0xc68] ;  /* 0x000c680001037983 */ /* 0x000ea80000300800 */
[----:B------:R-:W2:Y:S04]  /*73fd0*/  LDL.LU R0, [R1+0xc6c] ;  /* 0x000c6c0001007983 */ /* 0x000ea80000300800 */
[----:B------:R1:W-:Y:S04]  /*73fe0*/  LDGSTS.E [R124+0x26580], desc[UR22][R126.64], P3 ;  /* 0x265800007e7c7fae */ /* 0x0003e800099a1016 */
[----:B------:R-:W2:Y:S04]  /*73ff0*/  LDL.LU R126, [R1+0xb28] ;  /* 0x000b2800017e7983 */ /* 0x000ea80000300800 */
[----:B------:R-:W1:Y:S01]  /*74000*/  LDL.LU R127, [R1+0xb2c] ;  /* 0x000b2c00017f7983 */ /* 0x000e620000300800 */
[----:B----4-:R-:W-:-:S04]  /*74010*/  IADD3 R239, P5, PT, R239, UR14, RZ ;  /* 0x0000000eefef7c10 */ /* 0x010fc8000ffbe0ff */
[----:B------:R-:W-:Y:S02]  /*74020*/  IADD3.X R240, PT, PT, R240, UR15, RZ, P5, !PT ;  /* 0x0000000ff0f07c10 */ /* 0x000fe4000affe4ff */
[----:B---3--:R-:W-:-:S04]  /*74030*/  IADD3 R15, P5, PT, R15, UR14, RZ ;  /* 0x0000000e0f0f7c10 */ /* 0x008fc8000ffbe0ff */
[----:B--2---:R-:W-:Y:S02]  /*74040*/  IADD3.X R16, PT, PT, R16, UR15, RZ, P5, !PT ;  /* 0x0000000f10107c10 */ /* 0x004fe4000affe4ff */
[----:B-1----:R-:W-:-:S04]  /*74050*/  IADD3 R127, P4, PT, R127, UR14, RZ ;  /* 0x0000000e7f7f7c10 */ /* 0x002fc8000ff9e0ff */
[----:B------:R-:W-:Y:S01]  /*74060*/  IADD3.X R126, PT, PT, R126, UR15, RZ, P4, !PT ;  /* 0x0000000f7e7e7c10 */ /* 0x000fe2000a7fe4ff */
[----:B------:R1:W-:Y:S04]  /*74070*/  STL [R1+0xb2c], R127 ;  /* 0x000b2c7f01007387 */ /* 0x0003e80000100800 */
[----:B------:R2:W-:Y:S01]  /*74080*/  STL [R1+0xb28], R126 ;  /* 0x000b287e01007387 */ /* 0x0005e20000100800 */
[----:B-1----:R-:W-:-:S04]  /*74090*/  LOP3.LUT R127, R127, R126, RZ, 0x3c, !PT ;  /* 0x0000007e7f7f7212 */ /* 0x002fc800078e3cff */
[----:B--2---:R-:W-:-:S04]  /*740a0*/  LOP3.LUT R126, R127, R126, RZ, 0x3c, !PT ;  /* 0x0000007e7f7e7212 */ /* 0x004fc800078e3cff */
[----:B------:R-:W-:Y:S02]  /*740b0*/  LOP3.LUT R127, R127, R126, RZ, 0x3c, !PT ;  /* 0x0000007e7f7f7212 */ /* 0x000fe400078e3cff */
[----:B------:R-:W-:-:S03]  /*740c0*/  IADD3 R17, P4, PT, R17, UR14, RZ ;  /* 0x0000000e11117c10 */ /* 0x000fc6000ff9e0ff */
        /* <DEDUP_REMOVED lines=11> */
[----:B------:R-:W-:-:S03]  /*74180*/  IADD3.X R3, PT, PT, R3, UR15, RZ, P5, !PT ;  /* 0x0000000f03037c10 */ /* 0x000fc6000affe4ff */
[----:B------:R-:W-:Y:S01]  /*74190*/  STL [R1+0xb6c], R239 ;  /* 0x000b6cef01007387 */ /* 0x000fe20000100800 */
[----:B-1----:R-:W-:Y:S02]  /*741a0*/  IMAD.MOV.U32 R126, RZ, RZ, R15 ;  /* 0x000000ffff7e7224 */ /* 0x002fe400078e000f */
[----:B------:R-:W-:Y:S01]  /*741b0*/  IMAD.MOV.U32 R127, RZ, RZ, R16 ;  /* 0x000000ffff7f7224 */ /* 0x000fe200078e0010 */
[----:B------:R-:W-:Y:S04]  /*741c0*/  STL [R1+0xb68], R240 ;  /* 0x000b68f001007387 */ /* 0x000fe80000100800 */
[----:B------:R1:W-:Y:S04]  /*741d0*/  LDGSTS.E [R124+0x27580], desc[UR22][R126.64], P3 ;  /* 0x275800007e7c7fae */ /* 0x0003e800099a1016 */
[----:B------:R-:W-:Y:S04]  /*741e0*/  STL [R1+0xbac], R17 ;  /* 0x000bac1101007387 */ /* 0x000fe80000100800 */
[----:B------:R-:W-:Y:S01]  /*741f0*/  STL [R1+0xba8], R18 ;  /* 0x000ba81201007387 */ /* 0x000fe20000100800 */
[----:B-1----:R-:W-:-:S02]  /*74200*/  IMAD.MOV.U32 R126, RZ, RZ, R13 ;  /* 0x000000ffff7e7224 */ /* 0x002fc400078e000d */
[----:B------:R-:W-:Y:S01]  /*74210*/  IMAD.MOV.U32 R127, RZ, RZ, R14 ;  /* 0x000000ffff7f7224 */ /* 0x000fe200078e000e */
[----:B------:R-:W-:Y:S04]  /*74220*/  STL [R1+0xbec], R15 ;  /* 0x000bec0f01007387 */ /* 0x000fe80000100800 */
[----:B------:R-:W-:Y:S04]  /*74230*/  STL [R1+0xbe8], R16 ;  /* 0x000be81001007387 */ /* 0x000fe80000100800 */
[----:B------:R-:W-:Y:S04]  /*74240*/  STL [R1+0xc2c], R13 ;  /* 0x000c2c0d01007387 */ /* 0x000fe80000100800 */
[----:B------:R-:W-:Y:S04]  /*74250*/  STL [R1+0xc28], R14 ;  /* 0x000c280e01007387 */ /* 0x000fe80000100800 */
[----:B------:R1:W-:Y:S04]  /*74260*/  LDGSTS.E [R124+0x27980], desc[UR22][R126.64], P3 ;  /* 0x279800007e7c7fae */ /* 0x0003e800099a1016 */
[----:B------:R2:W-:Y:S01]  /*74270*/  STL [R1+0xc6c], R0 ;  /* 0x000c6c0001007387 */ /* 0x0005e20000100800 */
[----:B-1----:R-:W-:-:S02]  /*74280*/  IMAD.MOV.U32 R126, RZ, RZ, R0 ;  /* 0x000000ffff7e7224 */ /* 0x002fc400078e0000 */
[----:B------:R-:W-:Y:S01]  /*74290*/  IMAD.MOV.U32 R127, RZ, RZ, R3 ;  /* 0x000000ffff7f7224 */ /* 0x000fe200078e0003 */
[----:B--2---:R-:W-:Y:S01]  /*742a0*/  LOP3.LUT R0, R11, 0x40, RZ, 0x3c, !PT ;  /* 0x000000400b007812 */ /* 0x004fe200078e3cff */
[----:B------:R1:W-:Y:S04]  /*742b0*/  STL [R1+0xc68], R3 ;  /* 0x000c680301007387 */ /* 0x0003e80000100800 */
[----:B------:R2:W-:Y:S04]  /*742c0*/  LDGSTS.E [R124+0x27d80], desc[UR22][R126.64], P3 ;  /* 0x27d800007e7c7fae */ /* 0x0005e800099a1016 */
[----:B------:R-:W3:Y:S01]  /*742d0*/  LDL.LU R15, [R1+0x30] ;  /* 0x00003000010f7983 */ /* 0x000ee20000300800 */
[----:B--2---:R-:W-:-:S03]  /*742e0*/  VIADD R124, R0, UR5 ;  /* 0x00000005007c7c36 */ /* 0x004fc60008000000 */
[----:B------:R-:W2:Y:S04]  /*742f0*/  LDL.LU R0, [R1+0x34] ;  /* 0x0000340001007983 */ /* 0x000ea80000300800 */
[----:B------:R-:W4:Y:S04]  /*74300*/  LDL.LU R16, [R1+0x70] ;  /* 0x0000700001107983 */ /* 0x000f280000300800 */
[----:B------:R-:W4:Y:S04]  /*74310*/  LDL.LU R13, [R1+0x74] ;  /* 0x00007400010d7983 */ /* 0x000f280000300800 */
[----:B------:R-:W4:Y:S04]  /*74320*/  LDL.LU R14, [R1+0xb0] ;  /* 0x0000b000010e7983 */ /* 0x000f280000300800 */
[----:B-1----:R-:W4:Y:S04]  /*74330*/  LDL.LU R3, [R1+0xb4] ;  /* 0x0000b40001037983 */ /* 0x002f280000300800 */
[----:B------:R-:W4:Y:S04]  /*74340*/  LDL.LU R18, [R1+0xf0] ;  /* 0x0000f00001127983 */ /* 0x000f280000300800 */
[----:B------:R-:W4:Y:S01]  /*74350*/  LDL.LU R17, [R1+0xf4] ;  /* 0x0000f40001117983 */ /* 0x000f220000300800 */
[----:B------:R-:W-:-:S02]  /*74360*/  IADD3 R49, P5, PT, R49, UR14, RZ ;  /* 0x0000000e31317c10 */ /* 0x000fc4000ffbe0ff */
[----:B------:R-:W-:Y:S02]  /*74370*/  IADD3 R64, P4, PT, R64, UR14, RZ ;  /* 0x0000000e40407c10 */ /* 0x000fe4000ff9e0ff */
[----:B------:R-:W-:Y:S02]  /*74380*/  IADD3.X R50, PT, PT, R50, UR15, RZ, P5, !PT ;  /* 0x0000000f32327c10 */ /* 0x000fe4000affe4ff */
[----:B------:R-:W-:Y:S02]  /*74390*/  IADD3.X R65, PT, PT, R65, UR15, RZ, P4, !PT ;  /* 0x0000000f41417c10 */ /* 0x000fe4000a7fe4ff */
[----:B------:R-:W-:Y:S01]  /*743a0*/  IADD3 R119, P4, PT, R119, UR14, RZ ;  /* 0x0000000e77777c10 */ /* 0x000fe2000ff9e0ff */
[----:B------:R-:W-:Y:S02]  /*743b0*/  IMAD.MOV.U32 R126, RZ, RZ, R49 ;  /* 0x000000ffff7e7224 */ /* 0x000fe400078e0031 */
[----:B------:R-:W-:Y:S01]  /*743c0*/  IMAD.MOV.U32 R127, RZ, RZ, R50 ;  /* 0x000000ffff7f7224 */ /* 0x000fe200078e0032 */
[----:B------:R-:W-:Y:S01]  /*743d0*/  IADD3.X R89, PT, PT, R89, UR15, RZ, P4, !PT ;  /* 0x0000000f59597c10 */ /* 0x000fe2000a7fe4ff */
[----:B------:R-:W-:Y:S01]  /*743e0*/  LDGSTS.E [R124+0x200], desc[UR22][R64.64], P3 ;  /* 0x00200000407c7fae */ /* 0x000fe200099a1016 */
[----:B------:R-:W-:-:S03]  /*743f0*/  IADD3 R75, P5, PT, R75, UR14, RZ ;  /* 0x0000000e4b4b7c10 */ /* 0x000fc6000ffbe0ff */
[----:B------:R1:W-:Y:S01]  /*74400*/  LDGSTS.E [R124+0x600], desc[UR22][R126.64], P3 ;  /* 0x006000007e7c7fae */ /* 0x0003e200099a1016 */
[----:B------:R-:W-:Y:S02]  /*74410*/  IADD3.X R76, PT, PT, R76, UR15, RZ, P5, !PT ;  /* 0x0000000f4c4c7c10 */ /* 0x000fe4000affe4ff */
        /* <DEDUP_REMOVED lines=93> */
[----:B-1----:R-:W-:Y:S01]  /*749f0*/  IMAD.MOV.U32 R126, RZ, RZ, R0 ;  /* 0x000000ffff7e7224 */ /* 0x002fe200078e0000 */
[----:B------:R1:W-:Y:S01]  /*74a00*/  STL [R1+0x134], R0 ;  /* 0x0001340001007387 */ /* 0x0003e20000100800 */
[----:B------:R-:W-:Y:S02]  /*74a10*/  IADD3 R15, P5, PT, R15, UR14, RZ ;  /* 0x0000000e0f0f7c10 */ /* 0x000fe4000ffbe0ff */
[----:B---3--:R-:W-:Y:S02]  /*74a20*/  IADD3.X R13, PT, PT, R13, UR15, RZ, P4, !PT ;  /* 0x0000000f0d0d7c10 */ /* 0x008fe4000a7fe4ff */
[----:B----4-:R-:W-:-:S03]  /*74a30*/  IADD3.X R16, PT, PT, R16, UR15, RZ, P5, !PT ;  /* 0x0000000f10107c10 */ /* 0x010fc6000affe4ff */
[----:B------:R-:W-:Y:S01]  /*74a40*/  IMAD.MOV.U32 R127, RZ, RZ, R13 ;  /* 0x000000ffff7f7224 */ /* 0x000fe200078e000d */
[----:B------:R2:W-:Y:S04]  /*74a50*/  STL [R1+0x130], R13 ;  /* 0x0001300d01007387 */ /* 0x0005e80000100800 */
[----:B------:R3:W-:Y:S04]  /*74a60*/  STL [R1+0x174], R15 ;  /* 0x0001740f01007387 */ /* 0x0007e80000100800 */
[----:B-1----:R-:W4:Y:S04]  /*74a70*/  LDL.LU R0, [R1+0x234] ;  /* 0x0002340001007983 */ /* 0x002f280000300800 */
[----:B------:R1:W-:Y:S04]  /*74a80*/  LDGSTS.E [R124+0x4a00], desc[UR22][R126.64], P3 ;  /* 0x04a000007e7c7fae */ /* 0x0003e800099a1016 */
[----:B------:R3:W-:Y:S04]  /*74a90*/  STL [R1+0x170], R16 ;  /* 0x0001701001007387 */ /* 0x0007e80000100800 */
[----:B--2---:R-:W2:Y:S01]  /*74aa0*/  LDL.LU R13, [R1+0x274] ;  /* 0x00027400010d7983 */ /* 0x004ea20000300800 */
[----:B------:R-:W-:Y:S01]  /*74ab0*/  IADD3 R3, P4, PT, R3, UR14, RZ ;  /* 0x0000000e03037c10 */ /* 0x000fe2000ff9e0ff */
[----:B-1----:R-:W-:-:S02]  /*74ac0*/  IMAD.MOV.U32 R126, RZ, RZ, R15 ;  /* 0x000000ffff7e7224 */ /* 0x002fc400078e000f */
[----:B------:R-:W-:Y:S01]  /*74ad0*/  IMAD.MOV.U32 R127, RZ, RZ, R16 ;  /* 0x000000ffff7f7224 */ /* 0x000fe200078e0010 */
[----:B---3--:R-:W3:Y:S04]  /*74ae0*/  LDL.LU R15, [R1+0x230] ;  /* 0x00023000010f7983 */ /* 0x008ee80000300800 */
[----:B------:R-:W3:Y:S01]  /*74af0*/  LDL.LU R16, [R1+0x270] ;  /* 0x0002700001107983 */ /* 0x000ee20000300800 */
[----:B------:R-:W-:-:S03]  /*74b00*/  IADD3 R14, P5, PT, R14, UR14, RZ ;  /* 0x0000000e0e0e7c10 */ /* 0x000fc6000ffbe0ff */
[----:B------:R1:W-:Y:S01]  /*74b10*/  LDGSTS.E [R124+0x4e00], desc[UR22][R126.64], P3 ;  /* 0x04e000007e7c7fae */ /* 0x0003e200099a1016 */
[----:B------:R-:W-:-:S03]  /*74b20*/  IADD3.X R17, PT, PT, R17, UR15, RZ, P4, !PT ;  /* 0x0000000f11117c10 */ /* 0x000fc6000a7fe4ff */
[----:B------:R1:W-:Y:S01]  /*74b30*/  STL [R1+0x1b4], R3 ;  /* 0x0001b40301007387 */ /* 0x0003e20000100800 */
[----:B------:R-:W-:Y:S01]  /*74b40*/  IADD3.X R18, PT, PT, R18, UR15, RZ, P5, !PT ;  /* 0x0000000f12127c10 */ /* 0x000fe2000affe4ff */
[----:B-1----:R-:W-:Y:S02]  /*74b50*/  IMAD.MOV.U32 R126, RZ, RZ, R3 ;  /* 0x000000ffff7e7224 */ /* 0x002fe400078e0003 */
[----:B------:R1:W-:Y:S01]  /*74b60*/  STL [R1+0x1b0], R17 ;  /* 0x0001b01101007387 */ /* 0x0003e20000100800 */
[----:B------:R-:W-:-:S03]  /*74b70*/  IMAD.MOV.U32 R127, RZ, RZ, R17 ;  /* 0x000000ffff7f7224 */ /* 0x000fc600078e0011 */
[----:B------:R1:W-:Y:S04]  /*74b80*/  STL [R1+0x1f4], R14 ;  /* 0x0001f40e01007387 */ /* 0x0003e80000100800 */
[----:B------:R-:W3:Y:S04]  /*74b90*/  LDL.LU R3, [R1+0x2b4] ;  /* 0x0002b40001037983 */ /* 0x000ee80000300800 */
        /* <DEDUP_REMOVED lines=9> */
[----:B------:R4:W-:Y:S01]  /*74c30*/  STL [R1+0x234], R0 ;  /* 0x0002340001007387 */ /* 0x0009e20000100800 */
[----:B-1----:R-:W-:Y:S01]  /*74c40*/  IMAD.MOV.U32 R126, RZ, RZ, R0 ;  /* 0x000000ffff7e7224 */ /* 0x002fe200078e0000 */
[----:B--2---:R-:W-:Y:S02]  /*74c50*/  IADD3 R13, P5, PT, R13, UR14, RZ ;  /* 0x0000000e0d0d7c10 */ /* 0x004fe4000ffbe0ff */
[----:B---3--:R-:W-:Y:S02]  /*74c60*/  IADD3.X R15, PT, PT, R15, UR15, RZ, P4, !PT ;  /* 0x0000000f0f0f7c10 */ /* 0x008fe4000a7fe4ff */
[----:B------:R-:W-:-:S03]  /*74c70*/  IADD3.X R16, PT, PT, R16, UR15, RZ, P5, !PT ;  /* 0x0000000f10107c10 */ /* 0x000fc6000affe4ff */
[----:B------:R1:W-:Y:S01]  /*74c80*/  STL [R1+0x230], R15 ;  /* 0x0002300f01007387 */ /* 0x0003e20000100800 */
[----:B------:R-:W-:-:S03]  /*74c90*/  MOV R127, R15 ;  /* 0x0000000f007f7202 */ /* 0x000fc60000000f00 */
[----:B------:R2:W-:Y:S04]  /*74ca0*/  STL [R1+0x274], R13 ;  /* 0x0002740d01007387 */ /* 0x0005e80000100800 */
[----:B----4-:R-:W3:Y:S04]  /*74cb0*/  LDL.LU R0, [R1+0x334] ;  /* 0x0003340001007983 */ /* 0x010ee80000300800 */
[----:B------:R4:W-:Y:S04]  /*74cc0*/  STL [R1+0x270], R16 ;  /* 0x0002701001007387 */ /* 0x0009e80000100800 */
[----:B------:R2:W-:Y:S04]  /*74cd0*/  LDGSTS.E [R124+0x5a00], desc[UR22][R126.64], P3 ;  /* 0x05a000007e7c7fae */ /* 0x0005e800099a1016 */
[----:B-1----:R-:W3:Y:S01]  /*74ce0*/  LDL.LU R15, [R1+0x374] ;  /* 0x00037400010f7983 */ /* 0x002ee20000300800 */
[----:B------:R-:W-:Y:S01]  /*74cf0*/  IADD3 R3, P4, PT, R3, UR14, RZ ;  /* 0x0000000e03037c10 */ /* 0x000fe2000ff9e0ff */
[----:B--2---:R-:W-:-:S02]  /*74d00*/  IMAD.MOV.U32 R126, RZ, RZ, R13 ;  /* 0x000000ffff7e7224 */ /* 0x004fc400078e000d */
[----:B------:R-:W-:Y:S01]  /*74d10*/  IMAD.MOV.U32 R127, RZ, RZ, R16 ;  /* 0x000000ffff7f7224 */ /* 0x000fe200078e0010 */
[----:B------:R-:W2:Y:S04]  /*74d20*/  LDL.LU R13, [R1+0x330] ;  /* 0x00033000010d7983 */ /* 0x000ea80000300800 */
[----:B----4-:R-:W4:Y:S01]  /*74d30*/  LDL.LU R16, [R1+0x370] ;  /* 0x0003700001107983 */ /* 0x010f220000300800 */
        /* <DEDUP_REMOVED lines=9> */
[----:B------:R-:W4:Y:S04]  /*74dd0*/  LDL.LU R3, [R1+0x3b4] ;  /* 0x0003b40001037983 */ /* 0x000f280000300800 */
[----:B------:R1:W-:Y:S04]  /*74de0*/  STL [R1+0x2f0], R18 ;  /* 0x0002f01201007387 */ /* 0x0003e80000100800 */
[----:B------:R1:W-:Y:S04]  /*74df0*/  LDGSTS.E [R124+0x6200], desc[UR22][R126.64], P3 ;  /* 0x062000007e7c7fae */ /* 0x0003e800099a1016 */
[----:B-1----:R-:W4:Y:S01]  /*74e00*/  LDL.LU R14, [R1+0x3f4] ;  /* 0x0003f400010e7983 */ /* 0x002f220000300800 */
[----:B------:R-:W-:-:S03]  /*74e10*/  IMAD.MOV.U32 R126, RZ, RZ, R17 ;  /* 0x000000ffff7e7224 */ /* 0x000fc600078e0011 */
[----:B------:R-:W4:Y:S01]  /*74e20*/  LDL.LU R17, [R1+0x3b0] ;  /* 0x0003b00001117983 */ /* 0x000f220000300800 */
[----:B------:R-:W-:-:S03]  /*74e30*/  IMAD.MOV.U32 R127, RZ, RZ, R18 ;  /* 0x000000ffff7f7224 */ /* 0x000fc600078e0012 */
        /* <DEDUP_REMOVED lines=54> */
[----:B------:R-:W2:Y:S01]  /*751a0*/  LDL.LU R13, [R1+0x530] ;  /* 0x00053000010d7983 */ /* 0x000ea20000300800 */
        /* <DEDUP_REMOVED lines=128> */
[----:B-1----:R-:W-:Y:S01]  /*759b0*/  IMAD.MOV.U32 R126, RZ, RZ, R0 ;  /* 0x000000ffff7e7224 */ /* 0x002fe200078e0000 */
[----:B------:R-:W-:Y:S01]  /*759c0*/  STL [R1+0x834], R0 ;  /* 0x0008340001007387 */ /* 0x000fe20000100800 */
        /* <DEDUP_REMOVED lines=8> */
[----:B------:R1:W-:Y:S01]  /*75a50*/  STL [R1+0x870], R16 ;  /* 0x0008701001007387 */ /* 0x0003e20000100800 */
[----:B------:R-:W-:Y:S01]  /*75a60*/  IADD3 R17, P4, PT, R17, UR14, RZ ;  /* 0x0000000e11117c10 */ /* 0x000fe2000ff9e0ff */
[----:B--2---:R-:W-:-:S02]  /*75a70*/  IMAD.MOV.U32 R126, RZ, RZ, R13 ;  /* 0x000000ffff7e7224 */ /* 0x004fc400078e000d */
[----:B------:R-:W2:Y:S01]  /*75a80*/  LDL.LU R0, [R1+0x974] ;  /* 0x0009740001007983 */ /* 0x000ea20000300800 */
[----:B------:R-:W-:-:S03]  /*75a90*/  IMAD.MOV.U32 R127, RZ, RZ, R16 ;  /* 0x000000ffff7f7224 */ /* 0x000fc600078e0010 */
[----:B-1----:R-:W4:Y:S04]  /*75aa0*/  LDL.LU R16, [R1+0x930] ;  /* 0x0009300001107983 */ /* 0x002f280000300800 */
[----:B------:R1:W-:Y:S01]  /*75ab0*/  LDGSTS.E [R124+0x23e00], desc[UR22][R126.64], P3 ;  /* 0x23e000007e7c7fae */ /* 0x0003e200099a1016 */
[----:B------:R-:W-:-:S03]  /*75ac0*/  IADD3 R3, P5, PT, R3, UR14, RZ ;  /* 0x0000000e03037c10 */ /* 0x000fc6000ffbe0ff */
[----:B------:R-:W4:Y:S01]  /*75ad0*/  LDL.LU R13, [R1+0x970] ;  /* 0x00097000010d7983 */ /* 0x000f220000300800 */
[----:B------:R-:W-:Y:S01]  /*75ae0*/  IADD3.X R18, PT, PT, R18, UR15, RZ, P4, !PT ;  /* 0x0000000f12127c10 */ /* 0x000fe2000a7fe4ff */
[----:B-1----:R-:W-:Y:S02]  /*75af0*/  IMAD.MOV.U32 R126, RZ, RZ, R17 ;  /* 0x000000ffff7e7224 */ /* 0x002fe400078e0011 */
[----:B------:R-:W-:Y:S01]  /*75b00*/  STL [R1+0x8b4], R17 ;  /* 0x0008b41101007387 */ /* 0x000fe20000100800 */
[----:B------:R-:W-:Y:S01]  /*75b10*/  IADD3.X R14, PT, PT, R14, UR15, RZ, P5, !PT ;  /* 0x0000000f0e0e7c10 */ /* 0x000fe2000affe4ff */
[----:B------:R-:W-:Y:S02]  /*75b20*/  IMAD.MOV.U32 R127, RZ, RZ, R18 ;  /* 0x000000ffff7f7224 */ /* 0x000fe400078e0012 */
[----:B------:R-:W-:Y:S04]  /*75b30*/  STL [R1+0x8b0], R18 ;  /* 0x0008b01201007387 */ /* 0x000fe80000100800 */
[----:B------:R-:W-:Y:S04]  /*75b40*/  STL [R1+0x8f4], R3 ;  /* 0x0008f40301007387 */ /* 0x000fe80000100800 */
[----:B------:R1:W-:Y:S04]  /*75b50*/  LDGSTS.E [R124+0x24200], desc[UR22][R126.64], P3 ;  /* 0x242000007e7c7fae */ /* 0x0003e800099a1016 */
[----:B------:R1:W-:Y:S02]  /*75b60*/  STL [R1+0x8f0], R14 ;  /* 0x0008f00e01007387 */ /* 0x0003e40000100800 */
[----:B-1----:R-:W-:-:S02]  /*75b70*/  IMAD.MOV.U32 R127, RZ, RZ, R14 ;  /* 0x000000ffff7f7224 */ /* 0x002fc400078e000e */
[----:B------:R-:W-:Y:S01]  /*75b80*/  IMAD.MOV.U32 R126, RZ, RZ, R3 ;  /* 0x000000ffff7e7224 */ /* 0x000fe200078e0003 */
[----:B------:R-:W4:Y:S04]  /*75b90*/  LDL.LU R14, [R1+0x9b0] ;  /* 0x0009b000010e7983 */ /* 0x000f280000300800 */
[----:B------:R-:W4:Y:S04]  /*75ba0*/  LDL.LU R3, [R1+0x9b4] ;  /* 0x0009b40001037983 */ /* 0x000f280000300800 */
[----:B------:R-:W4:Y:S04]  /*75bb0*/  LDL.LU R240, [R1+0x9f0] ;  /* 0x0009f00001f07983 */ /* 0x000f280000300800 */
[----:B------:R-:W4:Y:S04]  /*75bc0*/  LDL.LU R239, [R1+0x9f4] ;  /* 0x0009f40001ef7983 */ /* 0x000f280000300800 */
[----:B------:R1:W-:Y:S01]  /*75bd0*/  LDGSTS.E [R124+0x24600], desc[UR22][R126.64], P3 ;  /* 0x246000007e7c7fae */ /* 0x0003e200099a1016 */
[----:B---3--:R-:W-:-:S05]  /*75be0*/  IADD3 R15, P4, PT, R15, UR14, RZ ;  /* 0x0000000e0f0f7c10 */ /* 0x008fca000ff9e0ff */
[----:B------:R3:W-:Y:S01]  /*75bf0*/  STL [R1+0x934], R15 ;  /* 0x0009340f01007387 */ /* 0x0007e20000100800 */
[----:B--2---:R-:W-:Y:S02]  /*75c00*/  IADD3 R0, P5, PT, R0, UR14, RZ ;  /* 0x0000000e00007c10 */ /* 0x004fe4000ffbe0ff */
[----:B----4-:R-:W-:Y:S01]  /*75c10*/  IADD3.X R16, PT, PT, R16, UR15, RZ, P4, !PT ;  /* 0x0000000f10107c10 */ /* 0x010fe2000a7fe4ff */
[----:B-1----:R-:W-:-:S04]  /*75c20*/  IMAD.MOV.U32 R126, RZ, RZ, R15 ;  /* 0x000000ffff7e7224 */ /* 0x002fc800078e000f */
[----:B------:R1:W-:Y:S01]  /*75c30*/  STL [R1+0x930], R16 ;  /* 0x0009301001007387 */ /* 0x0003e20000100800 */
[----:B------:R-:W-:-:S03]  /*75c40*/  IADD3.X R13, PT, PT, R13, UR15, RZ, P5, !PT ;  /* 0x0000000f0d0d7c10 */ /* 0x000fc6000affe4ff */
[----:B------:R-:W-:Y:S01]  /*75c50*/  STL [R1+0x974], R0 ;  /* 0x0009740001007387 */ /* 0x000fe20000100800 */
[----:B------:R-:W-:-:S03]  /*75c60*/  IMAD.MOV.U32 R127, RZ, RZ, R16 ;  /* 0x000000ffff7f7224 */ /* 0x000fc600078e0010 */
[----:B------:R-:W2:Y:S04]  /*75c70*/  LDL.LU R17, [R1+0xa34] ;  /* 0x000a340001117983 */ /* 0x000ea80000300800 */
[----:B------:R4:W-:Y:S04]  /*75c80*/  STL [R1+0x970], R13 ;  /* 0x0009700d01007387 */ /* 0x0009e80000100800 */
[----:B---3--:R-:W3:Y:S04]  /*75c90*/  LDL.LU R15, [R1+0xa74] ;  /* 0x000a7400010f7983 */ /* 0x008ee80000300800 */
[----:B------:R-:W3:Y:S04]  /*75ca0*/  LDL.LU R18, [R1+0xa30] ;  /* 0x000a300001127983 */ /* 0x000ee80000300800 */
[----:B------:R4:W-:Y:S04]  /*75cb0*/  LDGSTS.E [R124+0x24a00], desc[UR22][R126.64], P3 ;  /* 0x24a000007e7c7fae */ /* 0x0009e800099a1016 */
[----:B-1----:R-:W3:Y:S01]  /*75cc0*/  LDL.LU R16, [R1+0xa70] ;  /* 0x000a700001107983 */ /* 0x002ee20000300800 */
[----:B----4-:R-:W-:Y:S01]  /*75cd0*/  MOV R126, R0 ;  /* 0x00000000007e7202 */ /* 0x010fe20000000f00 */
[----:B------:R-:W-:-:S02]  /*75ce0*/  IMAD.MOV.U32 R127, RZ, RZ, R13 ;  /* 0x000000ffff7f7224 */ /* 0x000fc400078e000d */
[----:B------:R-:W4:Y:S04]  /*75cf0*/  LDL.LU R13, [R1+0xab4] ;  /* 0x000ab400010d7983 */ /* 0x000f280000300800 */
[----:B------:R-:W4:Y:S01]  /*75d00*/  LDL.LU R0, [R1+0xaf4] ;  /* 0x000af40001007983 */ /* 0x000f220000300800 */
[----:B------:R-:W-:-:S03]  /*75d10*/  IADD3 R3, P4, PT, R3, UR14, RZ ;  /* 0x0000000e03037c10 */ /* 0x000fc6000ff9e0ff */
[----:B------:R1:W-:Y:S01]  /*75d20*/  LDGSTS.E [R124+0x24e00], desc[UR22][R126.64], P3 ;  /* 0x24e000007e7c7fae */ /* 0x0003e200099a1016 */
[----:B------:R-:W-:Y:S02]  /*75d30*/  IADD3.X R14, PT, PT, R14, UR15, RZ, P4, !PT ;  /* 0x0000000f0e0e7c10 */ /* 0x000fe4000a7fe4ff */
[----:B------:R-:W-:Y:S01]  /*75d40*/  IADD3 R239, P5, PT, R239, UR14, RZ ;  /* 0x0000000eefef7c10 */ /* 0x000fe2000ffbe0ff */
[----:B------:R-:W-:Y:S03]  /*75d50*/  STL [R1+0x9b4], R3 ;  /* 0x0009b40301007387 */ /* 0x000fe60000100800 */
[----:B------:R-:W-:Y:S01]  /*75d60*/  IADD3.X R240, PT, PT, R240, UR15, RZ, P5, !PT ;  /* 0x0000000ff0f07c10 */ /* 0x000fe2000affe4ff */
[----:B------:R1:W-:Y:S02]  /*75d70*/  STL [R1+0x9b0], R14 ;  /* 0x0009b00e01007387 */ /* 0x0003e40000100800 */
[----:B-1----:R-:W-:-:S02]  /*75d80*/  IMAD.MOV.U32 R127, RZ, RZ, R14 ;  /* 0x000000ffff7f7224 */ /* 0x002fc400078e000e */
[----:B------:R-:W-:Y:S01]  /*75d90*/  STL [R1+0x9f4], R239 ;  /* 0x0009f4ef01007387 */ /* 0x000fe20000100800 */
[----:B------:R-:W-:-:S03]  /*75da0*/  IMAD.MOV.U32 R126, RZ, RZ, R3 ;  /* 0x000000ffff7e7224 */ /* 0x000fc600078e0003 */
[----:B------:R-:W4:Y:S04]  /*75db0*/  LDL.LU R14, [R1+0xab0] ;  /* 0x000ab000010e7983 */ /* 0x000f280000300800 */
[----:B------:R1:W-:Y:S04]  /*75dc0*/  STL [R1+0x9f0], R240 ;  /* 0x0009f0f001007387 */ /* 0x0003e80000100800 */
[----:B------:R-:W4:Y:S04]  /*75dd0*/  LDL.LU R3, [R1+0xaf0] ;  /* 0x000af00001037983 */ /* 0x000f280000300800 */
[----:B------:R1:W-:Y:S02]  /*75de0*/  LDGSTS.E [R124+0x25200], desc[UR22][R126.64], P3 ;  /* 0x252000007e7c7fae */ /* 0x0003e400099a1016 */
[----:B-1----:R-:W-:-:S02]  /*75df0*/  IMAD.MOV.U32 R126, RZ, RZ, R239 ;  /* 0x000000ffff7e7224 */ /* 0x002fc400078e00ef */
[----:B------:R-:W-:-:S05]  /*75e00*/  IMAD.MOV.U32 R127, RZ, RZ, R240 ;  /* 0x000000ffff7f7224 */ /* 0x000fca00078e00f0 */
[----:B------:R1:W-:Y:S01]  /*75e10*/  LDGSTS.E [R124+0x25600], desc[UR22][R126.64], P3 ;  /* 0x256000007e7c7fae */ /* 0x0003e200099a1016 */
[----:B--2---:R-:W-:-:S05]  /*75e20*/  IADD3 R17, P4, PT, R17, UR14, RZ ;  /* 0x0000000e11117c10 */ /* 0x004fca000ff9e0ff */
[----:B-1----:R-:W-:Y:S01]  /*75e30*/  IMAD.MOV.U32 R126, RZ, RZ, R17 ;  /* 0x000000ffff7e7224 */ /* 0x002fe200078e0011 */
[----:B---3--:R-:W-:Y:S02]  /*75e40*/  IADD3 R15, P5, PT, R15, UR14, RZ ;  /* 0x0000000e0f0f7c10 */ /* 0x008fe4000ffbe0ff */
[----:B------:R-:W-:-:S05]  /*75e50*/  IADD3.X R18, PT, PT, R18, UR15, RZ, P4, !PT ;  /* 0x0000000f12127c10 */ /* 0x000fca000a7fe4ff */
[----:B------:R-:W-:Y:S01]  /*75e60*/  IMAD.MOV.U32 R127, RZ, RZ, R18 ;  /* 0x000000ffff7f7224 */ /* 0x000fe200078e0012 */
[----:B------:R-:W-:Y:S01]  /*75e70*/  IADD3.X R16, PT, PT, R16, UR15, RZ, P5, !PT ;  /* 0x0000000f10107c10 */ /* 0x000fe2000affe4ff */
[----:B------:R1:W-:Y:S04]  /*75e80*/  STL [R1+0xa34], R17 ;  /* 0x000a341101007387 */ /* 0x0003e80000100800 */
[----:B------:R2:W-:Y:S01]  /*75e90*/  LDGSTS.E [R124+0x25a00], desc[UR22][R126.64], P3 ;  /* 0x25a000007e7c7fae */ /* 0x0005e200099a1016 */
[----:B----4-:R-:W-:-:S03]  /*75ea0*/  IADD3 R13, P4, PT, R13, UR14, RZ ;  /* 0x0000000e0d0d7c10 */ /* 0x010fc6000ff9e0ff */
[----:B------:R-:W-:Y:S01]  /*75eb0*/  STL [R1+0xa30], R18 ;  /* 0x000a301201007387 */ /* 0x000fe20000100800 */
[----:B------:R-:W-:Y:S01]  /*75ec0*/  IADD3 R0, P5, PT, R0, UR14, RZ ;  /* 0x0000000e00007c10 */ /* 0x000fe2000ffbe0ff */
[----:B--2---:R-:W-:Y:S02]  /*75ed0*/  IMAD.MOV.U32 R126, RZ, RZ, R15 ;  /* 0x000000ffff7e7224 */ /* 0x004fe400078e000f */
[----:B------:R-:W-:Y:S01]  /*75ee0*/  IMAD.MOV.U32 R127, RZ, RZ, R16 ;  /* 0x000000ffff7f7224 */ /* 0x000fe200078e0010 */
[----:B------:R2:W-:Y:S04]  /*75ef0*/  STL [R1+0xa74], R15 ;  /* 0x000a740f01007387 */ /* 0x0005e80000100800 */
[----:B------:R3:W-:Y:S04]  /*75f00*/  STL [R1+0xa70], R16 ;  /* 0x000a701001007387 */ /* 0x0007e80000100800 */
[----:B------:R-:W4:Y:S04]  /*75f10*/  LDL.LU R240, [R1+0xb70] ;  /* 0x000b700001f07983 */ /* 0x000f280000300800 */
[----:B------:R-:W4:Y:S04]  /*75f20*/  LDL.LU R239, [R1+0xb74] ;  /* 0x000b740001ef7983 */ /* 0x000f280000300800 */
[----:B------:R1:W-:Y:S01]  /*75f30*/  LDGSTS.E [R124+0x25e00], desc[UR22][R126.64], P3 ;  /* 0x25e000007e7c7fae */ /* 0x0003e200099a1016 */
[----:B------:R-:W-:-:S03]  /*75f40*/  IADD3.X R14, PT, PT, R14, UR15, RZ, P4, !PT ;  /* 0x0000000f0e0e7c10 */ /* 0x000fc6000a7fe4ff */
[----:B------:R-:W-:Y:S04]  /*75f50*/  STL [R1+0xab4], R13 ;  /* 0x000ab40d01007387 */ /* 0x000fe80000100800 */
[----:B------:R2:W-:Y:S01]  /*75f60*/  STL [R1+0xab0], R14 ;  /* 0x000ab00e01007387 */ /* 0x0005e20000100800 */
[----:B------:R-:W-:Y:S01]  /*75f70*/  IADD3.X R3, PT, PT, R3, UR15, RZ, P5, !PT ;  /* 0x0000000f03037c10 */ /* 0x000fe2000affe4ff */
[----:B-1----:R-:W-:Y:S02]  /*75f80*/  IMAD.MOV.U32 R126, RZ, RZ, R13 ;  /* 0x000000ffff7e7224 */ /* 0x002fe400078e000d */
[----:B------:R-:W-:Y:S01]  /*75f90*/  IMAD.MOV.U32 R127, RZ, RZ, R14 ;  /* 0x000000ffff7f7224 */ /* 0x000fe200078e000e */
[----:B------:R-:W-:Y:S04]  /*75fa0*/  STL [R1+0xaf4], R0 ;  /* 0x000af40001007387 */ /* 0x000fe80000100800 */
[----:B------:R-:W4:Y:S04]  /*75fb0*/  LDL.LU R17, [R1+0xbb4] ;  /* 0x000bb40001117983 */ /* 0x000f280000300800 */
[----:B------:R1:W-:Y:S04]  /*75fc0*/  STL [R1+0xaf0], R3 ;  /* 0x000af00301007387 */ /* 0x0003e80000100800 */
[----:B--2---:R-:W2:Y:S04]  /*75fd0*/  LDL.LU R15, [R1+0xbf4] ;  /* 0x000bf400010f7983 */ /* 0x004ea80000300800 */
[----:B------:R1:W-:Y:S04]  /*75fe0*/  LDGSTS.E [R124+0x26200], desc[UR22][R126.64], P3 ;  /* 0x262000007e7c7fae */ /* 0x0003e800099a1016 */
[----:B------:R-:W2:Y:S04]  /*75ff0*/  LDL.LU R18, [R1+0xbb0] ;  /* 0x000bb00001127983 */ /* 0x000ea80000300800 */
[----:B---3--:R-:W3:Y:S01]  /*76000*/  LDL.LU R16, [R1+0xbf0] ;  /* 0x000bf00001107983 */ /* 0x008ee20000300800 */
[----:B-1----:R-:W-:-:S03]  /*76010*/  IMAD.MOV.U32 R126, RZ, RZ, R0 ;  /* 0x000000ffff7e7224 */ /* 0x002fc600078e0000 */
[----:B------:R-:W3:Y:S01]  /*76020*/  LDL.LU R14, [R1+0xc30] ;  /* 0x000c3000010e7983 */ /* 0x000ee20000300800 */
[----:B------:R-:W-:-:S03]  /*76030*/  IMAD.MOV.U32 R127, RZ, RZ, R3 ;  /* 0x000000ffff7f7224 */ /* 0x000fc600078e0003 */
[----:B------:R-:W3:Y:S04]  /*76040*/  LDL.LU R13, [R1+0xc34] ;  /* 0x000c3400010d7983 */ /* 0x000ee80000300800 */
[----:B------:R-:W3:Y:S04]  /*76050*/  LDL.LU R3, [R1+0xc70] ;  /* 0x000c700001037983 */ /* 0x000ee80000300800 */
[----:B------:R-:W3:Y:S04]  /*76060*/  LDL.LU R0, [R1+0xc74] ;  /* 0x000c740001007983 */ /* 0x000ee80000300800 */
[----:B------:R1:W-:Y:S04]  /*76070*/  LDGSTS.E [R124+0x26600], desc[UR22][R126.64], P3 ;  /* 0x266000007e7c7fae */ /* 0x0003e800099a1016 */
[----:B------:R-:W3:Y:S04]  /*76080*/  LDL.LU R126, [R1+0xb30] ;  /* 0x000b3000017e7983 */ /* 0x000ee80000300800 */
[----:B------:R-:W1:Y:S01]  /*76090*/  LDL.LU R127, [R1+0xb34] ;  /* 0x000b3400017f7983 */ /* 0x000e620000300800 */
[----:B----4-:R-:W-:-:S04]  /*760a0*/  IADD3 R239, P5, PT, R239, UR14, RZ ;  /* 0x0000000eefef7c10 */ /* 0x010fc8000ffbe0ff */
[----:B------:R-:W-:Y:S02]  /*760b0*/  IADD3.X R240, PT, PT, R240, UR15, RZ, P5, !PT ;  /* 0x0000000ff0f07c10 */ /* 0x000fe4000affe4ff */
[----:B--2---:R-:W-:-:S04]  /*760c0*/  IADD3 R15, P5, PT, R15, UR14, RZ ;  /* 0x0000000e0f0f7c10 */ /* 0x004fc8000ffbe0ff */
[----:B---3--:R-:W-:Y:S02]  /*760d0*/  IADD3.X R16, PT, PT, R16, UR15, RZ, P5, !PT ;  /* 0x0000000f10107c10 */ /* 0x008fe4000affe4ff */
        /* <DEDUP_REMOVED lines=148> */
[----:B-1----:R-:W-:-:S03]  /*76a20*/  MOV R126, R17 ;  /* 0x00000011007e7202 */ /* 0x002fc60000000f00 */
        /* <DEDUP_REMOVED lines=257> */
[----:B-1----:R-:W-:Y:S01]  /*77a40*/  IMAD.MOV.U32 R126, RZ, RZ, R0 ;  /* 0x000000ffff7e7224 */ /* 0x002fe200078e0000 */
[----:B------:R-:W-:Y:S01]  /*77a50*/  STL [R1+0x83c], R0 ;  /* 0x00083c0001007387 */ /* 0x000fe20000100800 */
        /* <DEDUP_REMOVED lines=48> */
[----:B----4-:R-:W-:-:S02]  /*77d60*/  IMAD.MOV.U32 R126, RZ, RZ, R0 ;  /* 0x000000ffff7e7224 */ /* 0x010fc400078e0000 */
[----:B------:R-:W-:Y:S02]  /*77d70*/  IMAD.MOV.U32 R127, RZ, RZ, R13 ;  /* 0x000000ffff7f7224 */ /* 0x000fe400078e000d */
[----:B------:R-:W4:Y:S01]  /*77d80*/  LDL.LU R13, [R1+0xabc] ;  /* 0x000abc00010d7983 */ /* 0x000f220000300800 */
[----:B------:R-:W-:-:S03]  /*77d90*/  IADD3 R3, P4, PT, R3, UR14, RZ ;  /* 0x0000000e03037c10 */ /* 0x000fc6000ff9e0ff */
[----:B------:R-:W4:Y:S01]  /*77da0*/  LDL.LU R0, [R1+0xafc] ;  /* 0x000afc0001007983 */ /* 0x000f220000300800 */
[----:B------:R-:W-:-:S03]  /*77db0*/  IADD3.X R14, PT, PT, R14, UR15, RZ, P4, !PT ;  /* 0x0000000f0e0e7c10 */ /* 0x000fc6000a7fe4ff */
[----:B------:R-:W-:Y:S01]  /*77dc0*/  STL [R1+0x9bc], R3 ;  /* 0x0009bc0301007387 */ /* 0x000fe20000100800 */
[----:B------:R-:W-:-:S03]  /*77dd0*/  IADD3 R239, P5, PT, R239, UR14, RZ ;  /* 0x0000000eefef7c10 */ /* 0x000fc6000ffbe0ff */
[----:B------:R1:W-:Y:S01]  /*77de0*/  LDGSTS.E [R124+0x24e80], desc[UR22][R126.64], P3 ;  /* 0x24e800007e7c7fae */ /* 0x0003e200099a1016 */
[----:B------:R-:W-:-:S03]  /*77df0*/  IADD3.X R240, PT, PT, R240, UR15, RZ, P5, !PT ;  /* 0x0000000ff0f07c10 */ /* 0x000fc6000affe4ff */
[----:B------:R1:W-:Y:S04]  /*77e00*/  STL [R1+0x9b8], R14 ;  /* 0x0009b80e01007387 */ /* 0x0003e80000100800 */
[----:B------:R-:W-:Y:S01]  /*77e10*/  STL [R1+0x9fc], R239 ;  /* 0x0009fcef01007387 */ /* 0x000fe20000100800 */
[----:B-1----:R-:W-:-:S03]  /*77e20*/  IMAD.MOV.U32 R127, RZ, RZ, R14 ;  /* 0x000000ffff7f7224 */ /* 0x002fc600078e000e */
[----:B------:R-:W4:Y:S01]  /*77e30*/  LDL.LU R14, [R1+0xab8] ;  /* 0x000ab800010e7983 */ /* 0x000f220000300800 */
[----:B------:R-:W-:-:S03]  /*77e40*/  IMAD.MOV.U32 R126, RZ, RZ, R3 ;  /* 0x000000ffff7e7224 */ /* 0x000fc600078e0003 */
        /* <DEDUP_REMOVED lines=16> */
[----:B--2---:R-:W-:Y:S01]  /*77f50*/  IMAD.MOV.U32 R126, RZ, RZ, R15 ;  /* 0x000000ffff7e7224 */ /* 0x004fe200078e000f */
[----:B------:R-:W-:Y:S01]  /*77f60*/  IADD3 R0, P5, PT, R0, UR14, RZ ;  /* 0x0000000e00007c10 */ /* 0x000fe2000ffbe0ff */
        /* <DEDUP_REMOVED lines=43> */
[----:B------:R-:W-:Y:S01]  /*78220*/  STL [R1+0xb7c], R239 ;  /* 0x000b7cef01007387 */ /* 0x000fe20000100800 */
[----:B-1----:R-:W-:Y:S02]  /*78230*/  IMAD.MOV.U32 R126, RZ, RZ, R239 ;  /* 0x000000ffff7e7224 */ /* 0x002fe400078e00ef */
[----:B------:R-:W-:Y:S01]  /*78240*/  IMAD.MOV.U32 R127, RZ, RZ, R240 ;  /* 0x000000ffff7f7224 */ /* 0x000fe200078e00f0 */
[----:B------:R-:W-:-:S04]  /*78250*/  IADD3 R0, P5, PT, R0, UR14, RZ ;  /* 0x0000000e00007c10 */ /* 0x000fc8000ffbe0ff */
[----:B------:R1:W-:Y:S01]  /*78260*/  LDGSTS.E [R124+0x26e80], desc[UR22][R126.64], P3 ;  /* 0x26e800007e7c7fae */ /* 0x0003e200099a1016 */
[----:B------:R-:W-:-:S03]  /*78270*/  IADD3.X R14, PT, PT, R14, UR15, RZ, P4, !PT ;  /* 0x0000000f0e0e7c10 */ /* 0x000fc6000a7fe4ff */
[----:B------:R-:W-:Y:S01]  /*78280*/  STL [R1+0xb78], R240 ;  /* 0x000b78f001007387 */ /* 0x000fe20000100800 */
[----:B------:R-:W-:-:S03]  /*78290*/  IADD3.X R3, PT, PT, R3, UR15, RZ, P5, !PT ;  /* 0x0000000f03037c10 */ /* 0x000fc6000affe4ff */
[----:B------:R-:W-:Y:S01]  /*782a0*/  STL [R1+0xbbc], R17 ;  /* 0x000bbc1101007387 */ /* 0x000fe20000100800 */
[----:B-1----:R-:W-:Y:S02]  /*782b0*/  IMAD.MOV.U32 R126, RZ, RZ, R17 ;  /* 0x000000ffff7e7224 */ /* 0x002fe400078e0011 */
[----:B------:R-:W-:Y:S01]  /*782c0*/  IMAD.MOV.U32 R127, RZ, RZ, R18 ;  /* 0x000000ffff7f7224 */ /* 0x000fe200078e0012 */
[----:B------:R1:W-:Y:S04]  /*782d0*/  STL [R1+0xbb8], R18 ;  /* 0x000bb81201007387 */ /* 0x0003e80000100800 */
[----:B------:R2:W-:Y:S04]  /*782e0*/  LDGSTS.E [R124+0x27280], desc[UR22][R126.64], P3 ;  /* 0x272800007e7c7fae */ /* 0x0005e800099a1016 */
[----:B------:R-:W-:Y:S04]  /*782f0*/  STL [R1+0xbfc], R15 ;  /* 0x000bfc0f01007387 */ /* 0x000fe80000100800 */
[----:B------:R-:W-:Y:S01]  /*78300*/  STL [R1+0xbf8], R16 ;  /* 0x000bf81001007387 */ /* 0x000fe20000100800 */
[----:B--2---:R-:W-:-:S02]  /*78310*/  IMAD.MOV.U32 R126, RZ, RZ, R15 ;  /* 0x000000ffff7e7224 */ /* 0x004fc400078e000f */
[----:B------:R-:W-:Y:S01]  /*78320*/  IMAD.MOV.U32 R127, RZ, RZ, R16 ;  /* 0x000000ffff7f7224 */ /* 0x000fe200078e0010 */
[----:B------:R-:W-:Y:S04]  /*78330*/  STL [R1+0xc3c], R13 ;  /* 0x000c3c0d01007387 */ /* 0x000fe80000100800 */
[----:B------:R2:W-:Y:S04]  /*78340*/  STL [R1+0xc38], R14 ;  /* 0x000c380e01007387 */ /* 0x0005e80000100800 */
[----:B------:R3:W-:Y:S04]  /*78350*/  STL [R1+0xc7c], R0 ;  /* 0x000c7c0001007387 */ /* 0x0007e80000100800 */
[----:B------:R4:W-:Y:S04]  /*78360*/  LDGSTS.E [R124+0x27680], desc[UR22][R126.64], P3 ;  /* 0x276800007e7c7fae */ /* 0x0009e800099a1016 */
[----:B------:R2:W-:Y:S04]  /*78370*/  STL [R1+0xc78], R3 ;  /* 0x000c780301007387 */ /* 0x0005e80000100800 */
[----:B-1----:R-:W3:Y:S01]  /*78380*/  LDL.LU R18, [R1] ;  /* 0x0000000001127983 */ /* 0x002ee20000300800 */
[----:B----4-:R-:W-:-:S03]  /*78390*/  IMAD.MOV.U32 R127, RZ, RZ, R14 ;  /* 0x000000ffff7f7224 */ /* 0x010fc600078e000e */
[----:B--2---:R-:W2:Y:S01]  /*783a0*/  LDL.LU R14, [R1+0x4] ;  /* 0x00000400010e7983 */ /* 0x004ea20000300800 */
[----:B------:R-:W-:Y:S01]  /*783b0*/  IMAD.MOV.U32 R126, RZ, RZ, R13 ;  /* 0x000000ffff7e7224 */ /* 0x000fe200078e000d */
[----:B------:R-:W-:Y:S02]  /*783c0*/  IADD3 R53, P5, PT, R53, UR14, RZ ;  /* 0x0000000e35357c10 */ /* 0x000fe4000ffbe0ff */
[----:B------:R-:W-:Y:S01]  /*783d0*/  IADD3 R68, P4, PT, R68, UR14, RZ ;  /* 0x0000000e44447c10 */ /* 0x000fe2000ff9e0ff */
[----:B------:R-:W4:Y:S01]  /*783e0*/  LDL.LU R15, [R1+0x40] ;  /* 0x00004000010f7983 */ /* 0x000f220000300800 */
[----:B------:R-:W-:-:S03]  /*783f0*/  IADD3.X R54, PT, PT, R54, UR15, RZ, P5, !PT ;  /* 0x0000000f36367c10 */ /* 0x000fc6000affe4ff */
[----:B------:R1:W-:Y:S01]  /*78400*/  LDGSTS.E [R124+0x27a80], desc[UR22][R126.64], P3 ;  /* 0x27a800007e7c7fae */ /* 0x0003e200099a1016 */
[----:B------:R-:W-:Y:S02]  /*78410*/  IADD3.X R69, PT, PT, R69, UR15, RZ, P4, !PT ;  /* 0x0000000f45457c10 */ /* 0x000fe4000a7fe4ff */
[----:B------:R-:W-:Y:S01]  /*78420*/  IADD3 R121, P4, PT, R121, UR14, RZ ;  /* 0x0000000e79797c10 */ /* 0x000fe2000ff9e0ff */
[----:B-1----:R-:W-:Y:S01]  /*78430*/  IMAD.MOV.U32 R126, RZ, RZ, R0 ;  /* 0x000000ffff7e7224 */ /* 0x002fe200078e0000 */
[----:B---3--:R-:W-:Y:S01]  /*78440*/  LOP3.LUT R0, R11, 0x60, RZ, 0x3c, !PT ;  /* 0x000000600b007812 */ /* 0x008fe200078e3cff */
[----:B------:R-:W-:Y:S01]  /*78450*/  IMAD.MOV.U32 R127, RZ, RZ, R3 ;  /* 0x000000ffff7f7224 */ /* 0x000fe200078e0003 */
[----:B------:R-:W-:-:S04]  /*78460*/  IADD3.X R93, PT, PT, R93, UR15, RZ, P4, !PT ;  /* 0x0000000f5d5d7c10 */ /* 0x000fc8000a7fe4ff */
[----:B------:R1:W-:Y:S01]  /*78470*/  LDGSTS.E [R124+0x27e80], desc[UR22][R126.64], P3 ;  /* 0x27e800007e7c7fae */ /* 0x0003e200099a1016 */
[----:B------:R-:W-:Y:S01]  /*78480*/  IADD3 R79, P5, PT, R79, UR14, RZ ;  /* 0x0000000e4f4f7c10 */ /* 0x000fe2000ffbe0ff */
[----:B-1----:R-:W-:Y:S02]  /*78490*/  VIADD R124, R0, UR5 ;  /* 0x00000005007c7c36 */ /* 0x002fe40008000000 */
[----:B------:R-:W-:Y:S02]  /*784a0*/  IMAD.MOV.U32 R126, RZ, RZ, R53 ;  /* 0x000000ffff7e7224 */ /* 0x000fe400078e0035 */
[----:B------:R-:W-:Y:S01]  /*784b0*/  IMAD.MOV.U32 R127, RZ, RZ, R54 ;  /* 0x000000ffff7f7224 */ /* 0x000fe200078e0036 */
[----:B------:R-:W-:Y:S01]  /*784c0*/  LDGSTS.E [R124+0x300], desc[UR22][R68.64], P3 ;  /* 0x00300000447c7fae */ /* 0x000fe200099a1016 */
[----:B------:R-:W-:-:S03]  /*784d0*/  IADD3.X R80, PT, PT, R80, UR15, RZ, P5, !PT ;  /* 0x0000000f50507c10 */ /* 0x000fc6000affe4ff */
[----:B------:R1:W-:Y:S01]  /*784e0*/  LDGSTS.E [R124+0x700], desc[UR22][R126.64], P3 ;  /* 0x007000007e7c7fae */ /* 0x0003e200099a1016 */
[----:B------:R-:W-:Y:S02]  /*784f0*/  IADD3 R94, P4, PT, R94, UR14, RZ ;  /* 0x0000000e5e5e7c10 */ /* 0x000fe4000ff9e0ff */
[----:B------:R-:W-:Y:S01]  /*78500*/  IADD3 R107, P5, PT, R107, UR14, RZ ;  /* 0x0000000e6b6b7c10 */ /* 0x000fe2000ffbe0ff */
[----:B------:R-:W3:Y:S01]  /*78510*/  LDL.LU R0, [R1+0x44] ;  /* 0x0000440001007983 */ /* 0x000ee20000300800 */
[----:B------:R-:W-:Y:S01]  /*78520*/  IADD3.X R115, PT, PT, R115, UR15, RZ, P4, !PT ;  /* 0x0000000f73737c10 */ /* 0x000fe2000a7fe4ff */
[----:B-1----:R-:W-:Y:S02]  /*78530*/  IMAD.MOV.U32 R126, RZ, RZ, R121 ;  /* 0x000000ffff7e7224 */ /* 0x002fe400078e0079 */
[----:B------:R-:W-:Y:S01]  /*78540*/  IMAD.MOV.U32 R127, RZ, RZ, R93 ;  /* 0x000000ffff7f7224 */ /* 0x000fe200078e005d */
[----:B------:R-:W-:Y:S01]  /*78550*/  IADD3.X R108, PT, PT, R108, UR15, RZ, P5, !PT ;  /* 0x0000000f6c6c7c10 */ /* 0x000fe2000affe4ff */
[----:B------:R-:W4:Y:S04]  /*78560*/  LDL.LU R16, [R1+0x80] ;  /* 0x0000800001107983 */ /* 0x000f280000300800 */
[----:B------:R1:W-:Y:S01]  /*78570*/  LDGSTS.E [R124+0xb00], desc[UR22][R126.64], P3 ;  /* 0x00b000007e7c7fae */ /* 0x0003e200099a1016 */
[----:B------:R-:W-:-:S02]  /*78580*/  IADD3 R142, P4, PT, R142, UR14, RZ ;  /* 0x0000000e8e8e7c10 */ /* 0x000fc4000ff9e0ff */
[----:B------:R-:W-:Y:S01]  /*78590*/  IADD3 R158, P5, PT, R158, UR14, RZ ;  /* 0x0000000e9e9e7c10 */ /* 0x000fe2000ffbe0ff */
[----:B------:R-:W4:Y:S01]  /*785a0*/  LDL.LU R13, [R1+0x84] ;  /* 0x00008400010d7983 */ /* 0x000f220000300800 */
[----:B-1----:R-:W-:Y:S02]  /*785b0*/  IMAD.MOV.U32 R126, RZ, RZ, R79 ;  /* 0x000000ffff7e7224 */ /* 0x002fe400078e004f */
[----:B------:R-:W-:Y:S01]  /*785c0*/  IMAD.MOV.U32 R127, RZ, RZ, R80 ;  /* 0x000000ffff7f7224 */ /* 0x000fe200078e0050 */
[----:B------:R-:W-:Y:S01]  /*785d0*/  IADD3.X R141, PT, PT, R141, UR15, RZ, P4, !PT ;  /* 0x0000000f8d8d7c10 */ /* 0x000fe2000a7fe4ff */
[----:B------:R-:W4:Y:S04]  /*785e0*/  LDL.LU R3, [R1+0xc4] ;  /* 0x0000c40001037983 */ /* 0x000f280000300800 */
[----:B------:R1:W-:Y:S01]  /*785f0*/  LDGSTS.E [R124+0xf00], desc[UR22][R126.64], P3 ;  /* 0x00f000007e7c7fae */ /* 0x0003e200099a1016 */
[----:B------:R-:W-:-:S02]  /*78600*/  IADD3.X R157, PT, PT, R157, UR15, RZ, P5, !PT ;  /* 0x0000000f9d9d7c10 */ /* 0x000fc4000affe4ff */
[----:B------:R-:W-:Y:S01]  /*78610*/  IADD3 R174, P4, PT, R174, UR14, RZ ;  /* 0x0000000eaeae7c10 */ /* 0x000fe2000ff9e0ff */
[----:B------:R-:W4:Y:S01]  /*78620*/  LDL.LU R17, [R1+0x104] ;  /* 0x0001040001117983 */ /* 0x000f220000300800 */
[----:B-1----:R-:W-:Y:S02]  /*78630*/  IMAD.MOV.U32 R126, RZ, RZ, R94 ;  /* 0x000000ffff7e7224 */ /* 0x002fe400078e005e */
[----:B------:R-:W-:-:S05]  /*78640*/  IMAD.MOV.U32 R127, RZ, RZ, R115 ;  /* 0x000000ffff7f7224 */ /* 0x000fca00078e0073 */
        /* <DEDUP_REMOVED lines=18> */
[----:B------:R-:W-:Y:S02]  /*78770*/  IADD3 R222, P5, PT, R222, UR14, RZ ;  /* 0x0000000edede7c10 */ /* 0x000fe4000ffbe0ff */
[----:B------:R-:W-:Y:S01]  /*78780*/  IADD3 R238, P4, PT, R238, UR14, RZ ;  /* 0x0000000eeeee7c10 */ /* 0x000fe2000ff9e0ff */
[----:B-1----:R-:W-:Y:S02]  /*78790*/  IMAD.MOV.U32 R126, RZ, RZ, R190 ;  /* 0x000000ffff7e7224 */ /* 0x002fe400078e00be */
[----:B------:R-:W-:Y:S01]  /*787a0*/  IMAD.MOV.U32 R127, RZ, RZ, R189 ;  /* 0x000000ffff7f7224 */ /* 0x000fe200078e00bd */
[----:B------:R-:W-:-:S04]  /*787b0*/  IADD3.X R221, PT, PT, R221, UR15, RZ, P5, !PT ;  /* 0x0000000fdddd7c10 */ /* 0x000fc8000affe4ff */
[----:B------:R1:W-:Y:S01]  /*787c0*/  LDGSTS.E [R124+0x2700], desc[UR22][R126.64], P3 ;  /* 0x027000007e7c7fae */ /* 0x0003e200099a1016 */
[----:B------:R-:W-:Y:S01]  /*787d0*/  IADD3.X R237, PT, PT, R237, UR15, RZ, P4, !PT ;  /* 0x0000000feded7c10 */ /* 0x000fe2000a7fe4ff */
[----:B-1----:R-:W-:Y:S02]  /*787e0*/  IMAD.MOV.U32 R126, RZ, RZ, R206 ;  /* 0x000000ffff7e7224 */ /* 0x002fe400078e00ce */
[----:B------:R-:W-:-:S05]  /*787f0*/  IMAD.MOV.U32 R127, RZ, RZ, R205 ;  /* 0x000000ffff7f7224 */ /* 0x000fca00078e00cd */
[----:B------:R1:W-:Y:S02]  /*78800*/  LDGSTS.E [R124+0x2b00], desc[UR22][R126.64], P3 ;  /* 0x02b000007e7c7fae */ /* 0x0003e400099a1016 */
[----:B-1----:R-:W-:Y:S01]  /*78810*/  IMAD.MOV.U32 R126, RZ, RZ, R222 ;  /* 0x000000ffff7e7224 */ /* 0x002fe200078e00de */
[----:B------:R-:W-:-:S05]  /*78820*/  MOV R127, R221 ;  /* 0x000000dd007f7202 */ /* 0x000fca0000000f00 */
[----:B------:R1:W-:Y:S02]  /*78830*/  LDGSTS.E [R124+0x2f00], desc[UR22][R126.64], P3 ;  /* 0x02f000007e7c7fae */ /* 0x0003e400099a1016 */
[----:B-1----:R-:W-:Y:S02]  /*78840*/  IMAD.MOV.U32 R126, RZ, RZ, R238 ;  /* 0x000000ffff7e7224 */ /* 0x002fe400078e00ee */
[----:B------:R-:W-:-:S05]  /*78850*/  IMAD.MOV.U32 R127, RZ, RZ, R237 ;  /* 0x000000ffff7f7224 */ /* 0x000fca00078e00ed */
[----:B------:R1:W-:Y:S01]  /*78860*/  LDGSTS.E [R124+0x3300], desc[UR22][R126.64], P3 ;  /* 0x033000007e7c7fae */ /* 0x0003e200099a1016 */
[----:B--2---:R-:W-:-:S04]  /*78870*/  IADD3 R14, P5, PT, R14, UR14, RZ ;  /* 0x0000000e0e0e7c10 */ /* 0x004fc8000ffbe0ff */
[----:B------:R-:W-:Y:S01]  /*78880*/  IADD3.X R18, PT, PT, R18, UR15, RZ, P5, !PT ;  /* 0x0000000f12127c10 */ /* 0x000fe2000affe4ff */
[----:B------:R2:W-:Y:S01]  /*78890*/  STL [R1+0x4], R14 ;  /* 0x0000040e01007387 */ /* 0x0005e20000100800 */
[----:B-1----:R-:W-:-:S03]  /*788a0*/  IMAD.MOV.U32 R126, RZ, RZ, R14 ;  /* 0x000000ffff7e7224 */ /* 0x002fc600078e000e */
[----:B------:R1:W-:Y:S01]  /*788b0*/  STL [R1], R18 ;  /* 0x0000001201007387 */ /* 0x0003e20000100800 */
[----:B------:R-:W-:-:S03]  /*788c0*/  IMAD.MOV.U32 R127, RZ, RZ, R18 ;  /* 0x000000ffff7f7224 */ /* 0x000fc600078e0012 */
[----:B--2---:R-:W2:Y:S04]  /*788d0*/  LDL.LU R14, [R1+0xc0] ;  /* 0x0000c000010e7983 */ /* 0x004ea80000300800 */
[----:B-1----:R-:W2:Y:S04]  /*788e0*/  LDL.LU R18, [R1+0x100] ;  /* 0x0001000001127983 */ /* 0x002ea80000300800 */
[----:B------:R1:W-:Y:S01]  /*788f0*/  LDGSTS.E [R124+0x3700], desc[UR22][R126.64], P3 ;  /* 0x037000007e7c7fae */ /* 0x0003e200099a1016 */
[----:B---3--:R-:W-:-:S04]  /*78900*/  IADD3 R0, P4, PT, R0, UR14, RZ ;  /* 0x0000000e00007c10 */ /* 0x008fc8000ff9e0ff */
[----:B----4-:R-:W-:Y:S01]  /*78910*/  IADD3.X R15, PT, PT, R15, UR15, RZ, P4, !PT ;  /* 0x0000000f0f0f7c10 */ /* 0x010fe2000a7fe4ff */
[----:B------:R3:W-:Y:S01]  /*78920*/  STL [R1+0x44], R0 ;  /* 0x0000440001007387 */ /* 0x0007e20000100800 */
[----:B-1----:R-:W-:-:S03]  /*78930*/  IMAD.MOV.U32 R126, RZ, RZ, R0 ;  /* 0x000000ffff7e7224 */ /* 0x002fc600078e0000 */
[----:B------:R-:W-:Y:S01]  /*78940*/  IMAD.MOV.U32 R127, RZ, RZ, R15 ;  /* 0x000000ffff7f7224 */ /* 0x000fe200078e000f */
[----:B------:R1:W-:Y:S04]  /*78950*/  STL [R1+0x40], R15 ;  /* 0x0000400f01007387 */ /* 0x0003e80000100800 */
[----:B------:R4:W-:Y:S01]  /*78960*/  LDGSTS.E [R124+0x3b00], desc[UR22][R126.64], P3 ;  /* 0x03b000007e7c7fae */ /* 0x0009e200099a1016 */
[----:B------:R-:W-:-:S04]  /*78970*/  IADD3 R13, P5, PT, R13, UR14, RZ ;  /* 0x0000000e0d0d7c10 */ /* 0x000fc8000ffbe0ff */
[----:B------:R-:W-:Y:S01]  /*78980*/  IADD3.X R16, PT, PT, R16, UR15, RZ, P5, !PT ;  /* 0x0000000f10107c10 */ /* 0x000fe2000affe4ff */
[----:B------:R1:W-:Y:S01]  /*78990*/  STL [R1+0x84], R13 ;  /* 0x0000840d01007387 */ /* 0x0003e20000100800 */
[----:B----4-:R-:W-:-:S03]  /*789a0*/  IMAD.MOV.U32 R126, RZ, RZ, R13 ;  /* 0x000000ffff7e7224 */ /* 0x010fc600078e000d */
[----:B---3--:R-:W3:Y:S01]  /*789b0*/  LDL.LU R0, [R1+0x144] ;  /* 0x0001440001007983 */ /* 0x008ee20000300800 */
[----:B------:R-:W-:-:S03]  /*789c0*/  IADD3 R3, P4, PT, R3, UR14, RZ ;  /* 0x0000000e03037c10 */ /* 0x000fc6000ff9e0ff */
[----:B------:R4:W-:Y:S01]  /*789d0*/  STL [R1+0x80], R16 ;  /* 0x0000801001007387 */ /* 0x0009e20000100800 */
[----:B------:R-:W-:-:S03]  /*789e0*/  IMAD.MOV.U32 R127, RZ, RZ, R16 ;  /* 0x000000ffff7f7224 */ /* 0x000fc600078e0010 */
[----:B-1----:R-:W3:Y:S01]  /*789f0*/  LDL.LU R15, [R1+0x184] ;  /* 0x00018400010f7983 */ /* 0x002ee20000300800 */
[----:B------:R-:W-:-:S03]  /*78a00*/  IADD3 R17, P5, PT, R17, UR14, RZ ;  /* 0x0000000e11117c10 */ /* 0x000fc6000ffbe0ff */
[----:B------:R-:W3:Y:S04]  /*78a10*/  LDL.LU R13, [R1+0x140] ;  /* 0x00014000010d7983 */ /* 0x000ee80000300800 */
[----:B----4-:R-:W4:Y:S04]  /*78a20*/  LDL.LU R16, [R1+0x180] ;  /* 0x0001800001107983 */ /* 0x010f280000300800 */
[----:B------:R1:W-:Y:S04]  /*78a30*/  LDGSTS.E [R124+0x3f00], desc[UR22][R126.64], P3 ;  /* 0x03f000007e7c7fae */ /* 0x0003e800099a1016 */
[----:B------:R2:W-:Y:S01]  /*78a40*/  STL [R1+0xc4], R3 ;  /* 0x0000c40301007387 */ /* 0x0005e20000100800 */
[----:B-1----:R-:W-:Y:S01]  /*78a50*/  IMAD.MOV.U32 R126, RZ, RZ, R3 ;  /* 0x000000ffff7e7224 */ /* 0x002fe200078e0003 */
[----:B--2---:R-:W-:-:S02]  /*78a60*/  IADD3.X R14, PT, PT, R14, UR15, RZ, P4, !PT ;  /* 0x0000000f0e0e7c10 */ /* 0x004fc4000a7fe4ff */
        /* <DEDUP_REMOVED lines=11> */
[----:B------:R-:W2:Y:S04]  /*78b20*/  LDL.LU R18, [R1+0x200] ;  /* 0x0002000001127983 */ /* 0x000ea80000300800 */
[----:B------:R1:W-:Y:S01]  /*78b30*/  LDGSTS.E [R124+0x4700], desc[UR22][R126.64], P3 ;  /* 0x047000007e7c7fae */ /* 0x0003e200099a1016 */
[----:B---3--:R-:W-:Y:S02]  /*78b40*/  IADD3 R0, P4, PT, R0, UR14, RZ ;  /* 0x0000000e00007c10 */ /* 0x008fe4000ff9e0ff */
[----:B------:R-:W-:Y:S02]  /*78b50*/  IADD3 R15, P5, PT, R15, UR14, RZ ;  /* 0x0000000e0f0f7c10 */ /* 0x000fe4000ffbe0ff */
[----:B------:R-:W-:Y:S01]  /*78b60*/  IADD3.X R13, PT, PT, R13, UR15, RZ, P4, !PT ;  /* 0x0000000f0d0d7c10 */ /* 0x000fe2000a7fe4ff */
[----:B------:R3:W-:Y:S01]  /*78b70*/  STL [R1+0x144], R0 ;  /* 0x0001440001007387 */ /* 0x0007e20000100800 */
[----:B-1----:R-:W-:Y:S01]  /*78b80*/  IMAD.MOV.U32 R126, RZ, RZ, R0 ;  /* 0x000000ffff7e7224 */ /* 0x002fe200078e0000 */
[----:B----4-:R-:W-:-:S02]  /*78b90*/  IADD3.X R16, PT, PT, R16, UR15, RZ, P5, !PT ;  /* 0x0000000f10107c10 */ /* 0x010fc4000affe4ff */
[----:B------:R-:W-:Y:S01]  /*78ba0*/  IMAD.MOV.U32 R127, RZ, RZ, R13 ;  /* 0x000000ffff7f7224 */ /* 0x000fe200078e000d */
[----:B------:R1:W-:Y:S04]  /*78bb0*/  STL [R1+0x140], R13 ;  /* 0x0001400d01007387 */ /* 0x0003e80000100800 */
[----:B------:R4:W-:Y:S04]  /*78bc0*/  STL [R1+0x184], R15 ;  /* 0x0001840f01007387 */ /* 0x0009e80000100800 */
[----:B---3--:R-:W3:Y:S04]  /*78bd0*/  LDL.LU R0, [R1+0x244] ;  /* 0x0002440001007983 */ /* 0x008ee80000300800 */
[----:B------:R4:W-:Y:S04]  /*78be0*/  STL [R1+0x180], R16 ;  /* 0x0001801001007387 */ /* 0x0009e80000100800 */
[----:B------:R4:W-:Y:S04]  /*78bf0*/  LDGSTS.E [R124+0x4b00], desc[UR22][R126.64], P3 ;  /* 0x04b000007e7c7fae */ /* 0x0009e800099a1016 */
[----:B-1----:R-:W3:Y:S01]  /*78c00*/  LDL.LU R13, [R1+0x284] ;  /* 0x00028400010d7983 */ /* 0x002ee20000300800 */
[----:B----4-:R-:W-:-:S02]  /*78c10*/  IMAD.MOV.U32 R126, RZ, RZ, R15 ;  /* 0x000000ffff7e7224 */ /* 0x010fc400078e000f */
        /* <DEDUP_REMOVED lines=22> */
[----:B---3--:R-:W-:-:S05]  /*78d80*/  IADD3 R0, P4, PT, R0, UR14, RZ ;  /* 0x0000000e00007c10 */ /* 0x008fca000ff9e0ff */
[----:B------:R3:W-:Y:S01]  /*78d90*/  STL [R1+0x244], R0 ;  /* 0x0002440001007387 */ /* 0x0007e20000100800 */
[----:B-1----:R-:W-:Y:S01]  /*78da0*/  IMAD.MOV.U32 R126, RZ, RZ, R0 ;  /* 0x000000ffff7e7224 */ /* 0x002fe200078e0000 */
[----:B------:R-:W-:Y:S02]  /*78db0*/  IADD3 R13, P5, PT, R13, UR14, RZ ;  /* 0x0000000e0d0d7c10 */ /* 0x000fe4000ffbe0ff */
[----:B----4-:R-:W-:Y:S02]  /*78dc0*/  IADD3.X R15, PT, PT, R15, UR15, RZ, P4, !PT ;  /* 0x0000000f0f0f7c10 */ /* 0x010fe4000a7fe4ff */
[----:B------:R-:W-:-:S03]  /*78dd0*/  IADD3.X R16, PT, PT, R16, UR15, RZ, P5, !PT ;  /* 0x0000000f10107c10 */ /* 0x000fc6000affe4ff */
        /* <DEDUP_REMOVED lines=193> */
[----:B------:R-:W-:Y:S01]  /*799f0*/  STL [R1+0x7c4], R3 ;  /* 0x0007c40301007387 */ /* 0x000fe20000100800 */
[----:B-1----:R-:W-:Y:S01]  /*79a00*/  IMAD.MOV.U32 R126, RZ, RZ, R3 ;  /* 0x000000ffff7e7224 */ /* 0x002fe200078e0003 */
[----:B--2---:R-:W-:Y:S02]  /*79a10*/  IADD3 R14, P5, PT, R14, UR14, RZ ;  /* 0x0000000e0e0e7c10 */ /* 0x004fe4000ffbe0ff */
[----:B------:R-:W-:Y:S02]  /*79a20*/  IADD3.X R17, PT, PT, R17, UR15, RZ, P4, !PT ;  /* 0x0000000f11117c10 */ /* 0x000fe4000a7fe4ff */
        /* <DEDUP_REMOVED lines=11> */
[----:B------:R-:W2:Y:S04]  /*79ae0*/  LDL.LU R14, [R1+0x900] ;  /* 0x00090000010e7983 */ /* 0x000ea80000300800 */
[----:B------:R1:W-:Y:S01]  /*79af0*/  LDGSTS.E [R124+0x23700], desc[UR22][R126.64], P3 ;  /* 0x237000007e7c7fae */ /* 0x0003e200099a1016 */
[----:B---3--:R-:W-:-:S05]  /*79b00*/  IADD3 R0, P4, PT, R0, UR14, RZ ;  /* 0x0000000e00007c10 */ /* 0x008fca000ff9e0ff */
[----:B-1----:R-:W-:Y:S01]  /*79b10*/  IMAD.MOV.U32 R126, RZ, RZ, R0 ;  /* 0x000000ffff7e7224 */ /* 0x002fe200078e0000 */
[----:B------:R-:W-:Y:S01]  /*79b20*/  STL [R1+0x844], R0 ;  /* 0x0008440001007387 */ /* 0x000fe20000100800 */
[----:B------:R-:W-:Y:S02]  /*79b30*/  IADD3 R13, P5, PT, R13, UR14, RZ ;  /* 0x0000000e0d0d7c10 */ /* 0x000fe4000ffbe0ff */
[----:B----4-:R-:W-:Y:S02]  /*79b40*/  IADD3.X R15, PT, PT, R15, UR15, RZ, P4, !PT ;  /* 0x0000000f0f0f7c10 */ /* 0x010fe4000a7fe4ff */
[----:B------:R-:W-:-:S03]  /*79b50*/  IADD3.X R16, PT, PT, R16, UR15, RZ, P5, !PT ;  /* 0x0000000f10107c10 */ /* 0x000fc6000affe4ff */
[----:B------:R-:W-:Y:S01]  /*79b60*/  IMAD.MOV.U32 R127, RZ, RZ, R15 ;  /* 0x000000ffff7f7224 */ /* 0x000fe200078e000f */
[----:B------:R1:W-:Y:S04]  /*79b70*/  STL [R1+0x840], R15 ;  /* 0x0008400f01007387 */ /* 0x0003e80000100800 */
[----:B------:R-:W-:Y:S04]  /*79b80*/  STL [R1+0x884], R13 ;  /* 0x0008840d01007387 */ /* 0x000fe80000100800 */
[----:B------:R3:W-:Y:S04]  /*79b90*/  LDGSTS.E [R124+0x23b00], desc[UR22][R126.64], P3 ;  /* 0x23b000007e7c7fae */ /* 0x0007e800099a1016 */
[----:B-1----:R-:W4:Y:S04]  /*79ba0*/  LDL.LU R15, [R1+0x944] ;  /* 0x00094400010f7983 */ /* 0x002f280000300800 */
[----:B------:R1:W-:Y:S01]  /*79bb0*/  STL [R1+0x880], R16 ;  /* 0x0008801001007387 */ /* 0x0003e20000100800 */
[----:B---3--:R-:W-:-:S03]  /*79bc0*/  IMAD.MOV.U32 R126, RZ, RZ, R13 ;  /* 0x000000ffff7e7224 */ /* 0x008fc600078e000d */
[----:B------:R-:W3:Y:S01]  /*79bd0*/  LDL.LU R0, [R1+0x984] ;  /* 0x0009840001007983 */ /* 0x000ee20000300800 */
[----:B------:R-:W-:-:S03]  /*79be0*/  IMAD.MOV.U32 R127, RZ, RZ, R16 ;  /* 0x000000ffff7f7224 */ /* 0x000fc600078e0010 */
[----:B-1----:R-:W3:Y:S04]  /*79bf0*/  LDL.LU R16, [R1+0x940] ;  /* 0x0009400001107983 */ /* 0x002ee80000300800 */
        /* <DEDUP_REMOVED lines=18> */
[----:B------:R-:W2:Y:S04]  /*79d20*/  LDL.LU R239, [R1+0xa04] ;  /* 0x000a040001ef7983 */ /* 0x000ea80000300800 */
[----:B------:R1:W-:Y:S01]  /*79d30*/  LDGSTS.E [R124+0x24700], desc[UR22][R126.64], P3 ;  /* 0x247000007e7c7fae */ /* 0x0003e200099a1016 */
[----:B----4-:R-:W-:-:S05]  /*79d40*/  IADD3 R15, P4, PT, R15, UR14, RZ ;  /* 0x0000000e0f0f7c10 */ /* 0x010fca000ff9e0ff */
[----:B------:R4:W-:Y:S01]  /*79d50*/  STL [R1+0x944], R15 ;  /* 0x0009440f01007387 */ /* 0x0009e20000100800 */
[----:B---3--:R-:W-:Y:S02]  /*79d60*/  IADD3 R0, P5, PT, R0, UR14, RZ ;  /* 0x0000000e00007c10 */ /* 0x008fe4000ffbe0ff */
[----:B------:R-:W-:Y:S01]  /*79d70*/  IADD3.X R16, PT, PT, R16, UR15, RZ, P4, !PT ;  /* 0x0000000f10107c10 */ /* 0x000fe2000a7fe4ff */
[----:B-1----:R-:W-:-:S04]  /*79d80*/  IMAD.MOV.U32 R126, RZ, RZ, R15 ;  /* 0x000000ffff7e7224 */ /* 0x002fc800078e000f */
[----:B------:R1:W-:Y:S01]  /*79d90*/  STL [R1+0x940], R16 ;  /* 0x0009401001007387 */ /* 0x0003e20000100800 */
[----:B------:R-:W-:-:S03]  /*79da0*/  IADD3.X R13, PT, PT, R13, UR15, RZ, P5, !PT ;  /* 0x0000000f0d0d7c10 */ /* 0x000fc6000affe4ff */
[----:B------:R-:W-:Y:S01]  /*79db0*/  STL [R1+0x984], R0 ;  /* 0x0009840001007387 */ /* 0x000fe20000100800 */
[----:B------:R-:W-:-:S03]  /*79dc0*/  IMAD.MOV.U32 R127, RZ, RZ, R16 ;  /* 0x000000ffff7f7224 */ /* 0x000fc600078e0010 */
[----:B------:R-:W3:Y:S04]  /*79dd0*/  LDL.LU R17, [R1+0xa44] ;  /* 0x000a440001117983 */ /* 0x000ee80000300800 */
[----:B------:R1:W-:Y:S04]  /*79de0*/  STL [R1+0x980], R13 ;  /* 0x0009800d01007387 */ /* 0x0003e80000100800 */
[----:B----4-:R-:W4:Y:S04]  /*79df0*/  LDL.LU R15, [R1+0xa84] ;  /* 0x000a8400010f7983 */ /* 0x010f280000300800 */
[----:B------:R-:W4:Y:S04]  /*79e00*/  LDL.LU R18, [R1+0xa40] ;  /* 0x000a400001127983 */ /* 0x000f280000300800 */
[----:B------:R1:W-:Y:S04]  /*79e10*/  LDGSTS.E [R124+0x24b00], desc[UR22][R126.64], P3 ;  /* 0x24b000007e7c7fae */ /* 0x0003e800099a1016 */
[----:B-1----:R-:W4:Y:S01]  /*79e20*/  LDL.LU R16, [R1+0xa80] ;  /* 0x000a800001107983 */ /* 0x002f220000300800 */
[----:B------:R-:W-:-:S02]  /*79e30*/  IMAD.MOV.U32 R126, RZ, RZ, R0 ;  /* 0x000000ffff7e7224 */ /* 0x000fc400078e0000 */
[----:B------:R-:W-:Y:S02]  /*79e40*/  IMAD.MOV.U32 R127, RZ, RZ, R13 ;  /* 0x000000ffff7f7224 */ /* 0x000fe400078e000d */
        /* <DEDUP_REMOVED lines=8> */
[----:B-1----:R-:W-:Y:S01]  /*79ed0*/  IMAD.MOV.U32 R127, RZ, RZ, R14 ;  /* 0x000000ffff7f7224 */ /* 0x002fe200078e000e */
[----:B------:R-:W-:Y:S02]  /*79ee0*/  IADD3.X R240, PT, PT, R240, UR15, RZ, P5, !PT ;  /* 0x0000000ff0f07c10 */ /* 0x000fe4000affe4ff */
[----:B------:R-:W-:Y:S01]  /*79ef0*/  STL [R1+0xa04], R239 ;  /* 0x000a04ef01007387 */ /* 0x000fe20000100800 */
[----:B------:R-:W-:-:S03]  /*79f00*/  IMAD.MOV.U32 R126, RZ, RZ, R3 ;  /* 0x000000ffff7e7224 */ /* 0x000fc600078e0003 */
[----:B--2---:R-:W2:Y:S04]  /*79f10*/  LDL.LU R14, [R1+0xac0] ;  /* 0x000ac000010e7983 */ /* 0x004ea80000300800 */
[----:B------:R1:W-:Y:S04]  /*79f20*/  STL [R1+0xa00], R240 ;  /* 0x000a00f001007387 */ /* 0x0003e80000100800 */
[----:B------:R-:W2:Y:S04]  /*79f30*/  LDL.LU R3, [R1+0xb00] ;  /* 0x000b000001037983 */ /* 0x000ea80000300800 */
[----:B------:R1:W-:Y:S02]  /*79f40*/  LDGSTS.E [R124+0x25300], desc[UR22][R126.64], P3 ;  /* 0x253000007e7c7fae */ /* 0x0003e400099a1016 */
[----:B-1----:R-:W-:-:S02]  /*79f50*/  IMAD.MOV.U32 R126, RZ, RZ, R239 ;  /* 0x000000ffff7e7224 */ /* 0x002fc400078e00ef */
[----:B------:R-:W-:-:S05]  /*79f60*/  IMAD.MOV.U32 R127, RZ, RZ, R240 ;  /* 0x000000ffff7f7224 */ /* 0x000fca00078e00f0 */
[----:B------:R1:W-:Y:S01]  /*79f70*/  LDGSTS.E [R124+0x25700], desc[UR22][R126.64], P3 ;  /* 0x257000007e7c7fae */ /* 0x0003e200099a1016 */
[----:B---3--:R-:W-:-:S05]  /*79f80*/  IADD3 R17, P4, PT, R17, UR14, RZ ;  /* 0x0000000e11117c10 */ /* 0x008fca000ff9e0ff */
[----:B-1----:R-:W-:Y:S01]  /*79f90*/  IMAD.MOV.U32 R126, RZ, RZ, R17 ;  /* 0x000000ffff7e7224 */ /* 0x002fe200078e0011 */
[----:B----4-:R-:W-:Y:S02]  /*79fa0*/  IADD3 R15, P5, PT, R15, UR14, RZ ;  /* 0x0000000e0f0f7c10 */ /* 0x010fe4000ffbe0ff */
[----:B------:R-:W-:-:S05]  /*79fb0*/  IADD3.X R18, PT, PT, R18, UR15, RZ, P4, !PT ;  /* 0x0000000f12127c10 */ /* 0x000fca000a7fe4ff */
[----:B------:R-:W-:Y:S01]  /*79fc0*/  IMAD.MOV.U32 R127, RZ, RZ, R18 ;  /* 0x000000ffff7f7224 */ /* 0x000fe200078e0012 */
[----:B------:R-:W-:Y:S01]  /*79fd0*/  IADD3.X R16, PT, PT, R16, UR15, RZ, P5, !PT ;  /* 0x0000000f10107c10 */ /* 0x000fe2000affe4ff */
[----:B------:R1:W-:Y:S04]  /*79fe0*/  STL [R1+0xa44], R17 ;  /* 0x000a441101007387 */ /* 0x0003e80000100800 */
[----:B------:R3:W-:Y:S01]  /*79ff0*/  LDGSTS.E [R124+0x25b00], desc[UR22][R126.64], P3 ;  /* 0x25b000007e7c7fae */ /* 0x0007e200099a1016 */
[----:B------:R-:W-:-:S03]  /*7a000*/  IADD3 R13, P4, PT, R13, UR14, RZ ;  /* 0x0000000e0d0d7c10 */ /* 0x000fc6000ff9e0ff */
[----:B------:R-:W-:Y:S01]  /*7a010*/  STL [R1+0xa40], R18 ;  /* 0x000a401201007387 */ /* 0x000fe20000100800 */
[----:B------:R-:W-:Y:S01]  /*7a020*/  IADD3 R0, P5, PT, R0, UR14, RZ ;  /* 0x0000000e00007c10 */ /* 0x000fe2000ffbe0ff */
[----:B---3--:R-:W-:Y:S02]  /*7a030*/  IMAD.MOV.U32 R126, RZ, RZ, R15 ;  /* 0x000000ffff7e7224 */ /* 0x008fe400078e000f */
[----:B------:R-:W-:Y:S01]  /*7a040*/  IMAD.MOV.U32 R127, RZ, RZ, R16 ;  /* 0x000000ffff7f7224 */ /* 0x000fe200078e0010 */
[----:B------:R3:W-:Y:S04]  /*7a050*/  STL [R1+0xa84], R15 ;  /* 0x000a840f01007387 */ /* 0x0007e80000100800 */
[----:B------:R4:W-:Y:S04]  /*7a060*/  STL [R1+0xa80], R16 ;  /* 0x000a801001007387 */ /* 0x0009e80000100800 */
[----:B------:R-:W4:Y:S04]  /*7a070*/  LDL.LU R240, [R1+0xb80] ;  /* 0x000b800001f07983 */ /* 0x000f280000300800 */
[----:B------:R-:W4:Y:S04]  /*7a080*/  LDL.LU R239, [R1+0xb84] ;  /* 0x000b840001ef7983 */ /* 0x000f280000300800 */
[----:B------:R1:W-:Y:S04]  /*7a090*/  LDGSTS.E [R124+0x25f00], desc[UR22][R126.64], P3 ;  /* 0x25f000007e7c7fae */ /* 0x0003e800099a1016 */
[----:B------:R-:W-:Y:S01]  /*7a0a0*/  STL [R1+0xac4], R13 ;  /* 0x000ac40d01007387 */ /* 0x000fe20000100800 */
[----:B-1----:R-:W-:Y:S01]  /*7a0b0*/  IMAD.MOV.U32 R126, RZ, RZ, R13 ;  /* 0x000000ffff7e7224 */ /* 0x002fe200078e000d */
[----:B--2---:R-:W-:-:S05]  /*7a0c0*/  IADD3.X R14, PT, PT, R14, UR15, RZ, P4, !PT ;  /* 0x0000000f0e0e7c10 */ /* 0x004fca000a7fe4ff */
[----:B------:R-:W-:Y:S01]  /*7a0d0*/  IMAD.MOV.U32 R127, RZ, RZ, R14 ;  /* 0x000000ffff7f7224 */ /* 0x000fe200078e000e */
[----:B------:R1:W-:Y:S01]  /*7a0e0*/  STL [R1+0xac0], R14 ;  /* 0x000ac00e01007387 */ /* 0x0003e20000100800 */
[----:B------:R-:W-:-:S03]  /*7a0f0*/  IADD3.X R3, PT, PT, R3, UR15, RZ, P5, !PT ;  /* 0x0000000f03037c10 */ /* 0x000fc6000affe4ff */
[----:B------:R-:W-:Y:S04]  /*7a100*/  STL [R1+0xb04], R0 ;  /* 0x000b040001007387 */ /* 0x000fe80000100800 */
[----:B------:R-:W2:Y:S04]  /*7a110*/  LDL.LU R17, [R1+0xbc4] ;  /* 0x000bc40001117983 */ /* 0x000ea80000300800 */
[----:B------:R1:W-:Y:S04]  /*7a120*/  STL [R1+0xb00], R3 ;  /* 0x000b000301007387 */ /* 0x0003e80000100800 */
[----:B---3--:R-:W3:Y:S04]  /*7a130*/  LDL.LU R15, [R1+0xc04] ;  /* 0x000c0400010f7983 */ /* 0x008ee80000300800 */
[----:B------:R1:W-:Y:S04]  /*7a140*/  LDGSTS.E [R124+0x26300], desc[UR22][R126.64], P3 ;  /* 0x263000007e7c7fae */ /* 0x0003e800099a1016 */
[----:B------:R-:W2:Y:S04]  /*7a150*/  LDL.LU R18, [R1+0xbc0] ;  /* 0x000bc00001127983 */ /* 0x000ea80000300800 */
[----:B----4-:R-:W4:Y:S01]  /*7a160*/  LDL.LU R16, [R1+0xc00] ;  /* 0x000c000001107983 */ /* 0x010f220000300800 */
        /* <DEDUP_REMOVED lines=9> */
[----:B------:R-:W-:-:S04]  /*7a200*/  IADD3 R239, P5, PT, R239, UR14, RZ ;  /* 0x0000000eefef7c10 */ /* 0x000fc8000ffbe0ff */
[----:B------:R-:W-:Y:S02]  /*7a210*/  IADD3.X R240, PT, PT, R240, UR15, RZ, P5, !PT ;  /* 0x0000000ff0f07c10 */ /* 0x000fe4000affe4ff */
[----:B---3--:R-:W-:-:S04]  /*7a220*/  IADD3 R15, P5, PT, R15, UR14, RZ ;  /* 0x0000000e0f0f7c10 */ /* 0x008fc8000ffbe0ff */
[----:B----4-:R-:W-:Y:S02]  /*7a230*/  IADD3.X R16, PT, PT, R16, UR15, RZ, P5, !PT ;  /* 0x0000000f10107c10 */ /* 0x010fe4000affe4ff */
[----:B-1----:R-:W-:-:S04]  /*7a240*/  IADD3 R127, P4, PT, R127, UR14, RZ ;  /* 0x0000000e7f7f7c10 */ /* 0x002fc8000ff9e0ff */
[----:B--2---:R-:W-:Y:S01]  /*7a250*/  IADD3.X R126, PT, PT, R126, UR15, RZ, P4, !PT ;  /* 0x0000000f7e7e7c10 */ /* 0x004fe2000a7fe4ff */
        /* <DEDUP_REMOVED lines=16> */
[----:B------:R1:W-:Y:S01]  /*7a360*/  STL [R1+0xb80], R240 ;  /* 0x000b80f001007387 */ /* 0x0003e20000100800 */
[----:B------:R-:W-:-:S03]  /*7a370*/  IADD3 R0, P5, PT, R0, UR14, RZ ;  /* 0x0000000e00007c10 */ /* 0x000fc6000ffbe0ff */
[----:B------:R2:W-:Y:S01]  /*7a380*/  LDGSTS.E [R124+0x27300], desc[UR22][R126.64], P3 ;  /* 0x273000007e7c7fae */ /* 0x0005e200099a1016 */
[----:B------:R-:W-:-:S03]  /*7a390*/  IADD3.X R3, PT, PT, R3, UR15, RZ, P5, !PT ;  /* 0x0000000f03037c10 */ /* 0x000fc6000affe4ff */
[----:B-1----:R-:W3:Y:S04]  /*7a3a0*/  LDL.LU R240, [R1+0x1b94] ;  /* 0x001b940001f07983 */ /* 0x002ee80000300800 */
[----:B------:R-:W4:Y:S01]  /*7a3b0*/  LDL.LU R239, [R1+0x1b90] ;  /* 0x001b900001ef7983 */ /* 0x000f220000300800 */
[----:B--2---:R-:W-:Y:S02]  /*7a3c0*/  IMAD.MOV.U32 R126, RZ, RZ, R15 ;  /* 0x000000ffff7e7224 */ /* 0x004fe400078e000f */
[----:B------:R-:W-:Y:S01]  /*7a3d0*/  IMAD.MOV.U32 R127, RZ, RZ, R16 ;  /* 0x000000ffff7f7224 */ /* 0x000fe200078e0010 */
[----:B------:R-:W-:Y:S04]  /*7a3e0*/  STL [R1+0xbc4], R17 ;  /* 0x000bc41101007387 */ /* 0x000fe80000100800 */
[----:B------:R1:W-:Y:S04]  /*7a3f0*/  STL [R1+0xbc0], R18 ;  /* 0x000bc01201007387 */ /* 0x0003e80000100800 */
[----:B------:R2:W-:Y:S04]  /*7a400*/  LDGSTS.E [R124+0x27700], desc[UR22][R126.64], P3 ;  /* 0x277000007e7c7fae */ /* 0x0005e800099a1016 */
[----:B------:R-:W-:Y:S04]  /*7a410*/  STL [R1+0xc04], R15 ;  /* 0x000c040f01007387 */ /* 0x000fe80000100800 */
[----:B------:R-:W-:Y:S01]  /*7a420*/  STL [R1+0xc00], R16 ;  /* 0x000c001001007387 */ /* 0x000fe20000100800 */
[----:B--2---:R-:W-:-:S02]  /*7a430*/  IMAD.MOV.U32 R126, RZ, RZ, R13 ;  /* 0x000000ffff7e7224 */ /* 0x004fc400078e000d */
[----:B------:R-:W-:Y:S01]  /*7a440*/  IMAD.MOV.U32 R127, RZ, RZ, R14 ;  /* 0x000000ffff7f7224 */ /* 0x000fe200078e000e */
[----:B------:R-:W-:Y:S04]  /*7a450*/  STL [R1+0xc44], R13 ;  /* 0x000c440d01007387 */ /* 0x000fe80000100800 */
[----:B------:R-:W-:Y:S04]  /*7a460*/  STL [R1+0xc40], R14 ;  /* 0x000c400e01007387 */ /* 0x000fe80000100800 */
[----:B------:R-:W-:Y:S04]  /*7a470*/  STL [R1+0xc84], R0 ;  /* 0x000c840001007387 */ /* 0x000fe80000100800 */
[----:B------:R2:W-:Y:S04]  /*7a480*/  LDGSTS.E [R124+0x27b00], desc[UR22][R126.64], P3 ;  /* 0x27b000007e7c7fae */ /* 0x0005e800099a1016 */
[----:B------:R2:W-:Y:S04]  /*7a490*/  STL [R1+0xc80], R3 ;  /* 0x000c800301007387 */ /* 0x0005e80000100800 */
[----:B-1----:R-:W4:Y:S01]  /*7a4a0*/  LDL.LU R18, [R1+0x8] ;  /* 0x0000080001127983 */ /* 0x002f220000300800 */
[----:B--2---:R-:W-:-:S03]  /*7a4b0*/  IMAD.MOV.U32 R127, RZ, RZ, R3 ;  /* 0x000000ffff7f7224 */ /* 0x004fc600078e0003 */
[----:B------:R-:W2:Y:S01]  /*7a4c0*/  LDL.LU R3, [R1+0xc] ;  /* 0x00000c0001037983 */ /* 0x000ea20000300800 */
[----:B------:R-:W-:Y:S01]  /*7a4d0*/  IADD3 R55, P5, PT, R55, UR14, RZ ;  /* 0x0000000e37377c10 */ /* 0x000fe2000ffbe0ff */
[----:B------:R-:W-:Y:S01]  /*7a4e0*/  IMAD.MOV.U32 R126, RZ, RZ, R0 ;  /* 0x000000ffff7e7224 */ /* 0x000fe200078e0000 */
[----:B------:R-:W-:Y:S01]  /*7a4f0*/  IADD3 R70, P4, PT, R70, UR14, RZ ;  /* 0x0000000e46467c10 */ /* 0x000fe2000ff9e0ff */
[----:B------:R-:W2:Y:S01]  /*7a500*/  LDL.LU R15, [R1+0x48] ;  /* 0x00004800010f7983 */ /* 0x000ea20000300800 */
[----:B------:R-:W-:Y:S02]  /*7a510*/  LOP3.LUT R0, R11, 0x70, RZ, 0x3c, !PT ;  /* 0x000000700b007812 */ /* 0x000fe400078e3cff */
[----:B------:R-:W-:Y:S01]  /*7a520*/  IADD3.X R56, PT, PT, R56, UR15, RZ, P5, !PT ;  /* 0x0000000f38387c10 */ /* 0x000fe2000affe4ff */
[----:B------:R1:W-:Y:S01]  /*7a530*/  LDGSTS.E [R124+0x27f00], desc[UR22][R126.64], P3 ;  /* 0x27f000007e7c7fae */ /* 0x0003e200099a1016 */
[----:B------:R-:W-:Y:S02]  /*7a540*/  IADD3.X R71, PT, PT, R71, UR15, RZ, P4, !PT ;  /* 0x0000000f47477c10 */ /* 0x000fe4000a7fe4ff */
[----:B------:R-:W-:Y:S01]  /*7a550*/  IADD3 R122, P4, PT, R122, UR14, RZ ;  /* 0x0000000e7a7a7c10 */ /* 0x000fe2000ff9e0ff */
[----:B------:R-:W2:Y:S01]  /*7a560*/  LDL.LU R14, [R1+0x4c] ;  /* 0x00004c00010e7983 */ /* 0x000ea20000300800 */
[----:B------:R-:W-:-:S02]  /*7a570*/  IADD3 R81, P5, PT, R81, UR14, RZ ;  /* 0x0000000e51517c10 */ /* 0x000fc4000ffbe0ff */
[----:B------:R-:W-:Y:S01]  /*7a580*/  IADD3.X R95, PT, PT, R95, UR15, RZ, P4, !PT ;  /* 0x0000000f5f5f7c10 */ /* 0x000fe2000a7fe4ff */
[----:B------:R-:W2:Y:S01]  /*7a590*/  LDL.LU R17, [R1+0x88] ;  /* 0x0000880001117983 */ /* 0x000ea20000300800 */
        /* <DEDUP_REMOVED lines=8> */
[----:B------:R-:W2:Y:S01]  /*7a620*/  LDL.LU R16, [R1+0x8c] ;  /* 0x00008c0001107983 */ /* 0x000ea20000300800 */
[----:B------:R-:W-:Y:S01]  /*7a630*/  IADD3.X R116, PT, PT, R116, UR15, RZ, P4, !PT ;  /* 0x0000000f74747c10 */ /* 0x000fe2000a7fe4ff */
[----:B-1----:R-:W-:Y:S02]  /*7a640*/  IMAD.MOV.U32 R126, RZ, RZ, R122 ;  /* 0x000000ffff7e7224 */ /* 0x002fe400078e007a */
[----:B------:R-:W-:Y:S01]  /*7a650*/  IMAD.MOV.U32 R127, RZ, RZ, R95 ;  /* 0x000000ffff7f7224 */ /* 0x000fe200078e005f */
[----:B------:R-:W-:Y:S01]  /*7a660*/  IADD3.X R125, PT, PT, R125, UR15, RZ, P5, !PT ;  /* 0x0000000f7d7d7c10 */ /* 0x000fe2000affe4ff */
[----:B------:R-:W2:Y:S04]  /*7a670*/  LDL.LU R0, [R1+0xcc] ;  /* 0x0000cc0001007983 */ /* 0x000ea80000300800 */
[----:B------:R1:W-:Y:S01]  /*7a680*/  LDGSTS.E [R124+0xb80], desc[UR22][R126.64], P3 ;  /* 0x00b800007e7c7fae */ /* 0x0003e200099a1016 */
[----:B------:R-:W-:-:S02]  /*7a690*/  IADD3 R144, P4, PT, R144, UR14, RZ ;  /* 0x0000000e90907c10 */ /* 0x000fc4000ff9e0ff */
[----:B------:R-:W-:Y:S01]  /*7a6a0*/  IADD3 R160, P5, PT, R160, UR14, RZ ;  /* 0x0000000ea0a07c10 */ /* 0x000fe2000ffbe0ff */
[----:B------:R-:W2:Y:S01]  /*7a6b0*/  LDL.LU R13, [R1+0x10c] ;  /* 0x00010c00010d7983 */ /* 0x000ea20000300800 */
[----:B-1----:R-:W-:Y:S02]  /*7a6c0*/  IMAD.MOV.U32 R126, RZ, RZ, R81 ;  /* 0x000000ffff7e7224 */ /* 0x002fe400078e0051 */
[----:B------:R-:W-:-:S05]  /*7a6d0*/  IMAD.MOV.U32 R127, RZ, RZ, R82 ;  /* 0x000000ffff7f7224 */ /* 0x000fca00078e0052 */
[----:B------:R1:W-:Y:S01]  /*7a6e0*/  LDGSTS.E [R124+0xf80], desc[UR22][R126.64], P3 ;  /* 0x00f800007e7c7fae */ /* 0x0003e200099a1016 */
        /* <DEDUP_REMOVED lines=34> */
[----:B---3--:R-:W-:-:S04]  /*7a910*/  IADD3 R240, P4, PT, R240, UR14, RZ ;  /* 0x0000000ef0f07c10 */ /* 0x008fc8000ff9e0ff */
[----:B----4-:R-:W-:Y:S01]  /*7a920*/  IADD3.X R239, PT, PT, R239, UR15, RZ, P4, !PT ;  /* 0x0000000fefef7c10 */ /* 0x010fe2000a7fe4ff */
[----:B-1----:R-:W-:-:S04]  /*7a930*/  IMAD.MOV.U32 R126, RZ, RZ, R240 ;  /* 0x000000ffff7e7224 */ /* 0x002fc800078e00f0 */
[----:B------:R-:W-:-:S05]  /*7a940*/  IMAD.MOV.U32 R127, RZ, RZ, R239 ;  /* 0x000000ffff7f7224 */ /* 0x000fca00078e00ef */
[----:B------:R1:W-:Y:S01]  /*7a950*/  LDGSTS.E [R124+0x3380], desc[UR22][R126.64], P3 ;  /* 0x033800007e7c7fae */ /* 0x0003e200099a1016 */
[----:B--2---:R-:W-:-:S04]  /*7a960*/  IADD3 R3, P5, PT, R3, UR14, RZ ;  /* 0x0000000e03037c10 */ /* 0x004fc8000ffbe0ff */
[----:B------:R-:W-:Y:S01]  /*7a970*/  IADD3.X R18, PT, PT, R18, UR15, RZ, P5, !PT ;  /* 0x0000000f12127c10 */ /* 0x000fe2000affe4ff */
[----:B------:R2:W-:Y:S01]  /*7a980*/  STL [R1+0xc], R3 ;  /* 0x00000c0301007387 */ /* 0x0005e20000100800 */
[----:B-1----:R-:W-:-:S03]  /*7a990*/  IMAD.MOV.U32 R126, RZ, RZ, R3 ;  /* 0x000000ffff7e7224 */ /* 0x002fc600078e0003 */
[----:B------:R1:W-:Y:S01]  /*7a9a0*/  STL [R1+0x8], R18 ;  /* 0x0000081201007387 */ /* 0x0003e20000100800 */
[----:B------:R-:W-:-:S03]  /*7a9b0*/  IMAD.MOV.U32 R127, RZ, RZ, R18 ;  /* 0x000000ffff7f7224 */ /* 0x000fc600078e0012 */
[----:B--2---:R-:W2:Y:S04]  /*7a9c0*/  LDL.LU R3, [R1+0xc8] ;  /* 0x0000c80001037983 */ /* 0x004ea80000300800 */
[----:B-1----:R-:W3:Y:S01]  /*7a9d0*/  LDL.LU R18, [R1+0x108] ;  /* 0x0001080001127983 */ /* 0x002ee20000300800 */
[----:B------:R-:W-:-:S03]  /*7a9e0*/  IADD3 R14, P4, PT, R14, UR14, RZ ;  /* 0x0000000e0e0e7c10 */ /* 0x000fc6000ff9e0ff */
[----:B------:R1:W-:Y:S01]  /*7a9f0*/  LDGSTS.E [R124+0x3780], desc[UR22][R126.64], P3 ;  /* 0x037800007e7c7fae */ /* 0x0003e200099a1016 */
[----:B------:R-:W-:-:S03]  /*7aa00*/  IADD3.X R15, PT, PT, R15, UR15, RZ, P4, !PT ;  /* 0x0000000f0f0f7c10 */ /* 0x000fc6000a7fe4ff */
[----:B------:R4:W-:Y:S01]  /*7aa10*/  STL [R1+0x4c], R14 ;  /* 0x00004c0e01007387 */ /* 0x0009e20000100800 */
[----:B------:R-:W-:-:S03]  /*7aa20*/  IADD3 R16, P5, PT, R16, UR14, RZ ;  /* 0x0000000e10107c10 */ /* 0x000fc6000ffbe0ff */
[----:B------:R4:W-:Y:S01]  /*7aa30*/  STL [R1+0x48], R15 ;  /* 0x0000480f01007387 */ /* 0x0009e20000100800 */
[----:B-1----:R-:W-:Y:S01]  /*7aa40*/  IMAD.MOV.U32 R126, RZ, RZ, R14 ;  /* 0x000000ffff7e7224 */ /* 0x002fe200078e000e */
[----:B------:R-:W-:Y:S01]  /*7aa50*/  IADD3.X R17, PT, PT, R17, UR15, RZ, P5, !PT ;  /* 0x0000000f11117c10 */ /* 0x000fe2000affe4ff */
[----:B------:R-:W-:Y:S01]  /*7aa60*/  IMAD.MOV.U32 R127, RZ, RZ, R15 ;  /* 0x000000ffff7f7224 */ /* 0x000fe200078e000f */
[----:B------:R1:W-:Y:S04]  /*7aa70*/  STL [R1+0x8c], R16 ;  /* 0x00008c1001007387 */ /* 0x0003e80000100800 */
[----:B----4-:R-:W4:Y:S01]  /*7aa80*/  LDL.LU R14, [R1+0x14c] ;  /* 0x00014c00010e7983 */ /* 0x010f220000300800 */
[----:B------:R-:W-:-:S03]  /*7aa90*/  IADD3 R0, P4, PT, R0, UR14, RZ ;  /* 0x0000000e00007c10 */ /* 0x000fc6000ff9e0ff */
[----:B------:R1:W-:Y:S04]  /*7aaa0*/  STL [R1+0x88], R17 ;  /* 0x0000881101007387 */ /* 0x0003e80000100800 */
[----:B------:R1:W-:Y:S01]  /*7aab0*/  LDGSTS.E [R124+0x3b80], desc[UR22][R126.64], P3 ;  /* 0x03b800007e7c7fae */ /* 0x0003e200099a1016 */
[----:B------:R-:W-:-:S03]  /*7aac0*/  IADD3 R13, P5, PT, R13, UR14, RZ ;  /* 0x0000000e0d0d7c10 */ /* 0x000fc6000ffbe0ff */
[----:B------:R-:W4:Y:S01]  /*7aad0*/  LDL.LU R15, [R1+0x18c] ;  /* 0x00018c00010f7983 */ /* 0x000f220000300800 */
[----:B-1----:R-:W-:Y:S02]  /*7aae0*/  IMAD.MOV.U32 R126, RZ, RZ, R16 ;  /* 0x000000ffff7e7224 */ /* 0x002fe400078e0010 */
[----:B------:R-:W-:Y:S01]  /*7aaf0*/  IMAD.MOV.U32 R127, RZ, RZ, R17 ;  /* 0x000000ffff7f7224 */ /* 0x000fe200078e0011 */
[----:B------:R-:W4:Y:S04]  /*7ab00*/  LDL.LU R16, [R1+0x148] ;  /* 0x0001480001107983 */ /* 0x000f280000300800 */
[----:B------:R-:W4:Y:S04]  /*7ab10*/  LDL.LU R17, [R1+0x188] ;  /* 0x0001880001117983 */ /* 0x000f280000300800 */
[----:B------:R1:W-:Y:S04]  /*7ab20*/  LDGSTS.E [R124+0x3f80], desc[UR22][R126.64], P3 ;  /* 0x03f800007e7c7fae */ /* 0x0003e800099a1016 */
[----:B------:R2:W-:Y:S01]  /*7ab30*/  STL [R1+0xcc], R0 ;  /* 0x0000cc0001007387 */ /* 0x0005e20000100800 */
[----:B-1----:R-:W-:Y:S01]  /*7ab40*/  IMAD.MOV.U32 R126, RZ, RZ, R0 ;  /* 0x000000ffff7e7224 */ /* 0x002fe200078e0000 */
[----:B--2---:R-:W-:-:S02]  /*7ab50*/  IADD3.X R3, PT, PT, R3, UR15, RZ, P4, !PT ;  /* 0x0000000f03037c10 */ /* 0x004fc4000a7fe4ff */
[----:B---3--:R-:W-:-:S03]  /*7ab60*/  IADD3.X R18, PT, PT, R18, UR15, RZ, P5, !PT ;  /* 0x0000000f12127c10 */ /* 0x008fc6000affe4ff */
[----:B------:R-:W-:Y:S01]  /*7ab70*/  IMAD.MOV.U32 R127, RZ, RZ, R3 ;  /* 0x000000ffff7f7224 */ /* 0x000fe200078e0003 */
[----:B------:R1:W-:Y:S04]  /*7ab80*/  STL [R1+0xc8], R3 ;  /* 0x0000c80301007387 */ /* 0x0003e80000100800 */
[----:B------:R2:W-:Y:S04]  /*7ab90*/  STL [R1+0x10c], R13 ;  /* 0x00010c0d01007387 */ /* 0x0005e80000100800 */
[----:B------:R-:W3:Y:S04]  /*7aba0*/  LDL.LU R0, [R1+0x1cc] ;  /* 0x0001cc0001007983 */ /* 0x000ee80000300800 */
[----:B------:R2:W-:Y:S04]  /*7abb0*/  STL [R1+0x108], R18 ;  /* 0x0001081201007387 */ /* 0x0005e80000100800 */
[----:B------:R2:W-:Y:S04]  /*7abc0*/  LDGSTS.E [R124+0x4380], desc[UR22][R126.64], P3 ;  /* 0x043800007e7c7fae */ /* 0x0005e800099a1016 */
[----:B-1----:R-:W3:Y:S01]  /*7abd0*/  LDL.LU R3, [R1+0x20c] ;  /* 0x00020c0001037983 */ /* 0x002ee20000300800 */
[----:B--2---:R-:W-:-:S03]  /*7abe0*/  IMAD.MOV.U32 R126, RZ, RZ, R13 ;  /* 0x000000ffff7e7224 */ /* 0x004fc600078e000d */
[----:B------:R-:W2:Y:S01]  /*7abf0*/  LDL.LU R13, [R1+0x1c8] ;  /* 0x0001c800010d7983 */ /* 0x000ea20000300800 */
[----:B------:R-:W-:-:S03]  /*7ac00*/  IMAD.MOV.U32 R127, RZ, RZ, R18 ;  /* 0x000000ffff7f7224 */ /* 0x000fc600078e0012 */
[----:B------:R-:W2:Y:S01]  /*7ac10*/  LDL.LU R18, [R1+0x208] ;  /* 0x0002080001127983 */ /* 0x000ea20000300800 */
[----:B----4-:R-:W-:Y:S02]  /*7ac20*/  IADD3 R14, P4, PT, R14, UR14, RZ ;  /* 0x0000000e0e0e7c10 */ /* 0x010fe4000ff9e0ff */
[----:B------:R-:W-:Y:S01]  /*7ac30*/  IADD3 R15, P5, PT, R15, UR14, RZ ;  /* 0x0000000e0f0f7c10 */ /* 0x000fe2000ffbe0ff */
        /* <DEDUP_REMOVED lines=8> */
[----:B----4-:R-:W4:Y:S04]  /*7acc0*/  LDL.LU R14, [R1+0x24c] ;  /* 0x00024c00010e7983 */ /* 0x010f280000300800 */
[----:B------:R1:W-:Y:S04]  /*7acd0*/  STL [R1+0x188], R17 ;  /* 0x0001881101007387 */ /* 0x0003e80000100800 */
[----:B------:R1:W-:Y:S04]  /*7ace0*/  LDGSTS.E [R124+0x4b80], desc[UR22][R126.64], P3 ;  /* 0x04b800007e7c7fae */ /* 0x0003e800099a1016 */
[----:B-1----:R-:W4:Y:S01]  /*7acf0*/  LDL.LU R16, [R1+0x28c] ;  /* 0x00028c0001107983 */ /* 0x002f220000300800 */
[----:B------:R-:W-:-:S02]  /*7ad00*/  IMAD.MOV.U32 R126, RZ, RZ, R15 ;  /* 0x000000ffff7e7224 */ /* 0x000fc400078e000f */
        /* <DEDUP_REMOVED lines=104> */
[----:B------:R1:W-:Y:S04]  /*7b390*/  LDGSTS.E [R124+0x7b80], desc[UR22][R126.64], P3 ;  /* 0x07b800007e7c7fae */ /* 0x0003e800099a1016 */
[----:B------:R1:W-:Y:S04]  /*7b3a0*/  STL [R1+0x488], R17 ;  /* 0x0004881101007387 */ /* 0x0003e80000100800 */
        /* <DEDUP_REMOVED lines=28> */
[----:B------:R-:W-:-:S03]  /*7b570*/  IADD3.X R17, PT, PT, R17, UR15, RZ, P5, !PT ;  /* 0x0000000f11117c10 */ /* 0x000fc6000affe4ff */
[----:B------:R4:W-:Y:S01]  /*7b580*/  STL [R1+0x548], R16 ;  /* 0x0005481001007387 */ /* 0x0009e20000100800 */
[----:B-1----:R-:W-:Y:S01]  /*7b590*/  IMAD.MOV.U32 R126, RZ, RZ, R14 ;  /* 0x000000ffff7e7224 */ /* 0x002fe200078e000e */
[----:B------:R-:W-:Y:S02]  /*7b5a0*/  MOV R127, R16 ;  /* 0x00000010007f7202 */ /* 0x000fe40000000f00 */
[----:B------:R1:W-:Y:S04]  /*7b5b0*/  STL [R1+0x58c], R15 ;  /* 0x00058c0f01007387 */ /* 0x0003e80000100800 */
[----:B----4-:R-:W4:Y:S04]  /*7b5c0*/  LDL.LU R14, [R1+0x64c] ;  /* 0x00064c00010e7983 */ /* 0x010f280000300800 */
        /* <DEDUP_REMOVED lines=136> */
[----:B------:R-:W-:Y:S01]  /*7be50*/  IADD3.X R16, PT, PT, R16, UR15, RZ, P4, !PT ;  /* 0x0000000f10107c10 */ /* 0x000fe2000a7fe4ff */
[----:B-1----:R-:W-:Y:S01]  /*7be60*/  IMAD.MOV.U32 R126, RZ, RZ, R14 ;  /* 0x000000ffff7e7224 */ /* 0x002fe200078e000e */
[----:B------:R-:W-:-:S03]  /*7be70*/  IADD3.X R17, PT, PT, R17, UR15, RZ, P5, !PT ;  /* 0x0000000f11117c10 */ /* 0x000fc6000affe4ff */
[----:B------:R-:W-:Y:S01]  /*7be80*/  IMAD.MOV.U32 R127, RZ, RZ, R16 ;  /* 0x000000ffff7f7224 */ /* 0x000fe200078e0010 */
[----:B------:R-:W-:Y:S04]  /*7be90*/  STL [R1+0x94c], R14 ;  /* 0x00094c0e01007387 */ /* 0x000fe80000100800 */
[----:B------:R1:W-:Y:S04]  /*7bea0*/  LDGSTS.E [R124+0x24b80], desc[UR22][R126.64], P3 ;  /* 0x24b800007e7c7fae */ /* 0x0003e800099a1016 */
[----:B------:R4:W-:Y:S04]  /*7beb0*/  STL [R1+0x948], R16 ;  /* 0x0009481001007387 */ /* 0x0009e80000100800 */
[----:B------:R-:W-:Y:S01]  /*7bec0*/  STL [R1+0x98c], R15 ;  /* 0x00098c0f01007387 */ /* 0x000fe20000100800 */
[----:B-1----:R-:W-:-:S02]  /*7bed0*/  IMAD.MOV.U32 R126, RZ, RZ, R15 ;  /* 0x000000ffff7e7224 */ /* 0x002fc400078e000f */
[----:B------:R-:W-:Y:S01]  /*7bee0*/  IMAD.MOV.U32 R127, RZ, RZ, R17 ;  /* 0x000000ffff7f7224 */ /* 0x000fe200078e0011 */
[----:B----4-:R-:W4:Y:S04]  /*7bef0*/  LDL.LU R16, [R1+0xa4c] ;  /* 0x000a4c0001107983 */ /* 0x010f280000300800 */
[----:B------:R1:W-:Y:S04]  /*7bf00*/  LDGSTS.E [R124+0x24f80], desc[UR22][R126.64], P3 ;  /* 0x24f800007e7c7fae */ /* 0x0003e800099a1016 */
[----:B------:R1:W-:Y:S04]  /*7bf10*/  STL [R1+0x988], R17 ;  /* 0x0009881101007387 */ /* 0x0003e80000100800 */
[----:B------:R-:W4:Y:S04]  /*7bf20*/  LDL.LU R14, [R1+0xa8c] ;  /* 0x000a8c00010e7983 */ /* 0x000f280000300800 */
[----:B-1----:R-:W5:Y:S04]  /*7bf30*/  LDL.LU R17, [R1+0x1b8c] ;  /* 0x001b8c0001117983 */ /* 0x002f680000300800 */
[----:B------:R-:W4:Y:S01]  /*7bf40*/  LDL.LU R15, [R1+0xa88] ;  /* 0x000a8800010f7983 */ /* 0x000f220000300800 */
[----:B---3--:R-:W-:-:S05]  /*7bf50*/  IADD3 R0, P4, PT, R0, UR14, RZ ;  /* 0x0000000e00007c10 */ /* 0x008fca000ff9e0ff */
[----:B------:R-:W-:Y:S01]  /*7bf60*/  IMAD.MOV.U32 R126, RZ, RZ, R0 ;  /* 0x000000ffff7e7224 */ /* 0x000fe200078e0000 */
[----:B------:R-:W-:Y:S01]  /*7bf70*/  IADD3 R3, P5, PT, R3, UR14, RZ ;  /* 0x0000000e03037c10 */ /* 0x000fe2000ffbe0ff */
[----:B------:R-:W-:Y:S01]  /*7bf80*/  STL [R1+0x9cc], R0 ;  /* 0x0009cc0001007387 */ /* 0x000fe20000100800 */
[----:B--2---:R-:W-:Y:S02]  /*7bf90*/  IADD3.X R13, PT, PT, R13, UR15, RZ, P4, !PT ;  /* 0x0000000f0d0d7c10 */ /* 0x004fe4000a7fe4ff */
[----:B------:R-:W-:-:S03]  /*7bfa0*/  IADD3.X R18, PT, PT, R18, UR15, RZ, P5, !PT ;  /* 0x0000000f12127c10 */ /* 0x000fc6000affe4ff */
[----:B------:R-:W-:Y:S01]  /*7bfb0*/  IMAD.MOV.U32 R127, RZ, RZ, R13 ;  /* 0x000000ffff7f7224 */ /* 0x000fe200078e000d */
[----:B------:R1:W-:Y:S04]  /*7bfc0*/  STL [R1+0x9c8], R13 ;  /* 0x0009c80d01007387 */ /* 0x0003e80000100800 */
[----:B------:R2:W-:Y:S04]  /*7bfd0*/  LDGSTS.E [R124+0x25380], desc[UR22][R126.64], P3 ;  /* 0x253800007e7c7fae */ /* 0x0005e800099a1016 */
[----:B------:R-:W-:Y:S04]  /*7bfe0*/  STL [R1+0xa0c], R3 ;  /* 0x000a0c0301007387 */ /* 0x000fe80000100800 */
[----:B-1----:R-:W3:Y:S01]  /*7bff0*/  LDL.LU R13, [R1+0xacc] ;  /* 0x000acc00010d7983 */ /* 0x002ee20000300800 */
[----:B--2---:R-:W-:-:S02]  /*7c000*/  IMAD.MOV.U32 R126, RZ, RZ, R3 ;  /* 0x000000ffff7e7224 */ /* 0x004fc400078e0003 */
[----:B------:R-:W-:Y:S01]  /*7c010*/  IMAD.MOV.U32 R127, RZ, RZ, R18 ;  /* 0x000000ffff7f7224 */ /* 0x000fe200078e0012 */
[----:B------:R1:W-:Y:S04]  /*7c020*/  STL [R1+0xa08], R18 ;  /* 0x000a081201007387 */ /* 0x0003e80000100800 */
[----:B------:R-:W2:Y:S04]  /*7c030*/  LDL.LU R0, [R1+0xb0c] ;  /* 0x000b0c0001007983 */ /* 0x000ea80000300800 */
[----:B------:R4:W-:Y:S04]  /*7c040*/  LDGSTS.E [R124+0x25780], desc[UR22][R126.64], P3 ;  /* 0x257800007e7c7fae */ /* 0x0009e800099a1016 */
[----:B-1----:R-:W5:Y:S04]  /*7c050*/  LDL.LU R18, [R1+0x1b88] ;  /* 0x001b880001127983 */ /* 0x002f680000300800 */
[----:B------:R-:W2:Y:S04]  /*7c060*/  LDL.LU R3, [R1+0xb08] ;  /* 0x000b080001037983 */ /* 0x000ea80000300800 */
[----:B------:R-:W2:Y:S01]  /*7c070*/  LDL.LU R127, [R1+0xa48] ;  /* 0x000a4800017f7983 */ /* 0x000ea20000300800 */
[----:B----4-:R-:W-:-:S05]  /*7c080*/  IADD3 R16, P4, PT, R16, UR14, RZ ;  /* 0x0000000e10107c10 */ /* 0x010fca000ff9e0ff */
[----:B------:R-:W-:Y:S01]  /*7c090*/  IMAD.MOV.U32 R126, RZ, RZ, R16 ;  /* 0x000000ffff7e7224 */ /* 0x000fe200078e0010 */
[----:B------:R-:W-:Y:S01]  /*7c0a0*/  IADD3 R14, P5, PT, R14, UR14, RZ ;  /* 0x0000000e0e0e7c10 */ /* 0x000fe2000ffbe0ff */
[----:B------:R1:W-:Y:S03]  /*7c0b0*/  STL [R1+0xa4c], R16 ;  /* 0x000a4c1001007387 */ /* 0x0003e60000100800 */
[----:B------:R-:W-:Y:S02]  /*7c0c0*/  IADD3.X R15, PT, PT, R15, UR15, RZ, P5, !PT ;  /* 0x0000000f0f0f7c10 */ /* 0x000fe4000affe4ff */
[----:B--2---:R-:W-:-:S05]  /*7c0d0*/  IADD3.X R127, PT, PT, R127, UR15, RZ, P4, !PT ;  /* 0x0000000f7f7f7c10 */ /* 0x004fca000a7fe4ff */
[----:B------:R2:W-:Y:S04]  /*7c0e0*/  STL [R1+0xa48], R127 ;  /* 0x000a487f01007387 */ /* 0x0005e80000100800 */
[----:B------:R4:W-:Y:S04]  /*7c0f0*/  LDGSTS.E [R124+0x25b80], desc[UR22][R126.64], P3 ;  /* 0x25b800007e7c7fae */ /* 0x0009e800099a1016 */
[----:B------:R-:W-:Y:S04]  /*7c100*/  STL [R1+0xa8c], R14 ;  /* 0x000a8c0e01007387 */ /* 0x000fe80000100800 */
[----:B-1----:R-:W3:Y:S01]  /*7c110*/  LDL.LU R16, [R1+0xb8c] ;  /* 0x000b8c0001107983 */ /* 0x002ee20000300800 */
[----:B----4-:R-:W-:-:S02]  /*7c120*/  IMAD.MOV.U32 R126, RZ, RZ, R14 ;  /* 0x000000ffff7e7224 */ /* 0x010fc400078e000e */
[----:B--2---:R-:W-:Y:S01]  /*7c130*/  IMAD.MOV.U32 R127, RZ, RZ, R15 ;  /* 0x000000ffff7f7224 */ /* 0x004fe200078e000f */
[----:B------:R1:W-:Y:S04]  /*7c140*/  STL [R1+0xa88], R15 ;  /* 0x000a880f01007387 */ /* 0x0003e80000100800 */
[----:B------:R2:W-:Y:S04]  /*7c150*/  LDGSTS.E [R124+0x25f80], desc[UR22][R126.64], P3 ;  /* 0x25f800007e7c7fae */ /* 0x0005e800099a1016 */
[----:B-1----:R-:W4:Y:S04]  /*7c160*/  LDL.LU R15, [R1+0xb88] ;  /* 0x000b8800010f7983 */ /* 0x002f280000300800 */
[----:B------:R-:W4:Y:S04]  /*7c170*/  LDL.LU R14, [R1+0xc0c] ;  /* 0x000c0c00010e7983 */ /* 0x000f280000300800 */
[----:B------:R-:W4:Y:S01]  /*7c180*/  LDL.LU R127, [R1+0xac8] ;  /* 0x000ac800017f7983 */ /* 0x000f220000300800 */
[----:B---3--:R-:W-:-:S02]  /*7c190*/  IADD3 R13, P4, PT, R13, UR14, RZ ;  /* 0x0000000e0d0d7c10 */ /* 0x008fc4000ff9e0ff */
[----:B------:R-:W-:-:S03]  /*7c1a0*/  IADD3 R0, P5, PT, R0, UR14, RZ ;  /* 0x0000000e00007c10 */ /* 0x000fc6000ffbe0ff */
[----:B--2---:R-:W-:Y:S01]  /*7c1b0*/  IMAD.MOV.U32 R126, RZ, RZ, R13 ;  /* 0x000000ffff7e7224 */ /* 0x004fe200078e000d */
[----:B------:R-:W-:Y:S01]  /*7c1c0*/  IADD3.X R3, PT, PT, R3, UR15, RZ, P5, !PT ;  /* 0x0000000f03037c10 */ /* 0x000fe2000affe4ff */
[----:B------:R1:W-:Y:S01]  /*7c1d0*/  STL [R1+0xacc], R13 ;  /* 0x000acc0d01007387 */ /* 0x0003e20000100800 */
[----:B----4-:R-:W-:-:S05]  /*7c1e0*/  IADD3.X R127, PT, PT, R127, UR15, RZ, P4, !PT ;  /* 0x0000000f7f7f7c10 */ /* 0x010fca000a7fe4ff */
[----:B------:R2:W-:Y:S04]  /*7c1f0*/  STL [R1+0xac8], R127 ;  /* 0x000ac87f01007387 */ /* 0x0005e80000100800 */
[----:B------:R3:W-:Y:S04]  /*7c200*/  LDGSTS.E [R124+0x26380], desc[UR22][R126.64], P3 ;  /* 0x263800007e7c7fae */ /* 0x0007e800099a1016 */
[----:B------:R4:W-:Y:S04]  /*7c210*/  STL [R1+0xb0c], R0 ;  /* 0x000b0c0001007387 */ /* 0x0009e80000100800 */
[----:B-1----:R-:W4:Y:S01]  /*7c220*/  LDL.LU R13, [R1+0xc08] ;  /* 0x000c0800010d7983 */ /* 0x002f220000300800 */
[----:B---3--:R-:W-:-:S02]  /*7c230*/  IMAD.MOV.U32 R126, RZ, RZ, R0 ;  /* 0x000000ffff7e7224 */ /* 0x008fc400078e0000 */
[----:B--2---:R-:W-:Y:S01]  /*7c240*/  IMAD.MOV.U32 R127, RZ, RZ, R3 ;  /* 0x000000ffff7f7224 */ /* 0x004fe200078e0003 */
[----:B------:R1:W-:Y:S04]  /*7c250*/  STL [R1+0xb08], R3 ;  /* 0x000b080301007387 */ /* 0x0003e80000100800 */
[----:B----4-:R-:W2:Y:S04]  /*7c260*/  LDL.LU R0, [R1+0xc88] ;  /* 0x000c880001007983 */ /* 0x010ea80000300800 */
[----:B------:R3:W-:Y:S04]  /*7c270*/  LDGSTS.E [R124+0x26780], desc[UR22][R126.64], P3 ;  /* 0x267800007e7c7fae */ /* 0x0007e800099a1016 */
[----:B-1----:R-:W4:Y:S04]  /*7c280*/  LDL.LU R3, [R1+0xc8c] ;  /* 0x000c8c0001037983 */ /* 0x002f280000300800 */
[----:B------:R-:W2:Y:S04]  /*7c290*/  LDL.LU R126, [R1+0xb48] ;  /* 0x000b4800017e7983 */ /* 0x000ea80000300800 */
[----:B------:R-:W3:Y:S01]  /*7c2a0*/  LDL.LU R127, [R1+0xb4c] ;  /* 0x000b4c00017f7983 */ /* 0x000ee20000300800 */
[----:B------:R-:W-:-:S04]  /*7c2b0*/  IADD3 R16, P5, PT, R16, UR14, RZ ;  /* 0x0000000e10107c10 */ /* 0x000fc8000ffbe0ff */
[----:B------:R-:W-:Y:S02]  /*7c2c0*/  IADD3.X R15, PT, PT, R15, UR15, RZ, P5, !PT ;  /* 0x0000000f0f0f7c10 */ /* 0x000fe4000affe4ff */
[----:B---3--:R-:W-:-:S04]  /*7c2d0*/  IADD3 R127, P4, PT, R127, UR14, RZ ;  /* 0x0000000e7f7f7c10 */ /* 0x008fc8000ff9e0ff */
[----:B--2---:R-:W-:Y:S01]  /*7c2e0*/  IADD3.X R126, PT, PT, R126, UR15, RZ, P4, !PT ;  /* 0x0000000f7e7e7c10 */ /* 0x004fe2000a7fe4ff */
[----:B------:R1:W-:Y:S04]  /*7c2f0*/  STL [R1+0xb4c], R127 ;  /* 0x000b4c7f01007387 */ /* 0x0003e80000100800 */
[----:B------:R2:W-:Y:S01]  /*7c300*/  STL [R1+0xb48], R126 ;  /* 0x000b487e01007387 */ /* 0x0005e20000100800 */
[----:B-1----:R-:W-:-:S04]  /*7c310*/  LOP3.LUT R127, R127, R126, RZ, 0x3c, !PT ;  /* 0x0000007e7f7f7212 */ /* 0x002fc800078e3cff */
[----:B--2---:R-:W-:-:S04]  /*7c320*/  LOP3.LUT R126, R127, R126, RZ, 0x3c, !PT ;  /* 0x0000007e7f7e7212 */ /* 0x004fc800078e3cff */
[----:B------:R-:W-:Y:S01]  /*7c330*/  LOP3.LUT R127, R127, R126, RZ, 0x3c, !PT ;  /* 0x0000007e7f7f7212 */ /* 0x000fe200078e3cff */
[----:B------:R-:W-:Y:S04]  /*7c340*/  STL [R1+0xb8c], R16 ;  /* 0x000b8c1001007387 */ /* 0x000fe80000100800 */
[----:B------:R1:W-:Y:S04]  /*7c350*/  LDGSTS.E [R124+0x26b80], desc[UR22][R126.64], P3 ;  /* 0x26b800007e7c7fae */ /* 0x0003e800099a1016 */
[----:B------:R2:W-:Y:S01]  /*7c360*/  STL [R1+0xb88], R15 ;  /* 0x000b880f01007387 */ /* 0x0005e20000100800 */
[----:B-1----:R-:W-:-:S02]  /*7c370*/  IMAD.MOV.U32 R126, RZ, RZ, R16 ;  /* 0x000000ffff7e7224 */ /* 0x002fc400078e0010 */
[----:B------:R-:W-:Y:S02]  /*7c380*/  IMAD.MOV.U32 R127, RZ, RZ, R15 ;  /* 0x000000ffff7f7224 */ /* 0x000fe400078e000f */
[----:B--2---:R-:W5:Y:S04]  /*7c390*/  LDL.LU R15, [R1+0x1b84] ;  /* 0x001b8400010f7983 */ /* 0x004f680000300800 */
[----:B------:R-:W5:Y:S04]  /*7c3a0*/  LDL.LU R16, [R1+0x1b80] ;  /* 0x001b800001107983 */ /* 0x000f680000300800 */
[----:B------:R1:W-:Y:S04]  /*7c3b0*/  LDGSTS.E [R124+0x26f80], desc[UR22][R126.64], P3 ;  /* 0x26f800007e7c7fae */ /* 0x0003e800099a1016 */
[----:B------:R-:W2:Y:S04]  /*7c3c0*/  LDL.LU R126, [R1+0xbc8] ;  /* 0x000bc800017e7983 */ /* 0x000ea80000300800 */
[----:B------:R-:W1:Y:S01]  /*7c3d0*/  LDL.LU R127, [R1+0xbcc] ;  /* 0x000bcc00017f7983 */ /* 0x000e620000300800 */
[----:B------:R-:W-:-:S04]  /*7c3e0*/  IADD3 R14, P5, PT, R14, UR14, RZ ;  /* 0x0000000e0e0e7c10 */ /* 0x000fc8000ffbe0ff */
[----:B------:R-:W-:Y:S02]  /*7c3f0*/  IADD3.X R13, PT, PT, R13, UR15, RZ, P5, !PT ;  /* 0x0000000f0d0d7c10 */ /* 0x000fe4000affe4ff */
[----:B-1----:R-:W-:-:S04]  /*7c400*/  IADD3 R127, P4, PT, R127, UR14, RZ ;  /* 0x0000000e7f7f7c10 */ /* 0x002fc8000ff9e0ff */
        /* <DEDUP_REMOVED lines=16> */
[----:B----4-:R-:W-:-:S04]  /*7c510*/  IADD3 R3, P5, PT, R3, UR14, RZ ;  /* 0x0000000e03037c10 */ /* 0x010fc8000ffbe0ff */
        /* <DEDUP_REMOVED lines=14> */
[----:B------:R1:W-:Y:S01]  /*7c600*/  LDGSTS.E [R124+0x27f80], desc[UR22][R126.64], P3 ;  /* 0x27f800007e7c7fae */ /* 0x0003e200099a1016 */
[----:B------:R-:W2:Y:S01]  /*7c610*/  S2R R3, SR_TID.X ;  /* 0x0000000000037919 */ /* 0x000ea20000002100 */
[----:B------:R-:W-:Y:S02]  /*7c620*/  UIADD3 UR17, UPT, UPT, UR17, 0x1, URZ ;  /* 0x0000000111117890 */ /* 0x000fe4000fffe0ff */
[----:B------:R-:W-:Y:S01]  /*7c630*/  UIADD3 UR19, UPT, UPT, UR6, 0x1, URZ ;  /* 0x0000000106137890 */ /* 0x000fe2000fffe0ff */
[----:B------:R-:W0:Y:S04]  /*7c640*/  LDGDEPBAR ;  /* 0x00000000000079af */ /* 0x000e280000000000 */
[----:B------:R-:W3:Y:S01]  /*7c650*/  LDL R127, [R1+0xe48] ;  /* 0x000e4800017f7983 */ /* 0x000ee20000100800 */
[----:B------:R-:W-:-:S04]  /*7c660*/  UISETP.GT.AND UP1, UPT, UR17, 0x1, UPT ;  /* 0x000000011100788c */ /* 0x000fc8000bf24270 */
[----:B------:R-:W-:Y:S01]  /*7c670*/  USEL UR5, URZ, 0x1, !UP1 ;  /* 0x00000001ff057887 */ /* 0x000fe2000c800000 */
[----:B-1----:R-:W-:Y:S01]  /*7c680*/  IMAD.U32 R124, RZ, RZ, UR9 ;  /* 0x00000009ff7c7e24 */ /* 0x002fe2000f8e00ff */
[----:B------:R-:W-:Y:S02]  /*7c690*/  USEL UR17, UR17, URZ, !UP1 ;  /* 0x000000ff11117287 */ /* 0x000fe4000c800000 */
[----:B------:R-:W-:Y:S01]  /*7c6a0*/  ULOP3.LUT UR5, UR9, UR5, URZ, 0x3c, !UPT ;  /* 0x0000000509057292 */ /* 0x000fe2000f8e3cff */
[----:B------:R-:W-:Y:S01]  /*7c6b0*/  UMOV UR16, UR8 ;  /* 0x0000000800107c82 */ /* 0x000fe20008000000 */
[----:B--2---:R-:W-:-:S04]  /*7c6c0*/  SHF.R.U32.HI R3, RZ, 0x6, R3 ;  /* 0x00000006ff037819 */ /* 0x004fc80000011603 */
[----:B------:R-:W-:Y:S02]  /*7c6d0*/  SGXT.U32 R3, R3, 0x1 ;  /* 0x000000010303781a */ /* 0x000fe40000000000 */
[----:B---3--:R-:W-:Y:S01]  /*7c6e0*/  ISETP.NE.U32.AND P3, PT, R127, UR6, PT ;  /* 0x000000067f007c0c */ /* 0x008fe2000bf65070 */
[----:B------:R-:W-:-:S12]  /*7c6f0*/  UMOV UR6, UR19 ;  /* 0x0000001300067c82 */ /* 0x000fd80008000000 */
[----:B------:R-:W-:Y:S05]  /*7c700*/  @P3 BRA `(.L_x_10) ;  /* 0xfffffeb000843947 */ /* 0x000fea000383ffff */
.L_x_7:
[----:B------:R-:W-:Y:S05]  /*7c710*/  @!P1 BRA `(.L_x_11) ;  /* 0x0000000000109947 */ /* 0x000fea0003800000 */
[----:B------:R-:W-:-:S06]  /*7c720*/  USHF.L.U32 UR9, UR9, 0x1f, URZ ;  /* 0x0000001f09097899 */ /* 0x000fcc00080006ff */
[----:B------:R-:W-:-:S04]  /*7c730*/  IMAD.U32 R2, RZ, RZ, UR9 ;  /* 0x00000009ff027e24 */ /* 0x000fc8000f8e00ff */
[----:B------:R-:W2:Y:S02]  /*7c740*/  SYNCS.PHASECHK.TRANS64.TRYWAIT P1, [UR8], R2 ;  /* 0x00000002ff0075a7 */ /* 0x000ea40008021108 */
[----:B--2---:R-:W-:Y:S05]  /*7c750*/  @!P1 BRA `(.L_x_12) ;  /* 0x0000009000ec9947 */ /* 0x004fea0003800000 */
.L_x_11:
[----:B------:R-:W-:-:S04]  /*7c760*/  DEPBAR.LE SB0, 0x0 ;  /* 0x000080000000791a */ /* 0x000fc80000000000 */
[----:B------:R-:W-:Y:S06]  /*7c770*/  BAR.SYNC.DEFER_BLOCKING 0x0 ;  /* 0x0000000000007b1d */ /* 0x000fec0000010000 */
[----:B------:R-:W2:Y:S01]  /*7c780*/  LDCU UR4, c[0x0][0x3b4] ;  /* 0x00007680ff0477ac */ /* 0x000ea20008000800 */
[----:B------:R-:W3:Y:S01]  /*7c790*/  S2R R6, SR_TID.X ;  /* 0x0000000000067919 */ /* 0x000ee20000002100 */
[----:B------:R-:W4:Y:S01]  /*7c7a0*/  LDCU.128 UR12, c[0x0][0x390] ;  /* 0x00007200ff0c77ac */ /* 0x000f220008000c00 */
[----:B------:R-:W1:Y:S01]  /*7c7b0*/  LDCU UR6, c[0x0][0x39c] ;  /* 0x00007380ff0677ac */ /* 0x000e620008000800 */
[----:B------:R-:W1:Y:S01]  /*7c7c0*/  LDCU UR5, c[0x0][0x39c] ;  /* 0x00007380ff0577ac */ /* 0x000e620008000800 */
[----:B------:R-:W1:Y:S01]  /*7c7d0*/  LDCU UR8, c[0x0][0x39c] ;  /* 0x00007380ff0877ac */ /* 0x000e620008000800 */
[----:B------:R-:W1:Y:S02]  /*7c7e0*/  @!P0 SYNCS.CCTL.IV [UR7+0x168000] ;  /* 0x16800000ff0089b1 */ /* 0x000e640008000007 */
[----:B-1----:R-:W-:Y:S06]  /*7c7f0*/  BAR.SYNC.DEFER_BLOCKING 0x0 ;  /* 0x0000000000007b1d */ /* 0x002fec0000010000 */
[----:B------:R-:W1:Y:S01]  /*7c800*/  LDCU UR9, c[0x0][0x39c] ;  /* 0x00007380ff0977ac */ /* 0x000e620008000800 */
[----:B-----5:R-:W1:Y:S01]  /*7c810*/  LDTM.x64 R188, tmem[UR11] ;  /* 0x0000000b00bc79ee */ /* 0x020e620008340000 */
[C---:B---3--:R-:W-:Y:S01]  /*7c820*/  IMAD.SHL.U32 R2, R6.reuse, 0x10, RZ ;  /* 0x0000001006027824 */ /* 0x048fe200078e00ff */
[C---:B------:R-:W-:Y:S01]  /*7c830*/  LOP3.LUT R7, R6.reuse, 0x60, RZ, 0xc0, !PT ;  /* 0x0000006006077812 */ /* 0x040fe200078ec0ff */
[C---:B------:R-:W-:Y:S01]  /*7c840*/  IMAD.SHL.U32 R4, R6.reuse, 0x80, RZ ;  /* 0x0000008006047824 */ /* 0x040fe200078e00ff */
[----:B------:R-:W-:-:S02]  /*7c850*/  LOP3.LUT R252, R6, 0x7f, RZ, 0xc0, !PT ;  /* 0x0000007f06fc7812 */ /* 0x000fc400078ec0ff */
[----:B------:R-:W-:Y:S02]  /*7c860*/  LOP3.LUT R2, R2, 0xf0, RZ, 0xc0, !PT ;  /* 0x000000f002027812 */ /* 0x000fe400078ec0ff */
[----:B------:R-:W-:Y:S01]  /*7c870*/  LOP3.LUT R5, R4, 0x800, RZ, 0xc0, !PT ;  /* 0x0000080004057812 */ /* 0x000fe200078ec0ff */
[----:B------:R-:W3:Y:S03]  /*7c880*/  @!P0 SYNCS.CCTL.IV [UR7+0x168008] ;  /* 0x16800800ff0089b1 */ /* 0x000ee60008000007 */
[----:B------:R-:W-:-:S05]  /*7c890*/  IADD3 R2, PT, PT, R2, UR7, R5 ;  /* 0x0000000702027c10 */ /* 0x000fca000fffe005 */
[----:B------:R-:W-:Y:S01]  /*7c8a0*/  IMAD R2, R7, 0x8, R2 ;  /* 0x0000000807027824 */ /* 0x000fe200078e0202 */
[----:B-1----:R1:W-:Y:S04]  /*7c8b0*/  STL.64 [R1+0x1b90], R246 ;  /* 0x001b90f601007387 */ /* 0x0023e80000100a00 */
[----:B------:R2:W-:Y:S04]  /*7c8c0*/  STL.64 [R1+0x1b88], R244 ;  /* 0x001b88f401007387 */ /* 0x0005e80000100a00 */
[----:B------:R3:W-:Y:S04]  /*7c8d0*/  STL.64 [R1+0x1b80], R250 ;  /* 0x001b80fa01007387 */ /* 0x0007e80000100a00 */
[----:B------:R4:W-:Y:S01]  /*7c8e0*/  STL.64 [R1+0x1b78], R248 ;  /* 0x001b78f801007387 */ /* 0x0009e20000100a00 */
[----:B-1----:R-:W-:-:S02]  /*7c8f0*/  IMAD.MOV.U32 R246, RZ, RZ, R192 ;  /* 0x000000fffff67224 */ /* 0x002fc400078e00c0 */
[----:B------:R-:W-:Y:S01]  /*7c900*/  IMAD.MOV.U32 R247, RZ, RZ, R194 ;  /* 0x000000fffff77224 */ /* 0x000fe200078e00c2 */
[----:B--2---:R-:W-:Y:S01]  /*7c910*/  MOV R245, R190 ;  /* 0x000000be00f57202 */ /* 0x004fe20000000f00 */
[----:B------:R-:W-:Y:S02]  /*7c920*/  IMAD.MOV.U32 R244, RZ, RZ, R188 ;  /* 0x000000fffff47224 */ /* 0x000fe400078e00bc */
[----:B---3--:R-:W-:Y:S02]  /*7c930*/  IMAD.MOV.U32 R250, RZ, RZ, R193 ;  /* 0x000000fffffa7224 */ /* 0x008fe400078e00c1 */
[----:B------:R-:W-:Y:S02]  /*7c940*/  IMAD.MOV.U32 R251, RZ, RZ, R195 ;  /* 0x000000fffffb7224 */ /* 0x000fe400078e00c3 */
[----:B----4-:R-:W-:Y:S02]  /*7c950*/  IMAD.MOV.U32 R248, RZ, RZ, R189 ;  /* 0x000000fffff87224 */ /* 0x010fe400078e00bd */
[----:B------:R-:W-:-:S02]  /*7c960*/  IMAD.MOV.U32 R249, RZ, RZ, R191 ;  /* 0x000000fffff97224 */ /* 0x000fc400078e00bf */
[----:B------:R-:W-:Y:S01]  /*7c970*/  LDTM.x64 R132, tmem[UR11+0x40] ;  /* 0x0000400b008479ee */ /* 0x000fe20008340000 */
[----:B------:R-:W-:Y:S01]  /*7c980*/  LDTM.x64 R68, tmem[UR11+0x80] ;  /* 0x0000800b004479ee */ /* 0x000fe20008340000 */
[----:B------:R-:W1:Y:S01]  /*7c990*/  LDTM.x64 R4, tmem[UR11+0xc0] ;  /* 0x0000c00b000479ee */ /* 0x000e620008340000 */
[----:B------:R-:W-:Y:S01]  /*7c9a0*/  NOP ;  /* 0x0000000000007918 */ /* 0x000fe20000000000 */
[----:B------:R2:W-:Y:S04]  /*7c9b0*/  STS.128 [R2], R244 ;  /* 0x000000f402007388 */ /* 0x0005e80000000c00 */
[----:B------:R3:W-:Y:S01]  /*7c9c0*/  STS.128 [R2+0x400], R248 ;  /* 0x000400f802007388 */ /* 0x0007e20000000c00 */
[----:B------:R-:W-:Y:S01]  /*7c9d0*/  LEA R252, R252, UR7, 0x4 ;  /* 0x00000007fcfc7c11 */ /* 0x000fe2000f8e20ff */
[----:B------:R-:W4:Y:S02]  /*7c9e0*/  LDCU UR7, c[0x0][0x39c] ;  /* 0x00007380ff0777ac */ /* 0x000f240008000800 */
[----:B--2---:R-:W2:Y:S01]  /*7c9f0*/  LDL.LU.64 R246, [R1+0x1b90] ;  /* 0x001b900001f67983 */ /* 0x004ea20000300a00 */
[----:B---3--:R-:W-:-:S03]  /*7ca00*/  IMAD.MOV.U32 R249, RZ, RZ, R197 ;  /* 0x000000fffff97224 */ /* 0x008fc600078e00c5 */
[----:B------:R-:W3:Y:S01]  /*7ca10*/  LDL.LU.64 R244, [R1+0x1b88] ;  /* 0x001b880001f47983 */ /* 0x000ee20000300a00 */
[----:B------:R-:W-:Y:S02]  /*7ca20*/  IMAD.MOV.U32 R248, RZ, RZ, R199 ;  /* 0x000000fffff87224 */ /* 0x000fe400078e00c7 */
[----:B------:R-:W-:Y:S02]  /*7ca30*/  IMAD.MOV.U32 R197, RZ, RZ, R198 ;  /* 0x000000ffffc57224 */ /* 0x000fe400078e00c6 */
[----:B------:R-:W-:Y:S02]  /*7ca40*/  IMAD.MOV.U32 R199, RZ, RZ, R202 ;  /* 0x000000ffffc77224 */ /* 0x000fe400078e00ca */
[----:B------:R-:W-:Y:S01]  /*7ca50*/  IMAD.MOV.U32 R198, RZ, RZ, R200 ;  /* 0x000000ffffc67224 */ /* 0x000fe200078e00c8 */
[----:B-1----:R-:W-:Y:S01]  /*7ca60*/  BAR.SYNC.DEFER_BLOCKING 0x0 ;  /* 0x0000000000007b1d */ /* 0x002fe20000010000 */
[----:B------:R-:W-:Y:S02]  /*7ca70*/  IMAD.MOV.U32 R202, RZ, RZ, R201 ;  /* 0x000000ffffca7224 */ /* 0x000fe400078e00c9 */
[----:B------:R-:W-:-:S02]  /*7ca80*/  IMAD.MOV.U32 R200, RZ, RZ, R249 ;  /* 0x000000ffffc87224 */ /* 0x000fc400078e00f9 */
[----:B------:R-:W-:Y:S02]  /*7ca90*/  IMAD.MOV.U32 R201, RZ, RZ, R248 ;  /* 0x000000ffffc97224 */ /* 0x000fe400078e00f8 */
[----:B------:R-:W1:Y:S04]  /*7caa0*/  LDS.128 R248, [R252] ;  /* 0x00000000fcf87984 */ /* 0x000e680000000c00 */
[----:B-1----:R-:W-:Y:S04]  /*7cab0*/  STL.64 [R1+0x40], R248 ;  /* 0x000040f801007387 */ /* 0x002fe80000100a00 */
[----:B------:R-:W-:Y:S04]  /*7cac0*/  STL.64 [R1+0x48], R250 ;  /* 0x000048fa01007387 */ /* 0x000fe80000100a00 */
[----:B------:R-:W1:Y:S01]  /*7cad0*/  LDS.128 R248, [R252+0x800] ;  /* 0x00080000fcf87984 */ /* 0x000e620000000c00 */
[----:B------:R-:W-:Y:S06]  /*7cae0*/  BAR.SYNC.DEFER_BLOCKING 0x0 ;  /* 0x0000000000007b1d */ /* 0x000fec0000010000 */
[----:B------:R-:W-:Y:S04]  /*7caf0*/  STS.128 [R2], R196 ;  /* 0x000000c402007388 */ /* 0x000fe80000000c00 */
[----:B------:R-:W-:Y:S04]  /*7cb00*/  STS.128 [R2+0x400], R200 ;  /* 0x000400c802007388 */ /* 0x000fe80000000c00 */
[----:B-1----:R-:W-:Y:S04]  /*7cb10*/  STL.64 [R1+0x60], R248 ;  /* 0x000060f801007387 */ /* 0x002fe80000100a00 */
[----:B------:R1:W-:Y:S04]  /*7cb20*/  STL.64 [R1+0x68], R250 ;  /* 0x000068fa01007387 */ /* 0x0003e80000100a00 */
[----:B-1----:R-:W4:Y:S04]  /*7cb30*/  LDL.LU.64 R250, [R1+0x1b80] ;  /* 0x001b800001fa7983 */ /* 0x002f280000300a00 */
[----:B------:R-:W4:Y:S01]  /*7cb40*/  LDL.LU.64 R248, [R1+0x1b78] ;  /* 0x001b780001f87983 */ /* 0x000f220000300a00 */
[----:B------:R-:W-:-:S02]  /*7cb50*/  IMAD.MOV.U32 R196, RZ, RZ, R204 ;  /* 0x000000ffffc47224 */ /* 0x000fc400078e00cc */
[----:B------:R-:W-:Y:S02]  /*7cb60*/  IMAD.MOV.U32 R197, RZ, RZ, R206 ;  /* 0x000000ffffc57224 */ /* 0x000fe400078e00ce */
[----:B------:R-:W-:Y:S02]  /*7cb70*/  IMAD.MOV.U32 R198, RZ, RZ, R208 ;  /* 0x000000ffffc67224 */ /* 0x000fe400078e00d0 */
[----:B------:R-:W-:Y:S01]  /*7cb80*/  IMAD.MOV.U32 R199, RZ, RZ, R210 ;  /* 0x000000ffffc77224 */ /* 0x000fe200078e00d2 */
[----:B------:R-:W-:Y:S01]  /*7cb90*/  BAR.SYNC.DEFER_BLOCKING 0x0 ;  /* 0x0000000000007b1d */ /* 0x000fe20000010000 */
[----:B------:R-:W-:Y:S02]  /*7cba0*/  IMAD.MOV.U32 R200, RZ, RZ, R205 ;  /* 0x000000ffffc87224 */ /* 0x000fe400078e00cd */
[----:B------:R-:W-:Y:S02]  /*7cbb0*/  IMAD.MOV.U32 R201, RZ, RZ, R207 ;  /* 0x000000ffffc97224 */ /* 0x000fe400078e00cf */
[----:B------:R-:W-:-:S02]  /*7cbc0*/  IMAD.MOV.U32 R202, RZ, RZ, R209 ;  /* 0x000000ffffca7224 */ /* 0x000fc400078e00d1 */
[----:B------:R-:W-:Y:S02]  /*7cbd0*/  IMAD.MOV.U32 R203, RZ, RZ, R211 ;  /* 0x000000ffffcb7224 */ /* 0x000fe400078e00d3 */
[----:B------:R-:W1:Y:S04]  /*7cbe0*/  LDS.128 R208, [R252] ;  /* 0x00000000fcd07984 */ /* 0x000e680000000c00 */
[----:B------:R-:W1:Y:S01]  /*7cbf0*/  LDS.128 R204, [R252+0x800] ;  /* 0x00080000fccc7984 */ /* 0x000e620000000c00 */
[----:B------:R-:W-:Y:S06]  /*7cc00*/  BAR.SYNC.DEFER_BLOCKING 0x0 ;  /* 0x0000000000007b1d */ /* 0x000fec0000010000 */
[----:B------:R1:W-:Y:S04]  /*7cc10*/  STS.128 [R2], R196 ;  /* 0x000000c402007388 */ /* 0x0003e80000000c00 */
[----:B------:R-:W-:Y:S01]  /*7cc20*/  STS.128 [R2+0x400], R200 ;  /* 0x000400c802007388 */ /* 0x000fe20000000c00 */
[----:B------:R-:W-:Y:S06]  /*7cc30*/  BAR.SYNC.DEFER_BLOCKING 0x0 ;  /* 0x0000000000007b1d */ /* 0x000fec0000010000 */
[----:B-1----:R-:W-:Y:S01]  /*7cc40*/  STL.64 [R1+0x30], R208 ;  /* 0x000030d001007387 */ /* 0x002fe20000100a00 */
[----:B------:R-:W-:-:S02]  /*7cc50*/  IMAD.MOV.U32 R196, RZ, RZ, R212 ;  /* 0x000000ffffc47224 */ /* 0x000fc400078e00d4 */
[----:B------:R-:W-:Y:S01]  /*7cc60*/  IMAD.MOV.U32 R197, RZ, RZ, R214 ;  /* 0x000000ffffc57224 */ /* 0x000fe200078e00d6 */
[----:B------:R-:W-:Y:S01]  /*7cc70*/  STL.64 [R1+0x38], R210 ;  /* 0x000038d201007387 */ /* 0x000fe20000100a00 */
[----:B------:R-:W-:Y:S02]  /*7cc80*/  IMAD.MOV.U32 R198, RZ, RZ, R216 ;  /* 0x000000ffffc67224 */ /* 0x000fe400078e00d8 */
[----:B------:R-:W-:Y:S01]  /*7cc90*/  IMAD.MOV.U32 R199, RZ, RZ, R218 ;  /* 0x000000ffffc77224 */ /* 0x000fe200078e00da */
[----:B------:R1:W-:Y:S01]  /*7cca0*/  STL.64 [R1+0x50], R204 ;  /* 0x000050cc01007387 */ /* 0x0003e20000100a00 */
[----:B------:R-:W-:Y:S02]  /*7ccb0*/  IMAD.MOV.U32 R212, RZ, RZ, R229 ;  /* 0x000000ffffd47224 */ /* 0x000fe400078e00e5 */
[----:B------:R-:W-:Y:S01]  /*7ccc0*/  IMAD.MOV.U32 R214, RZ, RZ, R233 ;  /* 0x000000ffffd67224 */ /* 0x000fe200078e00e9 */
[----:B------:R1:W-:Y:S01]  /*7ccd0*/  STL.64 [R1+0x58], R206 ;  /* 0x000058ce01007387 */ /* 0x0003e20000100a00 */
[----:B------:R-:W-:-:S02]  /*7cce0*/  IMAD.MOV.U32 R216, RZ, RZ, R236 ;  /* 0x000000ffffd87224 */ /* 0x000fc400078e00ec */
[----:B------:R-:W-:Y:S01]  /*7ccf0*/  IMAD.MOV.U32 R218, RZ, RZ, R240 ;  /* 0x000000ffffda7224 */ /* 0x000fe200078e00f0 */
[----:B------:R-:W1:Y:S04]  /*7cd00*/  LDS.128 R208, [R252] ;  /* 0x00000000fcd07984 */ /* 0x000e680000000c00 */
[----:B------:R-:W1:Y:S02]  /*7cd10*/  LDS.128 R200, [R252+0x800] ;  /* 0x00080000fcc87984 */ /* 0x000e640000000c00 */
[----:B-1----:R-:W-:Y:S02]  /*7cd20*/  IMAD.MOV.U32 R204, RZ, RZ, R213 ;  /* 0x000000ffffcc7224 */ /* 0x002fe400078e00d5 */
[----:B------:R-:W-:Y:S01]  /*7cd30*/  IMAD.MOV.U32 R205, RZ, RZ, R215 ;  /* 0x000000ffffcd7224 */ /* 0x000fe200078e00d7 */
[----:B------:R-:W-:Y:S01]  /*7cd40*/  BAR.SYNC.DEFER_BLOCKING 0x0 ;  /* 0x0000000000007b1d */ /* 0x000fe20000010000 */
[----:B------:R-:W-:-:S02]  /*7cd50*/  IMAD.MOV.U32 R206, RZ, RZ, R217 ;  /* 0x000000ffffce7224 */ /* 0x000fc400078e00d9 */
[----:B------:R-:W-:Y:S02]  /*7cd60*/  IMAD.MOV.U32 R207, RZ, RZ, R219 ;  /* 0x000000ffffcf7224 */ /* 0x000fe400078e00db */
[----:B------:R-:W-:Y:S02]  /*7cd70*/  IMAD.MOV.U32 R213, RZ, RZ, R231 ;  /* 0x000000ffffd57224 */ /* 0x000fe400078e00e7 */
[----:B------:R-:W-:Y:S02]  /*7cd80*/  IMAD.MOV.U32 R215, RZ, RZ, R235 ;  /* 0x000000ffffd77224 */ /* 0x000fe400078e00eb */
[----:B------:R-:W-:Y:S02]  /*7cd90*/  IMAD.MOV.U32 R217, RZ, RZ, R238 ;  /* 0x000000ffffd97224 */ /* 0x000fe400078e00ee */
[----:B------:R-:W-:Y:S01]  /*7cda0*/  IMAD.MOV.U32 R219, RZ, RZ, R242 ;  /* 0x000000ffffdb7224 */ /* 0x000fe200078e00f2 */
[----:B------:R-:W-:Y:S04]  /*7cdb0*/  STS.128 [R2], R196 ;  /* 0x000000c402007388 */ /* 0x000fe80000000c00 */
[----:B------:R-:W-:Y:S01]  /*7cdc0*/  STS.128 [R2+0x400], R204 ;  /* 0x000400cc02007388 */ /* 0x000fe20000000c00 */
[----:B------:R-:W-:Y:S06]  /*7cdd0*/  BAR.SYNC.DEFER_BLOCKING 0x0 ;  /* 0x0000000000007b1d */ /* 0x000fec0000010000 */
[----:B------:R1:W-:Y:S04]  /*7cde0*/  STL.64 [R1+0x20], R208 ;  /* 0x000020d001007387 */ /* 0x0003e80000100a00 */
[----:B------:R1:W-:Y:S04]  /*7cdf0*/  STL.64 [R1+0x28], R210 ;  /* 0x000028d201007387 */ /* 0x0003e80000100a00 */
[----:B------:R1:W-:Y:S04]  /*7ce00*/  STL.64 [R1+0x10], R200 ;  /* 0x000010c801007387 */ /* 0x0003e80000100a00 */
[----:B------:R1:W-:Y:S02]  /*7ce10*/  STL.64 [R1+0x18], R202 ;  /* 0x000018ca01007387 */ /* 0x0003e40000100a00 */
[----:B-1----:R-:W-:-:S02]  /*7ce20*/  IMAD.MOV.U32 R208, RZ, RZ, R221 ;  /* 0x000000ffffd07224 */ /* 0x002fc400078e00dd */
[----:B------:R-:W-:Y:S01]  /*7ce30*/  IMAD.MOV.U32 R209, RZ, RZ, R223 ;  /* 0x000000ffffd17224 */ /* 0x000fe200078e00df */
[----:B------:R-:W1:Y:S01]  /*7ce40*/  LDS.128 R204, [R252] ;  /* 0x00000000fccc7984 */ /* 0x000e620000000c00 */
[----:B------:R-:W-:Y:S02]  /*7ce50*/  IMAD.MOV.U32 R210, RZ, RZ, R225 ;  /* 0x000000ffffd27224 */ /* 0x000fe400078e00e1 */
[----:B------:R-:W-:Y:S01]  /*7ce60*/  IMAD.MOV.U32 R211, RZ, RZ, R227 ;  /* 0x000000ffffd37224 */ /* 0x000fe200078e00e3 */
[----:B------:R-:W-:Y:S01]  /*7ce70*/  LDS.128 R196, [R252+0x800] ;  /* 0x00080000fcc47984 */ /* 0x000fe20000000c00 */
[----:B------:R-:W-:Y:S02]  /*7ce80*/  IMAD.MOV.U32 R200, RZ, RZ, R220 ;  /* 0x000000ffffc87224 */ /* 0x000fe400078e00dc */
[----:B------:R-:W-:Y:S01]  /*7ce90*/  IMAD.MOV.U32 R201, RZ, RZ, R222 ;  /* 0x000000ffffc97224 */ /* 0x000fe200078e00de */
[----:B------:R-:W-:Y:S01]  /*7cea0*/  BAR.SYNC.DEFER_BLOCKING 0x0 ;  /* 0x0000000000007b1d */ /* 0x000fe20000010000 */
[----:B------:R-:W-:-:S02]  /*7ceb0*/  IMAD.MOV.U32 R202, RZ, RZ, R224 ;  /* 0x000000ffffca7224 */ /* 0x000fc400078e00e0 */
[----:B------:R-:W-:Y:S02]  /*7cec0*/  IMAD.MOV.U32 R203, RZ, RZ, R226 ;  /* 0x000000ffffcb7224 */ /* 0x000fe400078e00e2 */
[----:B------:R-:W-:Y:S02]  /*7ced0*/  IMAD.MOV.U32 R220, RZ, RZ, R237 ;  /* 0x000000ffffdc7224 */ /* 0x000fe400078e00ed */
[----:B------:R-:W-:Y:S02]  /*7cee0*/  IMAD.MOV.U32 R221, RZ, RZ, R239 ;  /* 0x000000ffffdd7224 */ /* 0x000fe400078e00ef */
[----:B------:R-:W-:Y:S02]  /*7cef0*/  IMAD.MOV.U32 R222, RZ, RZ, R241 ;  /* 0x000000ffffde7224 */ /* 0x000fe400078e00f1 */
[----:B------:R-:W-:Y:S02]  /*7cf00*/  IMAD.MOV.U32 R223, RZ, RZ, R243 ;  /* 0x000000ffffdf7224 */ /* 0x000fe400078e00f3 */
[----:B---3--:R-:W-:Y:S01]  /*7cf10*/  IMAD.MOV.U32 R224, RZ, RZ, R244 ;  /* 0x000000ffffe07224 */ /* 0x008fe200078e00f4 */
[----:B------:R-:W-:Y:S04]  /*7cf20*/  STS.128 [R2], R200 ;  /* 0x000000c802007388 */ /* 0x000fe80000000c00 */
[----:B------:R-:W-:Y:S01]  /*7cf30*/  STS.128 [R2+0x400], R208 ;  /* 0x000400d002007388 */ /* 0x000fe20000000c00 */
[----:B------:R-:W-:Y:S06]  /*7cf40*/  BAR.SYNC.DEFER_BLOCKING 0x0 ;  /* 0x0000000000007b1d */ /* 0x000fec0000010000 */
[----:B-1----:R1:W-:Y:S04]  /*7cf50*/  STL.64 [R1], R204 ;  /* 0x000000cc01007387 */ /* 0x0023e80000100a00 */
[----:B------:R3:W-:Y:S01]  /*7cf60*/  STL.64 [R1+0x8], R206 ;  /* 0x000008ce01007387 */ /* 0x0007e20000100a00 */
[----:B--2---:R-:W-:-:S02]  /*7cf70*/  IMAD.MOV.U32 R225, RZ, RZ, R246 ;  /* 0x000000ffffe17224 */ /* 0x004fc400078e00f6 */
[----:B------:R-:W-:Y:S01]  /*7cf80*/  IMAD.MOV.U32 R229, RZ, RZ, R247 ;  /* 0x000000ffffe57224 */ /* 0x000fe200078e00f7 */
[----:B------:R-:W2:Y:S01]  /*7cf90*/  LDL.LU R244, [R1+0x1a5c] ;  /* 0x001a5c0001f47983 */ /* 0x000ea20000300800 */
[----:B-1----:R-:W-:Y:S02]  /*7cfa0*/  IMAD.MOV.U32 R204, RZ, RZ, R228 ;  /* 0x000000ffffcc7224 */ /* 0x002fe400078e00e4 */
[----:B------:R-:W-:Y:S01]  /*7cfb0*/  IMAD.MOV.U32 R205, RZ, RZ, R230 ;  /* 0x000000ffffcd7224 */ /* 0x000fe200078e00e6 */
[----:B------:R-:W1:Y:S01]  /*7cfc0*/  LDS.128 R208, [R252] ;  /* 0x00000000fcd07984 */ /* 0x000e620000000c00 */
[----:B---3--:R-:W-:Y:S02]  /*7cfd0*/  IMAD.MOV.U32 R206, RZ, RZ, R232 ;  /* 0x000000ffffce7224 */ /* 0x008fe400078e00e8 */
[----:B------:R-:W-:Y:S01]  /*7cfe0*/  IMAD.MOV.U32 R207, RZ, RZ, R234 ;  /* 0x000000ffffcf7224 */ /* 0x000fe200078e00ea */
[----:B------:R-:W-:Y:S01]  /*7cff0*/  LDS.128 R200, [R252+0x800] ;  /* 0x00080000fcc87984 */ /* 0x000fe20000000c00 */
[----:B------:R-:W-:Y:S06]  /*7d000*/  BAR.SYNC.DEFER_BLOCKING 0x0 ;  /* 0x0000000000007b1d */ /* 0x000fec0000010000 */
[----:B------:R-:W-:Y:S04]  /*7d010*/  STS.128 [R2], R204 ;  /* 0x000000cc02007388 */ /* 0x000fe80000000c00 */
[----:B------:R-:W-:Y:S01]  /*7d020*/  STS.128 [R2+0x400], R212 ;  /* 0x000400d402007388 */ /* 0x000fe20000000c00 */
[----:B------:R-:W-:Y:S06]  /*7d030*/  BAR.SYNC.DEFER_BLOCKING 0x0 ;  /* 0x0000000000007b1d */ /* 0x000fec0000010000 */
[----:B------:R-:W3:Y:S04]  /*7d040*/  LDS.128 R212, [R252] ;  /* 0x00000000fcd47984 */ /* 0x000ee80000000c00 */
[----:B------:R-:W-:Y:S01]  /*7d050*/  LDS.128 R204, [R252+0x800] ;  /* 0x00080000fccc7984 */ /* 0x000fe20000000c00 */
[----:B------:R-:W-:Y:S06]  /*7d060*/  BAR.SYNC.DEFER_BLOCKING 0x0 ;  /* 0x0000000000007b1d */ /* 0x000fec0000010000 */
[----:B------:R-:W-:Y:S04]  /*7d070*/  STS.128 [R2], R216 ;  /* 0x000000d802007388 */ /* 0x000fe80000000c00 */
[----:B------:R-:W-:Y:S01]  /*7d080*/  STS.128 [R2+0x400], R220 ;  /* 0x000400dc02007388 */ /* 0x000fe20000000c00 */
[----:B------:R-:W-:Y:S01]  /*7d090*/  BAR.SYNC.DEFER_BLOCKING 0x0 ;  /* 0x0000000000007b1d */ /* 0x000fe20000010000 */
[----:B----4-:R-:W-:Y:S01]  /*7d0a0*/  MOV R226, R248 ;  /* 0x000000f800e27202 */ /* 0x010fe20000000f00 */
[----:B------:R-:W-:-:S02]  /*7d0b0*/  IMAD.MOV.U32 R227, RZ, RZ, R250 ;  /* 0x000000ffffe37224 */ /* 0x000fc400078e00fa */
[----:B------:R-:W-:Y:S02]  /*7d0c0*/  IMAD.MOV.U32 R228, RZ, RZ, R245 ;  /* 0x000000ffffe47224 */ /* 0x000fe400078e00f5 */
[----:B------:R-:W4:Y:S04]  /*7d0d0*/  LDS.128 R220, [R252] ;  /* 0x00000000fcdc7984 */ /* 0x000f280000000c00 */
[----:B------:R-:W-:Y:S01]  /*7d0e0*/  LDS.128 R216, [R252+0x800] ;  /* 0x00080000fcd87984 */ /* 0x000fe20000000c00 */
[----:B------:R-:W-:Y:S01]  /*7d0f0*/  BAR.SYNC.DEFER_BLOCKING 0x0 ;  /* 0x0000000000007b1d */ /* 0x000fe20000010000 */
        /* <DEDUP_REMOVED lines=10> */
[----:B------:R-:W-:Y:S01]  /*7d1a0*/  IMAD.MOV.U32 R234, RZ, RZ, R136 ;  /* 0x000000ffffea7224 */ /* 0x000fe200078e0088 */
[----:B------:R-:W2:Y:S04]  /*7d1b0*/  LDL.LU R249, [R1+0x40] ;  /* 0x0000400001f97983 */ /* 0x000ea80000300800 */
[----:B------:R-:W-:Y:S04]  /*7d1c0*/  STS.128 [R2], R224 ;  /* 0x000000e002007388 */ /* 0x000fe80000000c00 */
[----:B------:R1:W-:Y:S01]  /*7d1d0*/  STS.128 [R2+0x400], R228 ;  /* 0x000400e402007388 */ /* 0x0003e20000000c00 */
[----:B------:R-:W-:Y:S01]  /*7d1e0*/  BAR.SYNC.DEFER_BLOCKING 0x0 ;  /* 0x0000000000007b1d */ /* 0x000fe20000010000 */
[----:B------:R-:W-:-:S02]  /*7d1f0*/  IMAD.MOV.U32 R132, RZ, RZ, R133 ;  /* 0x000000ffff847224 */ /* 0x000fc400078e0085 */
[----:B------:R-:W-:Y:S02]  /*7d200*/  IMAD.MOV.U32 R133, RZ, RZ, R135 ;  /* 0x000000ffff857224 */ /* 0x000fe400078e0087 */
[----:B------:R-:W-:Y:S02]  /*7d210*/  IMAD.MOV.U32 R134, RZ, RZ, R137 ;  /* 0x000000ffff867224 */ /* 0x000fe400078e0089 */
[----:B------:R-:W-:Y:S01]  /*7d220*/  IMAD.MOV.U32 R135, RZ, RZ, R139 ;  /* 0x000000ffff877224 */ /* 0x000fe200078e008b */
[----:B------:R-:W2:Y:S01]  /*7d230*/  LDL.LU R247, [R1+0x44] ;  /* 0x0000440001f77983 */ /* 0x000ea20000300800 */
[----:B-1----:R-:W-:-:S03]  /*7d240*/  IMAD.MOV.U32 R228, RZ, RZ, R140 ;  /* 0x000000ffffe47224 */ /* 0x002fc600078e008c */
[----:B------:R-:W2:Y:S04]  /*7d250*/  LDL.LU R245, [R1+0x48] ;  /* 0x0000480001f57983 */ /* 0x000ea80000300800 */
[----:B------:R-:W1:Y:S04]  /*7d260*/  LDS.128 R224, [R252] ;  /* 0x00000000fce07984 */ /* 0x000e680000000c00 */
[----:B------:R-:W-:Y:S01]  /*7d270*/  LDS.128 R136, [R252+0x800] ;  /* 0x00080000fc887984 */ /* 0x000fe20000000c00 */
[----:B------:R-:W-:Y:S06]  /*7d280*/  BAR.SYNC.DEFER_BLOCKING 0x0 ;  /* 0x0000000000007b1d */ /* 0x000fec0000010000 */
[----:B------:R1:W-:Y:S04]  /*7d290*/  STS.128 [R2], R232 ;  /* 0x000000e802007388 */ /* 0x0003e80000000c00 */
[----:B------:R-:W-:Y:S01]  /*7d2a0*/  STS.128 [R2+0x400], R132 ;  /* 0x0004008402007388 */ /* 0x000fe20000000c00 */
[----:B------:R-:W-:Y:S01]  /*7d2b0*/  BAR.SYNC.DEFER_BLOCKING 0x0 ;  /* 0x0000000000007b1d */ /* 0x000fe20000010000 */
[----:B------:R-:W-:-:S02]  /*7d2c0*/  IMAD.MOV.U32 R229, RZ, RZ, R142 ;  /* 0x000000ffffe57224 */ /* 0x000fc400078e008e */
[----:B------:R-:W-:-:S03]  /*7d2d0*/  IMAD.MOV.U32 R230, RZ, RZ, R144 ;  /* 0x000000ffffe67224 */ /* 0x000fc600078e0090 */
[----:B------:R-:W2:Y:S04]  /*7d2e0*/  LDS.128 R140, [R252] ;  /* 0x00000000fc8c7984 */ /* 0x000ea80000000c00 */
[----:B------:R-:W-:Y:S01]  /*7d2f0*/  LDS.128 R132, [R252+0x800] ;  /* 0x00080000fc847984 */ /* 0x000fe20000000c00 */
[----:B------:R-:W-:Y:S01]  /*7d300*/  BAR.SYNC.DEFER_BLOCKING 0x0 ;  /* 0x0000000000007b1d */ /* 0x000fe20000010000 */
[----:B------:R-:W-:-:S05]  /*7d310*/  IMAD.MOV.U32 R231, RZ, RZ, R146 ;  /* 0x000000ffffe77224 */ /* 0x000fca00078e0092 */
[----:B------:R3:W-:Y:S04]  /*7d320*/  STS.128 [R2], R228 ;  /* 0x000000e402007388 */ /* 0x0007e80000000c00 */
[----:B------:R3:W-:Y:S01]  /*7d330*/  STS.128 [R2+0x400], R236 ;  /* 0x000400ec02007388 */ /* 0x0007e20000000c00 */
[----:B------:R-:W-:Y:S02]  /*7d340*/  IMAD.MOV.U32 R144, RZ, RZ, R148 ;  /* 0x000000ffff907224 */ /* 0x000fe400078e0094 */
[----:B------:R-:W-:Y:S02]  /*7d350*/  IMAD.MOV.U32 R145, RZ, RZ, R150 ;  /* 0x000000ffff917224 */ /* 0x000fe400078e0096 */
[----:B------:R-:W-:Y:S02]  /*7d360*/  IMAD.MOV.U32 R146, RZ, RZ, R152 ;  /* 0x000000ffff927224 */ /* 0x000fe400078e0098 */
[----:B------:R-:W-:Y:S01]  /*7d370*/  IMAD.MOV.U32 R147, RZ, RZ, R154 ;  /* 0x000000ffff937224 */ /* 0x000fe200078e009a */
[----:B------:R-:W-:Y:S01]  /*7d380*/  BAR.SYNC.DEFER_BLOCKING 0x0 ;  /* 0x0000000000007b1d */ /* 0x000fe20000010000 */
[----:B-1----:R-:W-:-:S02]  /*7d390*/  IMAD.MOV.U32 R232, RZ, RZ, R149 ;  /* 0x000000ffffe87224 */ /* 0x002fc400078e0095 */
[----:B------:R-:W-:Y:S02]  /*7d3a0*/  IMAD.MOV.U32 R233, RZ, RZ, R151 ;  /* 0x000000ffffe97224 */ /* 0x000fe400078e0097 */
[----:B------:R-:W-:Y:S02]  /*7d3b0*/  IMAD.MOV.U32 R234, RZ, RZ, R153 ;  /* 0x000000ffffea7224 */ /* 0x000fe400078e0099 */
[----:B------:R-:W-:Y:S02]  /*7d3c0*/  IMAD.MOV.U32 R235, RZ, RZ, R155 ;  /* 0x000000ffffeb7224 */ /* 0x000fe400078e009b */
[----:B------:R-:W1:Y:S04]  /*7d3d0*/  LDS.128 R152, [R252] ;  /* 0x00000000fc987984 */ /* 0x000e680000000c00 */
[----:B------:R-:W-:Y:S01]  /*7d3e0*/  LDS.128 R148, [R252+0x800] ;  /* 0x00080000fc947984 */ /* 0x000fe20000000c00 */
[----:B------:R-:W-:Y:S06]  /*7d3f0*/  BAR.SYNC.DEFER_BLOCKING 0x0 ;  /* 0x0000000000007b1d */ /* 0x000fec0000010000 */
[----:B------:R-:W-:Y:S04]  /*7d400*/  STS.128 [R2], R144 ;  /* 0x0000009002007388 */ /* 0x000fe80000000c00 */
[----:B------:R1:W-:Y:S01]  /*7d410*/  STS.128 [R2+0x400], R232 ;  /* 0x000400e802007388 */ /* 0x0003e20000000c00 */
[----:B------:R-:W-:Y:S01]  /*7d420*/  BAR.SYNC.DEFER_BLOCKING 0x0 ;  /* 0x0000000000007b1d */ /* 0x000fe20000010000 */
[----:B---3--:R-:W-:-:S02]  /*7d430*/  IMAD.MOV.U32 R228, RZ, RZ, R156 ;  /* 0x000000ffffe47224 */ /* 0x008fc400078e009c */
[----:B------:R-:W-:Y:S02]  /*7d440*/  IMAD.MOV.U32 R229, RZ, RZ, R158 ;  /* 0x000000ffffe57224 */ /* 0x000fe400078e009e */
[----:B------:R-:W-:Y:S02]  /*7d450*/  IMAD.MOV.U32 R236, RZ, RZ, R157 ;  /* 0x000000ffffec7224 */ /* 0x000fe400078e009d */
[----:B------:R-:W-:Y:S02]  /*7d460*/  IMAD.MOV.U32 R237, RZ, RZ, R159 ;  /* 0x000000ffffed7224 */ /* 0x000fe400078e009f */
[----:B------:R-:W3:Y:S04]  /*7d470*/  LDS.128 R156, [R252] ;  /* 0x00000000fc9c7984 */ /* 0x000ee80000000c00 */
[----:B------:R-:W-:Y:S01]  /*7d480*/  LDS.128 R144, [R252+0x800] ;  /* 0x00080000fc907984 */ /* 0x000fe20000000c00 */
[----:B------:R-:W-:-:S02]  /*7d490*/  IMAD.MOV.U32 R230, RZ, RZ, R160 ;  /* 0x000000ffffe67224 */ /* 0x000fc400078e00a0 */
[----:B------:R-:W-:Y:S01]  /*7d4a0*/  IMAD.MOV.U32 R231, RZ, RZ, R162 ;  /* 0x000000ffffe77224 */ /* 0x000fe200078e00a2 */
[----:B------:R-:W-:Y:S01]  /*7d4b0*/  BAR.SYNC.DEFER_BLOCKING 0x0 ;  /* 0x0000000000007b1d */ /* 0x000fe20000010000 */
[----:B------:R-:W-:Y:S02]  /*7d4c0*/  IMAD.MOV.U32 R238, RZ, RZ, R161 ;  /* 0x000000ffffee7224 */ /* 0x000fe400078e00a1 */
[----:B------:R-:W-:-:S03]  /*7d4d0*/  IMAD.MOV.U32 R239, RZ, RZ, R163 ;  /* 0x000000ffffef7224 */ /* 0x000fc600078e00a3 */
        /* <DEDUP_REMOVED lines=30> */
[----:B------:R-:W-:Y:S01]  /*7d6c0*/  IMAD.MOV.U32 R176, RZ, RZ, R180 ;  /* 0x000000ffffb07224 */ /* 0x000fe200078e00b4 */
[----:B------:R-:W-:Y:S01]  /*7d6d0*/  MOV R179, R186 ;  /* 0x000000ba00b37202 */ /* 0x000fe20000000f00 */
        /* <DEDUP_REMOVED lines=38> */
[----:B------:R1:W-:Y:S04]  /*7d940*/  STS.128 [R2], R192 ;  /* 0x000000c002007388 */ /* 0x0003e80000000c00 */
[----:B------:R1:W-:Y:S01]  /*7d950*/  STS.128 [R2+0x400], R232 ;  /* 0x000400e802007388 */ /* 0x0003e20000000c00 */
[----:B---3--:R-:W-:-:S02]  /*7d960*/  IMAD.MOV.U32 R228, RZ, RZ, R76 ;  /* 0x000000ffffe47224 */ /* 0x008fc400078e004c */
        /* <DEDUP_REMOVED lines=8> */
[----:B------:R-:W3:Y:S04]  /*7d9f0*/  LDS.128 R80, [R252] ;  /* 0x00000000fc507984 */ /* 0x000ee80000000c00 */
[----:B------:R-:W-:Y:S01]  /*7da00*/  LDS.128 R76, [R252+0x800] ;  /* 0x00080000fc4c7984 */ /* 0x000fe20000000c00 */
[----:B------:R-:W-:Y:S06]  /*7da10*/  BAR.SYNC.DEFER_BLOCKING 0x0 ;  /* 0x0000000000007b1d */ /* 0x000fec0000010000 */
[----:B------:R3:W-:Y:S04]  /*7da20*/  STS.128 [R2], R228 ;  /* 0x000000e402007388 */ /* 0x0007e80000000c00 */
[----:B------:R3:W-:Y:S01]  /*7da30*/  STS.128 [R2+0x400], R236 ;  /* 0x000400ec02007388 */ /* 0x0007e20000000c00 */
[----:B-1----:R-:W-:-:S02]  /*7da40*/  IMAD.MOV.U32 R192, RZ, RZ, R84 ;  /* 0x000000ffffc07224 */ /* 0x002fc400078e0054 */
        /* <DEDUP_REMOVED lines=41> */
[----:B--2---:R-:W-:Y:S01]  /*7dce0*/  IMAD.MOV.U32 R228, RZ, RZ, R108 ;  /* 0x000000ffffe47224 */ /* 0x004fe200078e006c */
[----:B------:R-:W-:Y:S01]  /*7dcf0*/  MOV R236, R109 ;  /* 0x0000006d00ec7202 */ /* 0x000fe20000000f00 */
[----:B------:R-:W-:-:S02]  /*7dd00*/  IMAD.MOV.U32 R229, RZ, RZ, R110 ;  /* 0x000000ffffe57224 */ /* 0x000fc400078e006e */
[----:B------:R-:W-:Y:S02]  /*7dd10*/  IMAD.MOV.U32 R230, RZ, RZ, R112 ;  /* 0x000000ffffe67224 */ /* 0x000fe400078e0070 */
[----:B------:R-:W-:Y:S01]  /*7dd20*/  IMAD.MOV.U32 R231, RZ, RZ, R114 ;  /* 0x000000ffffe77224 */ /* 0x000fe200078e0072 */
[----:B------:R-:W-:Y:S01]  /*7dd30*/  BAR.SYNC.DEFER_BLOCKING 0x0 ;  /* 0x0000000000007b1d */ /* 0x000fe20000010000 */
[----:B------:R-:W-:Y:S02]  /*7dd40*/  IMAD.MOV.U32 R237, RZ, RZ, R111 ;  /* 0x000000ffffed7224 */ /* 0x000fe400078e006f */
[----:B------:R-:W-:Y:S02]  /*7dd50*/  IMAD.MOV.U32 R238, RZ, RZ, R113 ;  /* 0x000000ffffee7224 */ /* 0x000fe400078e0071 */
[----:B------:R-:W-:Y:S02]  /*7dd60*/  IMAD.MOV.U32 R239, RZ, RZ, R115 ;  /* 0x000000ffffef7224 */ /* 0x000fe400078e0073 */
[----:B------:R-:W2:Y:S04]  /*7dd70*/  LDS.128 R112, [R252] ;  /* 0x00000000fc707984 */ /* 0x000ea80000000c00 */
        /* <DEDUP_REMOVED lines=18> */
[----:B--2---:R-:W-:-:S02]  /*7dea0*/  IMAD.MOV.U32 R228, RZ, RZ, R124 ;  /* 0x000000ffffe47224 */ /* 0x004fc400078e007c */
        /* <DEDUP_REMOVED lines=8> */
[----:B------:R-:W2:Y:S04]  /*7df30*/  LDS.128 R128, [R252] ;  /* 0x00000000fc807984 */ /* 0x000ea80000000c00 */
[----:B------:R-:W-:Y:S01]  /*7df40*/  LDS.128 R124, [R252+0x800] ;  /* 0x00080000fc7c7984 */ /* 0x000fe20000000c00 */
[----:B------:R-:W-:Y:S01]  /*7df50*/  BAR.SYNC.DEFER_BLOCKING 0x0 ;  /* 0x0000000000007b1d */ /* 0x000fe20000010000 */
[----:B---3--:R-:W-:-:S05]  /*7df60*/  IMAD.MOV.U32 R192, RZ, RZ, R4 ;  /* 0x000000ffffc07224 */ /* 0x008fca00078e0004 */
[----:B------:R-:W-:Y:S04]  /*7df70*/  STS.128 [R2], R228 ;  /* 0x000000e402007388 */ /* 0x000fe80000000c00 */
[----:B------:R3:W-:Y:S01]  /*7df80*/  STS.128 [R2+0x400], R236 ;  /* 0x000400ec02007388 */ /* 0x0007e20000000c00 */
[----:B------:R-:W-:Y:S01]  /*7df90*/  BAR.SYNC.DEFER_BLOCKING 0x0 ;  /* 0x0000000000007b1d */ /* 0x000fe20000010000 */
[----:B------:R-:W-:Y:S02]  /*7dfa0*/  IMAD.MOV.U32 R4, RZ, RZ, R5 ;  /* 0x000000ffff047224 */ /* 0x000fe400078e0005 */
[----:B------:R-:W-:Y:S02]  /*7dfb0*/  IMAD.MOV.U32 R193, RZ, RZ, R6 ;  /* 0x000000ffffc17224 */ /* 0x000fe400078e0006 */
[----:B------:R-:W-:-:S02]  /*7dfc0*/  IMAD.MOV.U32 R5, RZ, RZ, R7 ;  /* 0x000000ffff057224 */ /* 0x000fc400078e0007 */
[----:B------:R-:W-:Y:S02]  /*7dfd0*/  IMAD.MOV.U32 R194, RZ, RZ, R8 ;  /* 0x000000ffffc27224 */ /* 0x000fe400078e0008 */
[----:B------:R-:W-:Y:S02]  /*7dfe0*/  IMAD.MOV.U32 R195, RZ, RZ, R10 ;  /* 0x000000ffffc37224 */ /* 0x000fe400078e000a */
[----:B------:R-:W-:Y:S02]  /*7dff0*/  IMAD.MOV.U32 R6, RZ, RZ, R9 ;  /* 0x000000ffff067224 */ /* 0x000fe400078e0009 */
[----:B------:R-:W-:Y:S01]  /*7e000*/  IMAD.MOV.U32 R7, RZ, RZ, R11 ;  /* 0x000000ffff077224 */ /* 0x000fe200078e000b */
[----:B------:R-:W2:Y:S04]  /*7e010*/  LDS.128 R228, [R252] ;  /* 0x00000000fce47984 */ /* 0x000ea80000000c00 */
[----:B------:R-:W-:Y:S01]  /*7e020*/  LDS.128 R8, [R252+0x800] ;  /* 0x00080000fc087984 */ /* 0x000fe20000000c00 */
[----:B------:R-:W-:Y:S06]  /*7e030*/  BAR.SYNC.DEFER_BLOCKING 0x0 ;  /* 0x0000000000007b1d */ /* 0x000fec0000010000 */
[----:B------:R-:W-:Y:S04]  /*7e040*/  STS.128 [R2], R192 ;  /* 0x000000c002007388 */ /* 0x000fe80000000c00 */
[----:B------:R2:W-:Y:S01]  /*7e050*/  STS.128 [R2+0x400], R4 ;  /* 0x0004000402007388 */ /* 0x0005e20000000c00 */
[----:B-1----:R-:W-:-:S02]  /*7e060*/  IMAD.MOV.U32 R232, RZ, RZ, R12 ;  /* 0x000000ffffe87224 */ /* 0x002fc400078e000c */
[----:B------:R-:W-:Y:S02]  /*7e070*/  IMAD.MOV.U32 R233, RZ, RZ, R14 ;  /* 0x000000ffffe97224 */ /* 0x000fe400078e000e */
[----:B------:R-:W-:Y:S02]  /*7e080*/  IMAD.MOV.U32 R234, RZ, RZ, R16 ;  /* 0x000000ffffea7224 */ /* 0x000fe400078e0010 */
[----:B------:R-:W-:Y:S01]  /*7e090*/  IMAD.MOV.U32 R235, RZ, RZ, R18 ;  /* 0x000000ffffeb7224 */ /* 0x000fe200078e0012 */
[----:B------:R-:W-:Y:S01]  /*7e0a0*/  BAR.SYNC.DEFER_BLOCKING 0x0 ;  /* 0x0000000000007b1d */ /* 0x000fe20000010000 */
[----:B---3--:R-:W-:Y:S02]  /*7e0b0*/  IMAD.MOV.U32 R236, RZ, RZ, R13 ;  /* 0x000000ffffec7224 */ /* 0x008fe400078e000d */
        /* <DEDUP_REMOVED lines=19> */
[----:B------:R-:W-:Y:S06]  /*7e1f0*/  BAR.SYNC.DEFER_BLOCKING 0x0 ;  /* 0x0000000000007b1d */ /* 0x000fec0000010000 */
[----:B------:R2:W-:Y:S04]  /*7e200*/  STS.128 [R2], R4 ;  /* 0x0000000402007388 */ /* 0x0005e80000000c00 */
[----:B------:R-:W-:Y:S01]  /*7e210*/  STS.128 [R2+0x400], R192 ;  /* 0x000400c002007388 */ /* 0x000fe20000000c00 */
[----:B------:R-:W-:Y:S01]  /*7e220*/  BAR.SYNC.DEFER_BLOCKING 0x0 ;  /* 0x0000000000007b1d */ /* 0x000fe20000010000 */
[----:B---3--:R-:W-:-:S02]  /*7e230*/  IMAD.MOV.U32 R232, RZ, RZ, R28 ;  /* 0x000000ffffe87224 */ /* 0x008fc400078e001c */
[----:B------:R-:W-:Y:S02]  /*7e240*/  IMAD.MOV.U32 R233, RZ, RZ, R30 ;  /* 0x000000ffffe97224 */ /* 0x000fe400078e001e */
[----:B------:R-:W-:Y:S02]  /*7e250*/  IMAD.MOV.U32 R234, RZ, RZ, R32 ;  /* 0x000000ffffea7224 */ /* 0x000fe400078e0020 */
[----:B------:R-:W-:Y:S02]  /*7e260*/  IMAD.MOV.U32 R235, RZ, RZ, R34 ;  /* 0x000000ffffeb7224 */ /* 0x000fe400078e0022 */
[----:B-1----:R-:W-:Y:S02]  /*7e270*/  IMAD.MOV.U32 R236, RZ, RZ, R29 ;  /* 0x000000ffffec7224 */ /* 0x002fe400078e001d */
[----:B------:R-:W-:Y:S02]  /*7e280*/  IMAD.MOV.U32 R237, RZ, RZ, R31 ;  /* 0x000000ffffed7224 */ /* 0x000fe400078e001f */
[----:B------:R-:W-:-:S02]  /*7e290*/  IMAD.MOV.U32 R238, RZ, RZ, R33 ;  /* 0x000000ffffee7224 */ /* 0x000fc400078e0021 */
[----:B------:R-:W-:Y:S02]  /*7e2a0*/  IMAD.MOV.U32 R239, RZ, RZ, R35 ;  /* 0x000000ffffef7224 */ /* 0x000fe400078e0023 */
[----:B------:R-:W1:Y:S04]  /*7e2b0*/  LDS.128 R32, [R252] ;  /* 0x00000000fc207984 */ /* 0x000e680000000c00 */
[----:B------:R-:W-:Y:S01]  /*7e2c0*/  LDS.128 R28, [R252+0x800] ;  /* 0x00080000fc1c7984 */ /* 0x000fe20000000c00 */
[----:B------:R-:W-:Y:S06]  /*7e2d0*/  BAR.SYNC.DEFER_BLOCKING 0x0 ;  /* 0x0000000000007b1d */ /* 0x000fec0000010000 */
[----:B------:R-:W-:Y:S04]  /*7e2e0*/  STS.128 [R2], R232 ;  /* 0x000000e802007388 */ /* 0x000fe80000000c00 */
[----:B------:R-:W-:Y:S01]  /*7e2f0*/  STS.128 [R2+0x400], R236 ;  /* 0x000400ec02007388 */ /* 0x000fe20000000c00 */
        /* <DEDUP_REMOVED lines=8> */
[----:B------:R-:W2:Y:S04]  /*7e380*/  LDS.128 R40, [R252] ;  /* 0x00000000fc287984 */ /* 0x000ea80000000c00 */
[----:B------:R-:W-:Y:S01]  /*7e390*/  LDS.128 R36, [R252+0x800] ;  /* 0x00080000fc247984 */ /* 0x000fe20000000c00 */
[----:B------:R-:W-:Y:S01]  /*7e3a0*/  BAR.SYNC.DEFER_BLOCKING 0x0 ;  /* 0x0000000000007b1d */ /* 0x000fe20000010000 */
[----:B------:R-:W-:-:S05]  /*7e3b0*/  ISETP.GE.AND P0, PT, R244, UR14, PT ;  /* 0x0000000ef4007c0c */ /* 0x000fca000bf06270 */
[----:B------:R3:W-:Y:S02]  /*7e3c0*/  STS.128 [R2], R4 ;  /* 0x0000000402007388 */ /* 0x0007e40000000c00 */
[----:B---3--:R-:W-:Y:S02]  /*7e3d0*/  IMAD R7, R244, UR4, RZ ;  /* 0x00000004f4077c24 */ /* 0x008fe4000f8e02ff */
[----:B------:R-:W-:Y:S01]  /*7e3e0*/  STS.128 [R2+0x400], R240 ;  /* 0x000400f002007388 */ /* 0x000fe20000000c00 */
[----:B------:R-:W-:Y:S01]  /*7e3f0*/  IMAD.MOV.U32 R234, RZ, RZ, R48 ;  /* 0x000000ffffea7224 */ /* 0x000fe200078e0030 */
[----:B------:R-:W3:Y:S01]  /*7e400*/  LDC R4, c[0x0][0x3b8] ;  /* 0x0000ee00ff047b82 */ /* 0x000ee20000000800 */
[----:B------:R-:W-:Y:S01]  /*7e410*/  IMAD.MOV.U32 R235, RZ, RZ, R50 ;  /* 0x000000ffffeb7224 */ /* 0x000fe200078e0032 */
[----:B------:R-:W2:Y:S01]  /*7e420*/  LDL.LU R244, [R1+0x4c] ;  /* 0x00004c0001f47983 */ /* 0x000ea20000300800 */
[----:B------:R-:W-:Y:S02]  /*7e430*/  IMAD.MOV.U32 R238, RZ, RZ, R49 ;  /* 0x000000ffffee7224 */ /* 0x000fe400078e0031 */
[----:B------:R-:W-:-:S03]  /*7e440*/  IMAD.MOV.U32 R239, RZ, RZ, R51 ;  /* 0x000000ffffef7224 */ /* 0x000fc600078e0033 */
[----:B------:R-:W-:Y:S01]  /*7e450*/  BAR.SYNC.DEFER_BLOCKING 0x0 ;  /* 0x0000000000007b1d */ /* 0x000fe20000010000 */
[----:B------:R-:W-:Y:S02]  /*7e460*/  IMAD.MOV.U32 R232, RZ, RZ, R44 ;  /* 0x000000ffffe87224 */ /* 0x000fe400078e002c */
[----:B------:R-:W-:Y:S02]  /*7e470*/  IMAD.MOV.U32 R233, RZ, RZ, R46 ;  /* 0x000000ffffe97224 */ /* 0x000fe400078e002e */
[----:B------:R-:W-:Y:S02]  /*7e480*/  IMAD.MOV.U32 R236, RZ, RZ, R45 ;  /* 0x000000ffffec7224 */ /* 0x000fe400078e002d */
[----:B------:R-:W-:Y:S01]  /*7e490*/  IMAD.MOV.U32 R237, RZ, RZ, R47 ;  /* 0x000000ffffed7224 */ /* 0x000fe200078e002f */
[----:B------:R-:W-:Y:S01]  /*7e4a0*/  LOP3.LUT R6, R0, R3, RZ, 0xfc, !PT ;  /* 0x0000000300067212 */ /* 0x000fe200078efcff */
[----:B------:R-:W1:Y:S01]  /*7e4b0*/  LDCU UR4, c[0x0][0x39c] ;  /* 0x00007380ff0477ac */ /* 0x000e620008000800 */
[----:B------:R-:W-:Y:S01]  /*7e4c0*/  LEA R5, P2, R7, UR12, 0x2 ;  /* 0x0000000c07057c11 */ /* 0x000fe2000f8410ff */
[----:B------:R-:W4:Y:S04]  /*7e4d0*/  LDL.LU R250, [R1+0x30] ;  /* 0x0000300001fa7983 */ /* 0x000f280000300800 */
[----:B------:R-:W1:Y:S04]  /*7e4e0*/  LDS.128 R192, [R252] ;  /* 0x00000000fcc07984 */ /* 0x000e680000000c00 */
[----:B------:R-:W-:Y:S01]  /*7e4f0*/  LDS.128 R48, [R252+0x800] ;  /* 0x00080000fc307984 */ /* 0x000fe20000000c00 */
[----:B------:R-:W-:Y:S01]  /*7e500*/  BAR.SYNC.DEFER_BLOCKING 0x0 ;  /* 0x0000000000007b1d */ /* 0x000fe20000010000 */
[----:B------:R-:W-:-:S02]  /*7e510*/  IMAD.MOV.U32 R44, RZ, RZ, R52 ;  /* 0x000000ffff2c7224 */ /* 0x000fc400078e0034 */
[----:B------:R-:W-:Y:S02]  /*7e520*/  IMAD.MOV.U32 R45, RZ, RZ, R54 ;  /* 0x000000ffff2d7224 */ /* 0x000fe400078e0036 */
[----:B------:R-:W-:Y:S02]  /*7e530*/  IMAD.MOV.U32 R46, RZ, RZ, R56 ;  /* 0x000000ffff2e7224 */ /* 0x000fe400078e0038 */
[----:B------:R-:W-:Y:S01]  /*7e540*/  IMAD.MOV.U32 R47, RZ, RZ, R58 ;  /* 0x000000ffff2f7224 */ /* 0x000fe200078e003a */
[----:B------:R-:W-:Y:S01]  /*7e550*/  ISETP.LT.AND P3, PT, R6, UR15, !P0 ;  /* 0x0000000f06007c0c */ /* 0x000fe2000c761270 */
[----:B------:R-:W4:Y:S04]  /*7e560*/  LDL.LU R248, [R1+0x34] ;  /* 0x0000340001f87983 */ /* 0x000f280000300800 */
[----:B------:R-:W-:Y:S04]  /*7e570*/  STS.128 [R2], R232 ;  /* 0x000000e802007388 */ /* 0x000fe80000000c00 */
[----:B------:R1:W-:Y:S01]  /*7e580*/  STS.128 [R2+0x400], R236 ;  /* 0x000400ec02007388 */ /* 0x0003e20000000c00 */
[----:B------:R-:W-:Y:S01]  /*7e590*/  BAR.SYNC.DEFER_BLOCKING 0x0 ;  /* 0x0000000000007b1d */ /* 0x000fe20000010000 */
[----:B------:R-:W-:-:S02]  /*7e5a0*/  IMAD.MOV.U32 R52, RZ, RZ, R53 ;  /* 0x000000ffff347224 */ /* 0x000fc400078e0035 */
[----:B------:R-:W-:Y:S02]  /*7e5b0*/  IMAD.MOV.U32 R53, RZ, RZ, R55 ;  /* 0x000000ffff357224 */ /* 0x000fe400078e0037 */
[----:B------:R-:W-:Y:S02]  /*7e5c0*/  IMAD.MOV.U32 R54, RZ, RZ, R57 ;  /* 0x000000ffff367224 */ /* 0x000fe400078e0039 */
[----:B------:R-:W-:Y:S01]  /*7e5d0*/  IMAD.MOV.U32 R55, RZ, RZ, R59 ;  /* 0x000000ffff377224 */ /* 0x000fe200078e003b */
[----:B------:R-:W-:Y:S01]  /*7e5e0*/  LEA.HI.X.SX32 R7, R7, UR13, 0x2, P2 ;  /* 0x0000000d07077c11 */ /* 0x000fe200090f16ff */
[----:B------:R-:W4:Y:S04]  /*7e5f0*/  LDL.LU R246, [R1+0x38] ;  /* 0x0000380001f67983 */ /* 0x000f280000300800 */
[----:B------:R-:W2:Y:S04]  /*7e600*/  LDS.128 R232, [R252] ;  /* 0x00000000fce87984 */ /* 0x000ea80000000c00 */
[----:B------:R-:W-:Y:S01]  /*7e610*/  LDS.128 R56, [R252+0x800] ;  /* 0x00080000fc387984 */ /* 0x000fe20000000c00 */
[----:B------:R-:W-:Y:S06]  /*7e620*/  BAR.SYNC.DEFER_BLOCKING 0x0 ;  /* 0x0000000000007b1d */ /* 0x000fec0000010000 */
[----:B------:R-:W-:Y:S04]  /*7e630*/  STS.128 [R2], R44 ;  /* 0x0000002c02007388 */ /* 0x000fe80000000c00 */
[----:B------:R-:W-:Y:S01]  /*7e640*/  STS.128 [R2+0x400], R52 ;  /* 0x0004003402007388 */ /* 0x000fe20000000c00 */
[----:B------:R-:W-:Y:S01]  /*7e650*/  BAR.SYNC.DEFER_BLOCKING 0x0 ;  /* 0x0000000000007b1d */ /* 0x000fe20000010000 */
[----:B-1----:R-:W-:-:S02]  /*7e660*/  IMAD.MOV.U32 R236, RZ, RZ, R60 ;  /* 0x000000ffffec7224 */ /* 0x002fc400078e003c */
[----:B------:R-:W-:Y:S02]  /*7e670*/  IMAD.MOV.U32 R60, RZ, RZ, R61 ;  /* 0x000000ffff3c7224 */ /* 0x000fe400078e003d */
[----:B------:R-:W-:Y:S01]  /*7e680*/  IMAD.MOV.U32 R237, RZ, RZ, R62 ;  /* 0x000000ffffed7224 */ /* 0x000fe200078e003e */
[----:B------:R-:W1:Y:S04]  /*7e690*/  LDS.128 R44, [R252] ;  /* 0x00000000fc2c7984 */ /* 0x000e680000000c00 */
[----:B------:R-:W-:Y:S01]  /*7e6a0*/  LDS.128 R52, [R252+0x800] ;  /* 0x00080000fc347984 */ /* 0x000fe20000000c00 */
[----:B------:R-:W-:Y:S02]  /*7e6b0*/  IMAD.MOV.U32 R61, RZ, RZ, R63 ;  /* 0x000000ffff3d7224 */ /* 0x000fe400078e003f */
[----:B------:R-:W-:-:S02]  /*7e6c0*/  IMAD.MOV.U32 R238, RZ, RZ, R64 ;  /* 0x000000ffffee7224 */ /* 0x000fc400078e0040 */
[----:B------:R-:W-:Y:S01]  /*7e6d0*/  IMAD.MOV.U32 R239, RZ, RZ, R66 ;  /* 0x000000ffffef7224 */ /* 0x000fe200078e0042 */
[----:B------:R-:W-:Y:S01]  /*7e6e0*/  BAR.SYNC.DEFER_BLOCKING 0x0 ;  /* 0x0000000000007b1d */ /* 0x000fe20000010000 */
[----:B------:R-:W-:Y:S02]  /*7e6f0*/  IMAD.MOV.U32 R62, RZ, RZ, R65 ;  /* 0x000000ffff3e7224 */ /* 0x000fe400078e0041 */
[----:B------:R-:W-:Y:S01]  /*7e700*/  IMAD.MOV.U32 R63, RZ, RZ, R67 ;  /* 0x000000ffff3f7224 */ /* 0x000fe200078e0043 */
[C---:B------:R-:W-:Y:S01]  /*7e710*/  LOP3.LUT R64, R6.reuse, 0x1fe, RZ, 0xfc, !PT ;  /* 0x000001fe06407812 */ /* 0x040fe200078efcff */
[----:B---3--:R-:W-:-:S03]  /*7e720*/  IMAD R66, R6, R4, RZ ;  /* 0x0000000406427224 */ /* 0x008fc600078e02ff */
[----:B------:R-:W-:Y:S01]  /*7e730*/  ISETP.LT.AND P1, PT, R64, UR6, !P0 ;  /* 0x0000000640007c0c */ /* 0x000fe2000c721270 */
[----:B------:R-:W3:Y:S01]  /*7e740*/  LDCU UR6, c[0x0][0x39c] ;  /* 0x00007380ff0677ac */ /* 0x000ee20008000800 */
[----:B------:R-:W-:Y:S04]  /*7e750*/  STS.128 [R2], R236 ;  /* 0x000000ec02007388 */ /* 0x000fe80000000c00 */
[----:B------:R1:W-:Y:S01]  /*7e760*/  STS.128 [R2+0x400], R60 ;  /* 0x0004003c02007388 */ /* 0x0003e20000000c00 */
[----:B------:R-:W-:-:S04]  /*7e770*/  LEA R64, P2, R66, R5, 0x2 ;  /* 0x0000000542407211 */ /* 0x000fc800078410ff */
[----:B------:R-:W-:Y:S01]  /*7e780*/  LEA.HI.X.SX32 R65, R66, R7, 0x2, P2 ;  /* 0x0000000742417211 */ /* 0x000fe200010f16ff */
[----:B------:R-:W-:Y:S01]  /*7e790*/  BAR.SYNC.DEFER_BLOCKING 0x0 ;  /* 0x0000000000007b1d */ /* 0x000fe20000010000 */
[C-C-:B-1----:R-:W-:Y:S02]  /*7e7a0*/  LOP3.LUT R2, R0.reuse, 0x2, R3.reuse, 0xfe, !PT ;  /* 0x0000000200027812 */ /* 0x142fe400078efe03 */
[----:B------:R-:W-:-:S03]  /*7e7b0*/  LOP3.LUT R60, R0, 0x4, R3, 0xfe, !PT ;  /* 0x00000004003c7812 */ /* 0x000fc600078efe03 */
[CC--:B------:R-:W-:Y:S01]  /*7e7c0*/  IMAD R63, R2.reuse, R4.reuse, RZ ;  /* 0x00000004023f7224 */ /* 0x0c0fe200078e02ff */
[----:B------:R-:W-:Y:S01]  /*7e7d0*/  ISETP.LT.AND P2, PT, R2, UR5, !P0 ;  /* 0x0000000502007c0c */ /* 0x000fe2000c741270 */
[-C--:B------:R-:W-:Y:S01]  /*7e7e0*/  IMAD R61, R60, R4.reuse, RZ ;  /* 0x000000043c3d7224 */ /* 0x080fe200078e02ff */
[--C-:B------:R-:W-:Y:S01]  /*7e7f0*/  LOP3.LUT R2, R0, 0x6, R3.reuse, 0xfe, !PT ;  /* 0x0000000600027812 */ /* 0x100fe200078efe03 */
[----:B------:R-:W1:Y:S01]  /*7e800*/  LDCU UR5, c[0x0][0x39c] ;  /* 0x00007380ff0577ac */ /* 0x000e620008000800 */
[----:B------:R3:W-:Y:S01]  /*7e810*/  @P3 STG.E desc[UR22][R64.64], R249 ;  /* 0x000000f940003986 */ /* 0x0007e2000c101916 */
[----:B------:R-:W-:Y:S02]  /*7e820*/  ISETP.LT.AND P3, PT, R60, UR4, !P0 ;  /* 0x000000043c007c0c */ /* 0x000fe4000c761270 */
[----:B------:R-:W-:Y:S01]  /*7e830*/  IMAD R67, R2, R4, RZ ;  /* 0x0000000402437224 */ /* 0x000fe200078e02ff */
[----:B------:R-:W-:Y:S01]  /*7e840*/  LOP3.LUT R60, R0, 0x8, R3, 0xfe, !PT ;  /* 0x00000008003c7812 */ /* 0x000fe200078efe03 */
[----:B------:R-:W1:Y:S01]  /*7e850*/  LDCU UR4, c[0x0][0x39c] ;  /* 0x00007380ff0477ac */ /* 0x000e620008000800 */
[----:B------:R-:W-:-:S02]  /*7e860*/  LEA R62, P5, R61, R5, 0x2 ;  /* 0x000000053d3e7211 */ /* 0x000fc400078a10ff */
[----:B---3--:R-:W-:-:S04]  /*7e870*/  LEA R64, P4, R63, R5, 0x2 ;  /* 0x000000053f407211 */ /* 0x008fc800078810ff */
[-C--:B------:R-:W-:Y:S02]  /*7e880*/  LEA.HI.X.SX32 R65, R63, R7.reuse, 0x2, P4 ;  /* 0x000000073f417211 */ /* 0x080fe400020f16ff */
[----:B------:R-:W-:Y:S01]  /*7e890*/  ISETP.LT.AND P4, PT, R2, UR6, !P0 ;  /* 0x0000000602007c0c */ /* 0x000fe2000c781270 */
[C---:B------:R-:W-:Y:S01]  /*7e8a0*/  IMAD R66, R60.reuse, R4, RZ ;  /* 0x000000043c427224 */ /* 0x040fe200078e02ff */
[----:B------:R-:W-:Y:S01]  /*7e8b0*/  LEA.HI.X.SX32 R63, R61, R7, 0x2, P5 ;  /* 0x000000073d3f7211 */ /* 0x000fe200028f16ff */
[----:B------:R-:W-:Y:S01]  /*7e8c0*/  @P2 STG.E desc[UR22][R64.64], R247 ;  /* 0x000000f740002986 */ /* 0x000fe2000c101916 */
[----:B------:R-:W-:Y:S01]  /*7e8d0*/  ISETP.LT.AND P5, PT, R60, UR7, !P0 ;  /* 0x000000073c007c0c */ /* 0x000fe2000c7a1270 */
[----:B------:R-:W3:Y:S01]  /*7e8e0*/  LDCU UR6, c[0x0][0x39c] ;  /* 0x00007380ff0677ac */ /* 0x000ee20008000800 */
[C---:B------:R-:W-:Y:S01]  /*7e8f0*/  LEA R60, P6, R67.reuse, R5, 0x2 ;  /* 0x00000005433c7211 */ /* 0x040fe200078c10ff */
[----:B------:R-:W-:Y:S01]  /*7e900*/  @P3 STG.E desc[UR22][R62.64], R245 ;  /* 0x000000f53e003986 */ /* 0x000fe2000c101916 */
[----:B------:R-:W-:Y:S01]  /*7e910*/  LOP3.LUT R2, R0, 0xa, R3, 0xfe, !PT ;  /* 0x0000000a00027812 */ /* 0x000fe200078efe03 */
[----:B------:R-:W1:Y:S01]  /*7e920*/  LDCU UR7, c[0x0][0x39c] ;  /* 0x00007380ff0777ac */ /* 0x000e620008000800 */
[----:B------:R-:W-:-:S05]  /*7e930*/  LEA.HI.X.SX32 R61, R67, R7, 0x2, P6 ;  /* 0x00000007433d7211 */ /* 0x000fca00030f16ff */
[----:B--2---:R2:W-:Y:S04]  /*7e940*/  @P4 STG.E desc[UR22][R60.64], R244 ;  /* 0x000000f43c004986 */ /* 0x0045e8000c101916 */
[----:B--2---:R-:W2:Y:S04]  /*7e950*/  LDL.LU R244, [R1+0x3c] ;  /* 0x00003c0001f47983 */ /* 0x004ea80000300800 */
[----:B------:R-:W2:Y:S01]  /*7e960*/  LDL.LU R251, [R1+0x20] ;  /* 0x0000200001fb7983 */ /* 0x000ea20000300800 */
[----:B------:R-:W-:-:S03]  /*7e970*/  IMAD R63, R2, R4, RZ ;  /* 0x00000004023f7224 */ /* 0x000fc600078e02ff */
[----:B------:R-:W2:Y:S01]  /*7e980*/  LDL.LU R249, [R1+0x24] ;  /* 0x0000240001f97983 */ /* 0x000ea20000300800 */
[----:B-1----:R-:W-:Y:S01]  /*7e990*/  ISETP.LT.AND P2, PT, R2, UR4, !P0 ;  /* 0x0000000402007c0c */ /* 0x002fe2000c741270 */
[----:B------:R-:W1:Y:S01]  /*7e9a0*/  LDCU UR4, c[0x0][0x39c] ;  /* 0x00007380ff0477ac */ /* 0x000e620008000800 */
[CC--:B------:R-:W-:Y:S01]  /*7e9b0*/  LEA R64, P6, R66.reuse, R5.reuse, 0x2 ;  /* 0x0000000542407211 */ /* 0x0c0fe200078c10ff */
[----:B------:R-:W2:Y:S01]  /*7e9c0*/  LDL.LU R247, [R1+0x28] ;  /* 0x0000280001f77983 */ /* 0x000ea20000300800 */
[----:B------:R-:W-:Y:S02]  /*7e9d0*/  LEA R60, P3, R63, R5, 0x2 ;  /* 0x000000053f3c7211 */ /* 0x000fe400078610ff */
[----:B------:R-:W-:Y:S01]  /*7e9e0*/  LEA.HI.X.SX32 R65, R66, R7, 0x2, P6 ;  /* 0x0000000742417211 */ /* 0x000fe200030f16ff */
[----:B------:R-:W2:Y:S01]  /*7e9f0*/  LDL.LU R245, [R1+0x2c] ;  /* 0x00002c0001f57983 */ /* 0x000ea20000300800 */
[C-C-:B------:R-:W-:Y:S02]  /*7ea00*/  LOP3.LUT R2, R0.reuse, 0xc, R3.reuse, 0xfe, !PT ;  /* 0x0000000c00027812 */ /* 0x140fe400078efe03 */
[----:B------:R-:W-:-:S02]  /*7ea10*/  LOP3.LUT R62, R0, 0xe, R3, 0xfe, !PT ;  /* 0x0000000e003e7812 */ /* 0x000fc400078efe03 */
[----:B------:R-:W-:Y:S01]  /*7ea20*/  LEA.HI.X.SX32 R61, R63, R7, 0x2, P3 ;  /* 0x000000073f3d7211 */ /* 0x000fe200018f16ff */
[----:B----4-:R4:W-:Y:S01]  /*7ea30*/  @P5 STG.E desc[UR22][R64.64], R250 ;  /* 0x000000fa40005986 */ /* 0x0109e2000c101916 */
[----:B------:R-:W-:Y:S01]  /*7ea40*/  ISETP.LT.AND P3, PT, R2, UR5, !P0 ;  /* 0x0000000502007c0c */ /* 0x000fe2000c761270 */
[CC--:B------:R-:W-:Y:S01]  /*7ea50*/  IMAD R63, R62.reuse, R4.reuse, RZ ;  /* 0x000000043e3f7224 */ /* 0x0c0fe200078e02ff */
[----:B---3--:R-:W-:Y:S01]  /*7ea60*/  ISETP.LT.AND P4, PT, R62, UR6, !P0 ;  /* 0x000000063e007c0c */ /* 0x008fe2000c781270 */
[----:B------:R-:W3:Y:S01]  /*7ea70*/  LDCU UR5, c[0x0][0x39c] ;  /* 0x00007380ff0577ac */ /* 0x000ee20008000800 */
[----:B----4-:R-:W-:Y:S01]  /*7ea80*/  IMAD R65, R2, R4, RZ ;  /* 0x0000000402417224 */ /* 0x010fe200078e02ff */
[----:B------:R4:W-:Y:S04]  /*7ea90*/  @P2 STG.E desc[UR22][R60.64], R248 ;  /* 0x000000f83c002986 */ /* 0x0009e8000c101916 */
[----:B------:R-:W3:Y:S01]  /*7eaa0*/  LDL.LU R250, [R1] ;  /* 0x0000000001fa7983 */ /* 0x000ee20000300800 */
[-C--:B------:R-:W-:Y:S01]  /*7eab0*/  LEA R64, P2, R65, R5.reuse, 0x2 ;  /* 0x0000000541407211 */ /* 0x080fe200078410ff */
[----:B------:R-:W1:Y:S02]  /*7eac0*/  LDCU UR6, c[0x0][0x39c] ;  /* 0x00007380ff0677ac */ /* 0x000e640008000800 */
[----:B----4-:R-:W4:Y:S01]  /*7ead0*/  LDL.LU R248, [R1+0x4] ;  /* 0x0000040001f87983 */ /* 0x010f220000300800 */
[----:B------:R-:W-:-:S02]  /*7eae0*/  LEA R60, P5, R63, R5, 0x2 ;  /* 0x000000053f3c7211 */ /* 0x000fc400078a10ff */
[-C--:B------:R-:W-:Y:S02]  /*7eaf0*/  LEA.HI.X.SX32 R65, R65, R7.reuse, 0x2, P2 ;  /* 0x0000000741417211 */ /* 0x080fe400010f16ff */
[----:B------:R-:W-:-:S03]  /*7eb00*/  LEA.HI.X.SX32 R61, R63, R7, 0x2, P5 ;  /* 0x000000073f3d7211 */ /* 0x000fc600028f16ff */
[----:B------:R1:W-:Y:S04]  /*7eb10*/  @P3 STG.E desc[UR22][R64.64], R246 ;  /* 0x000000f640003986 */ /* 0x0003e8000c101916 */
[----:B-1----:R-:W4:Y:S04]  /*7eb20*/  LDL.LU R246, [R1+0x8] ;  /* 0x0000080001f67983 */ /* 0x002f280000300800 */
[----:B--2---:R1:W-:Y:S04]  /*7eb30*/  @P4 STG.E desc[UR22][R60.64], R244 ;  /* 0x000000f43c004986 */ /* 0x0043e8000c101916 */
[----:B-1----:R-:W2:Y:S01]  /*7eb40*/  LDL.LU R244, [R1+0xc] ;  /* 0x00000c0001f47983 */ /* 0x002ea20000300800 */
[----:B------:R-:W-:-:S04]  /*7eb50*/  LOP3.LUT R2, R0, 0x10, R3, 0xfe, !PT ;  /* 0x0000001000027812 */ /* 0x000fc800078efe03 */
[----:B------:R-:W-:Y:S01]  /*7eb60*/  ISETP.LT.AND P2, PT, R2, UR4, !P0 ;  /* 0x0000000402007c0c */ /* 0x000fe2000c741270 */
[----:B------:R-:W1:Y:S01]  /*7eb70*/  LDCU UR4, c[0x0][0x39c] ;  /* 0x00007380ff0477ac */ /* 0x000e620008000800 */
[--C-:B------:R-:W-:Y:S01]  /*7eb80*/  LOP3.LUT R62, R0, 0x12, R3.reuse, 0xfe, !PT ;  /* 0x00000012003e7812 */ /* 0x100fe200078efe03 */
[-C--:B------:R-:W-:Y:S01]  /*7eb90*/  IMAD R2, R2, R4.reuse, RZ ;  /* 0x0000000402027224 */ /* 0x080fe200078e02ff */
[--C-:B------:R-:W-:Y:S02]  /*7eba0*/  LOP3.LUT R67, R0, 0x14, R3.reuse, 0xfe, !PT ;  /* 0x0000001400437812 */ /* 0x100fe400078efe03 */
[C---:B------:R-:W-:Y:S01]  /*7ebb0*/  ISETP.LT.AND P5, PT, R62.reuse, UR7, !P0 ;  /* 0x000000073e007c0c */ /* 0x040fe2000c7a1270 */
[----:B------:R-:W-:Y:S01]  /*7ebc0*/  IMAD R66, R62, R4, RZ ;  /* 0x000000043e427224 */ /* 0x000fe200078e02ff */
[----:B------:R-:W-:Y:S01]  /*7ebd0*/  LEA R62, P6, R2, R5, 0x2 ;  /* 0x00000005023e7211 */ /* 0x000fe200078c10ff */
[----:B------:R-:W3:Y:S01]  /*7ebe0*/  LDCU UR7, c[0x0][0x39c] ;  /* 0x00007380ff0777ac */ /* 0x000ee20008000800 */
[----:B------:R-:W-:-:S02]  /*7ebf0*/  LOP3.LUT R239, R0, 0x16, R3, 0xfe, !PT ;  /* 0x0000001600ef7812 */ /* 0x000fc400078efe03 */
[----:B------:R-:W-:Y:S01]  /*7ec00*/  LEA.HI.X.SX32 R63, R2, R7, 0x2, P6 ;  /* 0x00000007023f7211 */ /* 0x000fe200030f16ff */
[CC--:B------:R-:W-:Y:S01]  /*7ec10*/  IMAD R2, R67.reuse, R4.reuse, RZ ;  /* 0x0000000443027224 */ /* 0x0c0fe200078e02ff */
[C---:B------:R-:W-:Y:S02]  /*7ec20*/  LEA R64, P3, R66.reuse, R5, 0x2 ;  /* 0x0000000542407211 */ /* 0x040fe400078610ff */
[----:B-1----:R-:W-:Y:S01]  /*7ec30*/  ISETP.LT.AND P6, PT, R67, UR4, !P0 ;  /* 0x0000000443007c0c */ /* 0x002fe2000c7c1270 */
[----:B------:R-:W1:Y:S01]  /*7ec40*/  LDCU UR4, c[0x0][0x39c] ;  /* 0x00007380ff0477ac */ /* 0x000e620008000800 */
[----:B------:R-:W-:Y:S01]  /*7ec50*/  LEA.HI.X.SX32 R65, R66, R7, 0x2, P3 ;  /* 0x0000000742417211 */ /* 0x000fe200018f16ff */
[----:B------:R1:W-:Y:S01]  /*7ec60*/  @P2 STG.E desc[UR22][R62.64], R251 ;  /* 0x000000fb3e002986 */ /* 0x0003e2000c101916 */
[C-C-:B------:R-:W-:Y:S01]  /*7ec70*/  LOP3.LUT R237, R0.reuse, 0x18, R3.reuse, 0xfe, !PT ;  /* 0x0000001800ed7812 */ /* 0x140fe200078efe03 */
[C---:B------:R-:W-:Y:S01]  /*7ec80*/  IMAD R61, R239.reuse, R4, RZ ;  /* 0x00000004ef3d7224 */ /* 0x040fe200078e02ff */
[----:B------:R-:W-:Y:S01]  /*7ec90*/  LOP3.LUT R67, R0, 0x1a, R3, 0xfe, !PT ;  /* 0x0000001a00437812 */ /* 0x000fe200078efe03 */
[----:B------:R1:W-:Y:S01]  /*7eca0*/  @P5 STG.E desc[UR22][R64.64], R249 ;  /* 0x000000f940005986 */ /* 0x0003e2000c101916 */
[----:B---3--:R-:W-:Y:S01]  /*7ecb0*/  ISETP.LT.AND P4, PT, R239, UR5, !P0 ;  /* 0x00000005ef007c0c */ /* 0x008fe2000c781270 */
[----:B------:R-:W3:Y:S01]  /*7ecc0*/  LDCU UR5, c[0x0][0x39c] ;  /* 0x00007380ff0577ac */ /* 0x000ee20008000800 */
[----:B------:R-:W-:-:S02]  /*7ecd0*/  ISETP.LT.AND P3, PT, R237, UR6, !P0 ;  /* 0x00000006ed007c0c */ /* 0x000fc4000c761270 */
[CC--:B-1----:R-:W-:Y:S01]  /*7ece0*/  LEA R62, P2, R2.reuse, R5.reuse, 0x2 ;  /* 0x00000005023e7211 */ /* 0x0c2fe200078410ff */
[----:B------:R-:W1:Y:S01]  /*7ecf0*/  LDCU UR6, c[0x0][0x39c] ;  /* 0x00007380ff0677ac */ /* 0x000e620008000800 */
[----:B------:R-:W-:Y:S02]  /*7ed00*/  LEA R60, P5, R61, R5, 0x2 ;  /* 0x000000053d3c7211 */ /* 0x000fe400078a10ff */
[-C--:B------:R-:W-:Y:S01]  /*7ed10*/  LEA.HI.X.SX32 R63, R2, R7.reuse, 0x2, P2 ;  /* 0x00000007023f7211 */ /* 0x080fe200010f16ff */
[-C--:B------:R-:W-:Y:S02]  /*7ed20*/  IMAD R65, R237, R4.reuse, RZ ;  /* 0x00000004ed417224 */ /* 0x080fe400078e02ff */
[C---:B------:R-:W-:Y:S01]  /*7ed30*/  IMAD R2, R67.reuse, R4, RZ ;  /* 0x0000000443027224 */ /* 0x040fe200078e02ff */
[----:B------:R-:W-:Y:S01]  /*7ed40*/  ISETP.LT.AND P2, PT, R67, UR7, !P0 ;  /* 0x0000000743007c0c */ /* 0x000fe2000c741270 */
[----:B------:R1:W-:Y:S01]  /*7ed50*/  @P6 STG.E desc[UR22][R62.64], R247 ;  /* 0x000000f73e006986 */ /* 0x0003e2000c101916 */
[----:B------:R-:W-:Y:S01]  /*7ed60*/  LEA.HI.X.SX32 R61, R61, R7, 0x2, P5 ;  /* 0x000000073d3d7211 */ /* 0x000fe200028f16ff */
[----:B------:R-:W3:Y:S01]  /*7ed70*/  LDCU UR7, c[0x0][0x39c] ;  /* 0x00007380ff0777ac */ /* 0x000ee20008000800 */
[----:B------:R-:W-:-:S02]  /*7ed80*/  LEA R64, P5, R2, R5, 0x2 ;  /* 0x0000000502407211 */ /* 0x000fc400078a10ff */
[C-C-:B------:R-:W-:Y:S02]  /*7ed90*/  LOP3.LUT R67, R0.reuse, 0x1c, R3.reuse, 0xfe, !PT ;  /* 0x0000001c00437812 */ /* 0x140fe400078efe03 */
[C---:B-1----:R-:W-:Y:S02]  /*7eda0*/  LEA R62, P6, R65.reuse, R5, 0x2 ;  /* 0x00000005413e7211 */ /* 0x042fe400078c10ff */
[--C-:B------:R-:W-:Y:S02]  /*7edb0*/  LOP3.LUT R237, R0, 0x1e, R3.reuse, 0xfe, !PT ;  /* 0x0000001e00ed7812 */ /* 0x100fe400078efe03 */
[-C--:B------:R-:W-:Y:S02]  /*7edc0*/  LEA.HI.X.SX32 R63, R65, R7.reuse, 0x2, P6 ;  /* 0x00000007413f7211 */ /* 0x080fe400030f16ff */
[----:B------:R-:W-:Y:S01]  /*7edd0*/  LEA.HI.X.SX32 R65, R2, R7, 0x2, P5 ;  /* 0x0000000702417211 */ /* 0x000fe200028f16ff */
[CC--:B------:R-:W-:Y:S01]  /*7ede0*/  IMAD R2, R67.reuse, R4.reuse, RZ ;  /* 0x0000000443027224 */ /* 0x0c0fe200078e02ff */
[----:B------:R-:W-:Y:S01]  /*7edf0*/  ISETP.LT.AND P5, PT, R67, UR4, !P0 ;  /* 0x0000000443007c0c */ /* 0x000fe2000c7a1270 */
[----:B------:R1:W-:Y:S01]  /*7ee00*/  @P4 STG.E desc[UR22][R60.64], R245 ;  /* 0x000000f53c004986 */ /* 0x0003e2000c101916 */
[----:B------:R-:W-:Y:S01]  /*7ee10*/  LOP3.LUT R67, R0, 0x20, R3, 0xfe, !PT ;  /* 0x0000002000437812 */ /* 0x000fe200078efe03 */
[CC--:B------:R-:W-:Y:S01]  /*7ee20*/  IMAD R66, R237.reuse, R4.reuse, RZ ;  /* 0x00000004ed427224 */ /* 0x0c0fe200078e02ff */
[----:B------:R-:W2:Y:S01]  /*7ee30*/  LDCU UR4, c[0x0][0x39c] ;  /* 0x00007380ff0477ac */ /* 0x000ea20008000800 */
[----:B------:R1:W-:Y:S01]  /*7ee40*/  @P3 STG.E desc[UR22][R62.64], R250 ;  /* 0x000000fa3e003986 */ /* 0x0003e2000c101916 */
[----:B---3--:R-:W-:Y:S01]  /*7ee50*/  ISETP.LT.AND P3, PT, R237, UR5, !P0 ;  /* 0x00000005ed007c0c */ /* 0x008fe2000c761270 */
[C---:B------:R-:W-:Y:S01]  /*7ee60*/  IMAD R236, R67.reuse, R4, RZ ;  /* 0x0000000443ec7224 */ /* 0x040fe200078e02ff */
[----:B------:R-:W3:Y:S01]  /*7ee70*/  LDCU UR5, c[0x0][0x39c] ;  /* 0x00007380ff0577ac */ /* 0x000ee20008000800 */
[----:B----4-:R4:W-:Y:S01]  /*7ee80*/  @P2 STG.E desc[UR22][R64.64], R248 ;  /* 0x000000f840002986 */ /* 0x0109e2000c101916 */
[----:B------:R-:W-:-:S02]  /*7ee90*/  ISETP.LT.AND P2, PT, R67, UR6, !P0 ;  /* 0x0000000643007c0c */ /* 0x000fc4000c741270 */
[-C--:B-1----:R-:W-:Y:S01]  /*7eea0*/  LEA R60, P4, R2, R5.reuse, 0x2 ;  /* 0x00000005023c7211 */ /* 0x082fe200078810ff */
[----:B------:R-:W1:Y:S01]  /*7eeb0*/  LDCU UR6, c[0x0][0x39c] ;  /* 0x00007380ff0677ac */ /* 0x000e620008000800 */
[--C-:B------:R-:W-:Y:S02]  /*7eec0*/  LOP3.LUT R67, R0, 0x22, R3.reuse, 0xfe, !PT ;  /* 0x0000002200437812 */ /* 0x100fe400078efe03 */
[----:B------:R-:W-:Y:S02]  /*7eed0*/  LEA R62, P6, R66, R5, 0x2 ;  /* 0x00000005423e7211 */ /* 0x000fe400078c10ff */
[----:B------:R-:W-:Y:S02]  /*7eee0*/  LEA.HI.X.SX32 R61, R2, R7, 0x2, P4 ;  /* 0x00000007023d7211 */ /* 0x000fe400020f16ff */
[----:B----4-:R-:W-:Y:S02]  /*7eef0*/  LEA R64, P4, R236, R5, 0x2 ;  /* 0x00000005ec407211 */ /* 0x010fe400078810ff */
[-C--:B------:R-:W-:Y:S01]  /*7ef00*/  LEA.HI.X.SX32 R63, R66, R7.reuse, 0x2, P6 ;  /* 0x00000007423f7211 */ /* 0x080fe200030f16ff */
[----:B------:R-:W-:Y:S01]  /*7ef10*/  IMAD R2, R67, R4, RZ ;  /* 0x0000000443027224 */ /* 0x000fe200078e02ff */
[----:B------:R-:W-:Y:S01]  /*7ef20*/  LEA.HI.X.SX32 R65, R236, R7, 0x2, P4 ;  /* 0x00000007ec417211 */ /* 0x000fe200020f16ff */
[----:B------:R4:W-:Y:S01]  /*7ef30*/  @P5 STG.E desc[UR22][R60.64], R246 ;  /* 0x000000f63c005986 */ /* 0x0009e2000c101916 */
[----:B------:R-:W-:-:S02]  /*7ef40*/  LOP3.LUT R239, R0, 0x24, R3, 0xfe, !PT ;  /* 0x0000002400ef7812 */ /* 0x000fc400078efe03 */
[----:B------:R-:W-:Y:S01]  /*7ef50*/  ISETP.LT.AND P5, PT, R67, UR7, !P0 ;  /* 0x0000000743007c0c */ /* 0x000fe2000c7a1270 */
[----:B------:R-:W1:Y:S01]  /*7ef60*/  LDCU UR7, c[0x0][0x39c] ;  /* 0x00007380ff0777ac */ /* 0x000e620008000800 */
[----:B------:R-:W-:-:S05]  /*7ef70*/  LOP3.LUT R237, R0, 0x26, R3, 0xfe, !PT ;  /* 0x0000002600ed7812 */ /* 0x000fca00078efe03 */
[----:B------:R-:W-:Y:S01]  /*7ef80*/  IMAD R236, R237, R4, RZ ;  /* 0x00000004edec7224 */ /* 0x000fe200078e02ff */
[C-C-:B------:R-:W-:Y:S02]  /*7ef90*/  LOP3.LUT R238, R0.reuse, 0x62, R3.reuse, 0xfe, !PT ;  /* 0x0000006200ee7812 */ /* 0x140fe400078efe03 */
[C-C-:B------:R-:W-:Y:S02]  /*7efa0*/  LOP3.LUT R240, R0.reuse, 0x66, R3.reuse, 0xfe, !PT ;  /* 0x0000006600f07812 */ /* 0x140fe400078efe03 */
[C-C-:B------:R-:W-:Y:S02]  /*7efb0*/  LOP3.LUT R241, R0.reuse, 0x68, R3.reuse, 0xfe, !PT ;  /* 0x0000006800f17812 */ /* 0x140fe400078efe03 */
[C-C-:B------:R-:W-:Y:S02]  /*7efc0*/  LOP3.LUT R242, R0.reuse, 0x6a, R3.reuse, 0xfe, !PT ;  /* 0x0000006a00f27812 */ /* 0x140fe400078efe03 */
[C-C-:B------:R-:W-:Y:S02]  /*7efd0*/  LOP3.LUT R243, R0.reuse, 0x6c, R3.reuse, 0xfe, !PT ;  /* 0x0000006c00f37812 */ /* 0x140fe400078efe03 */
[----:B------:R-:W-:-:S02]  /*7efe0*/  LOP3.LUT R245, R0, 0x70, R3, 0xfe, !PT ;  /* 0x0000007000f57812 */ /* 0x000fc400078efe03 */
[C-C-:B----4-:R-:W-:Y:S02]  /*7eff0*/  LOP3.LUT R246, R0.reuse, 0x72, R3.reuse, 0xfe, !PT ;  /* 0x0000007200f67812 */ /* 0x150fe400078efe03 */
[C-C-:B------:R-:W-:Y:S02]  /*7f000*/  LOP3.LUT R247, R0.reuse, 0x74, R3.reuse, 0xfe, !PT ;  /* 0x0000007400f77812 */ /* 0x140fe400078efe03 */
[C-C-:B------:R-:W-:Y:S02]  /*7f010*/  LOP3.LUT R248, R0.reuse, 0x76, R3.reuse, 0xfe, !PT ;  /* 0x0000007600f87812 */ /* 0x140fe400078efe03 */
[C-C-:B------:R-:W-:Y:S02]  /*7f020*/  LOP3.LUT R249, R0.reuse, 0x78, R3.reuse, 0xfe, !PT ;  /* 0x0000007800f97812 */ /* 0x140fe400078efe03 */
[C-C-:B------:R-:W-:Y:S02]  /*7f030*/  LOP3.LUT R250, R0.reuse, 0x7a, R3.reuse, 0xfe, !PT ;  /* 0x0000007a00fa7812 */ /* 0x140fe400078efe03 */
[----:B------:R-:W-:Y:S01]  /*7f040*/  LOP3.LUT R251, R0, 0x7c, R3, 0xfe, !PT ;  /* 0x0000007c00fb7812 */ /* 0x000fe200078efe03 */
[----:B--2---:R-:W-:Y:S04]  /*7f050*/  @P3 STG.E desc[UR22][R62.64], R244 ;  /* 0x000000f43e003986 */ /* 0x004fe8000c101916 */
[----:B------:R2:W-:Y:S01]  /*7f060*/  @P2 STG.E desc[UR22][R64.64], R208 ;  /* 0x000000d040002986 */ /* 0x0005e2000c101916 */
[----:B------:R-:W-:-:S04]  /*7f070*/  LEA R66, P2, R2, R5, 0x2 ;  /* 0x0000000502427211 */ /* 0x000fc800078410ff */
[----:B------:R-:W-:Y:S01]  /*7f080*/  LEA.HI.X.SX32 R67, R2, R7, 0x2, P2 ;  /* 0x0000000702437211 */ /* 0x000fe200010f16ff */
[C---:B------:R-:W-:Y:S01]  /*7f090*/  IMAD R2, R239.reuse, R4, RZ ;  /* 0x00000004ef027224 */ /* 0x040fe200078e02ff */
[----:B------:R-:W-:Y:S01]  /*7f0a0*/  ISETP.LT.AND P2, PT, R239, UR4, !P0 ;  /* 0x00000004ef007c0c */ /* 0x000fe2000c741270 */
[----:B------:R-:W4:Y:S03]  /*7f0b0*/  LDCU UR4, c[0x0][0x39c] ;  /* 0x00007380ff0477ac */ /* 0x000f260008000800 */
[----:B------:R-:W-:Y:S02]  /*7f0c0*/  LEA R60, P4, R2, R5, 0x2 ;  /* 0x00000005023c7211 */ /* 0x000fe400078810ff */
[----:B--2---:R-:W-:Y:S02]  /*7f0d0*/  LOP3.LUT R65, R0, 0x28, R3, 0xfe, !PT ;  /* 0x0000002800417812 */ /* 0x004fe400078efe03 */
[----:B------:R-:W-:-:S02]  /*7f0e0*/  LEA.HI.X.SX32 R61, R2, R7, 0x2, P4 ;  /* 0x00000007023d7211 */ /* 0x000fc400020f16ff */
[----:B---3--:R-:W-:Y:S01]  /*7f0f0*/  ISETP.LT.AND P3, PT, R237, UR5, !P0 ;  /* 0x00000005ed007c0c */ /* 0x008fe2000c761270 */
[C---:B------:R-:W-:Y:S01]  /*7f100*/  IMAD R2, R65.reuse, R4, RZ ;  /* 0x0000000441027224 */ /* 0x040fe200078e02ff */
[----:B-1----:R-:W-:Y:S01]  /*7f110*/  ISETP.LT.AND P4, PT, R65, UR6, !P0 ;  /* 0x0000000641007c0c */ /* 0x002fe2000c781270 */
[----:B------:R-:W1:Y:S01]  /*7f120*/  LDCU UR5, c[0x0][0x39c] ;  /* 0x00007380ff0577ac */ /* 0x000e620008000800 */
[----:B------:R2:W-:Y:S01]  /*7f130*/  @P5 STG.E desc[UR22][R66.64], R209 ;  /* 0x000000d142005986 */ /* 0x0005e2000c101916 */
[----:B------:R-:W-:Y:S02]  /*7f140*/  LEA R62, P5, R236, R5, 0x2 ;  /* 0x00000005ec3e7211 */ /* 0x000fe400078a10ff */
[----:B------:R-:W-:Y:S01]  /*7f150*/  LOP3.LUT R237, R0, 0x2a, R3, 0xfe, !PT ;  /* 0x0000002a00ed7812 */ /* 0x000fe200078efe03 */
[----:B------:R3:W-:Y:S01]  /*7f160*/  @P2 STG.E desc[UR22][R60.64], R210 ;  /* 0x000000d23c002986 */ /* 0x0007e2000c101916 */
[----:B------:R-:W-:Y:S01]  /*7f170*/  LEA.HI.X.SX32 R63, R236, R7, 0x2, P5 ;  /* 0x00000007ec3f7211 */ /* 0x000fe200028f16ff */
[----:B------:R-:W1:Y:S01]  /*7f180*/  LDCU UR6, c[0x0][0x39c] ;  /* 0x00007380ff0677ac */ /* 0x000e620008000800 */
[----:B--2---:R-:W-:-:S04]  /*7f190*/  LEA R66, P2, R2, R5, 0x2 ;  /* 0x0000000502427211 */ /* 0x004fc800078410ff */
[----:B------:R-:W-:Y:S01]  /*7f1a0*/  LEA.HI.X.SX32 R67, R2, R7, 0x2, P2 ;  /* 0x0000000702437211 */ /* 0x000fe200010f16ff */
[CC--:B------:R-:W-:Y:S01]  /*7f1b0*/  IMAD R2, R237.reuse, R4.reuse, RZ ;  /* 0x00000004ed027224 */ /* 0x0c0fe200078e02ff */
[----:B------:R2:W-:Y:S01]  /*7f1c0*/  @P3 STG.E desc[UR22][R62.64], R211 ;  /* 0x000000d33e003986 */ /* 0x0005e2000c101916 */
[--C-:B------:R-:W-:Y:S02]  /*7f1d0*/  LOP3.LUT R209, R0, 0x2c, R3.reuse, 0xfe, !PT ;  /* 0x0000002c00d17812 */ /* 0x100fe400078efe03 */
[----:B------:R-:W-:Y:S01]  /*7f1e0*/  ISETP.LT.AND P2, PT, R237, UR7, !P0 ;  /* 0x00000007ed007c0c */ /* 0x000fe2000c741270 */
[----:B------:R2:W-:Y:S01]  /*7f1f0*/  @P4 STG.E desc[UR22][R66.64], R212 ;  /* 0x000000d442004986 */ /* 0x0005e2000c101916 */
[----:B---3--:R-:W-:Y:S02]  /*7f200*/  LEA R60, P4, R2, R5, 0x2 ;  /* 0x00000005023c7211 */ /* 0x008fe400078810ff */
[----:B------:R-:W-:Y:S01]  /*7f210*/  LOP3.LUT R65, R0, 0x2e, R3, 0xfe, !PT ;  /* 0x0000002e00417812 */ /* 0x000fe200078efe03 */
[C---:B------:R-:W-:Y:S01]  /*7f220*/  IMAD R208, R209.reuse, R4, RZ ;  /* 0x00000004d1d07224 */ /* 0x040fe200078e02ff */
[----:B----4-:R-:W-:Y:S01]  /*7f230*/  ISETP.LT.AND P3, PT, R209, UR4, !P0 ;  /* 0x00000004d1007c0c */ /* 0x010fe2000c761270 */
[----:B------:R-:W3:Y:S01]  /*7f240*/  LDCU UR4, c[0x0][0x39c] ;  /* 0x00007380ff0477ac */ /* 0x000ee20008000800 */
[----:B------:R-:W-:-:S02]  /*7f250*/  LEA.HI.X.SX32 R61, R2, R7, 0x2, P4 ;  /* 0x00000007023d7211 */ /* 0x000fc400020f16ff */
[C---:B-1----:R-:W-:Y:S01]  /*7f260*/  ISETP.LT.AND P4, PT, R65.reuse, UR5, !P0 ;  /* 0x0000000541007c0c */ /* 0x042fe2000c781270 */
[----:B------:R-:W1:Y:S01]  /*7f270*/  LDCU UR5, c[0x0][0x39c] ;  /* 0x00007380ff0577ac */ /* 0x000e620008000800 */
[----:B--2---:R-:W-:Y:S01]  /*7f280*/  LEA R62, P5, R208, R5, 0x2 ;  /* 0x00000005d03e7211 */ /* 0x004fe200078a10ff */
[-C--:B------:R-:W-:Y:S01]  /*7f290*/  IMAD R210, R65, R4.reuse, RZ ;  /* 0x0000000441d27224 */ /* 0x080fe200078e02ff */
[--C-:B------:R-:W-:Y:S01]  /*7f2a0*/  LOP3.LUT R67, R0, 0x30, R3.reuse, 0xfe, !PT ;  /* 0x0000003000437812 */ /* 0x100fe200078efe03 */
[----:B------:R-:W2:Y:S01]  /*7f2b0*/  LDCU UR7, c[0x0][0x39c] ;  /* 0x00007380ff0777ac */ /* 0x000ea20008000800 */
[----:B------:R-:W-:Y:S01]  /*7f2c0*/  LEA.HI.X.SX32 R63, R208, R7, 0x2, P5 ;  /* 0x00000007d03f7211 */ /* 0x000fe200028f16ff */
[----:B------:R4:W-:Y:S01]  /*7f2d0*/  @P2 STG.E desc[UR22][R60.64], R213 ;  /* 0x000000d53c002986 */ /* 0x0009e2000c101916 */
[C---:B------:R-:W-:Y:S01]  /*7f2e0*/  ISETP.LT.AND P2, PT, R67.reuse, UR6, !P0 ;  /* 0x0000000643007c0c */ /* 0x040fe2000c741270 */
[----:B------:R-:W-:Y:S01]  /*7f2f0*/  IMAD R2, R67, R4, RZ ;  /* 0x0000000443027224 */ /* 0x000fe200078e02ff */
[----:B------:R-:W-:Y:S01]  /*7f300*/  LEA R64, P6, R210, R5, 0x2 ;  /* 0x00000005d2407211 */ /* 0x000fe200078c10ff */
[----:B------:R1:W-:Y:S01]  /*7f310*/  @P3 STG.E desc[UR22][R62.64], R214 ;  /* 0x000000d63e003986 */ /* 0x0003e2000c101916 */
[----:B------:R-:W-:Y:S01]  /*7f320*/  LOP3.LUT R67, R0, 0x32, R3, 0xfe, !PT ;  /* 0x0000003200437812 */ /* 0x000fe200078efe03 */
[----:B------:R-:W2:Y:S01]  /*7f330*/  LDCU UR6, c[0x0][0x39c] ;  /* 0x00007380ff0677ac */ /* 0x000ea20008000800 */
[----:B------:R-:W-:-:S02]  /*7f340*/  LEA.HI.X.SX32 R65, R210, R7, 0x2, P6 ;  /* 0x00000007d2417211 */ /* 0x000fc400030f16ff */
[--C-:B------:R-:W-:Y:S01]  /*7f350*/  LOP3.LUT R211, R0, 0x34, R3.reuse, 0xfe, !PT ;  /* 0x0000003400d37812 */ /* 0x100fe200078efe03 */
[CC--:B------:R-:W-:Y:S01]  /*7f360*/  IMAD R208, R67.reuse, R4.reuse, RZ ;  /* 0x0000000443d07224 */ /* 0x0c0fe200078e02ff */
[----:B------:R-:W-:Y:S02]  /*7f370*/  LEA R66, P3, R2, R5, 0x2 ;  /* 0x0000000502427211 */ /* 0x000fe400078610ff */
[----:B------:R-:W-:Y:S02]  /*7f380*/  LOP3.LUT R209, R0, 0x36, R3, 0xfe, !PT ;  /* 0x0000003600d17812 */ /* 0x000fe400078efe03 */
[----:B---3--:R-:W-:Y:S01]  /*7f390*/  ISETP.LT.AND P5, PT, R67, UR4, !P0 ;  /* 0x0000000443007c0c */ /* 0x008fe2000c7a1270 */
[----:B------:R3:W-:Y:S01]  /*7f3a0*/  @P4 STG.E desc[UR22][R64.64], R215 ;  /* 0x000000d740004986 */ /* 0x0007e2000c101916 */
[----:B------:R-:W-:Y:S01]  /*7f3b0*/  LEA.HI.X.SX32 R67, R2, R7, 0x2, P3 ;  /* 0x0000000702437211 */ /* 0x000fe200018f16ff */
[CC--:B------:R-:W-:Y:S01]  /*7f3c0*/  IMAD R2, R211.reuse, R4.reuse, RZ ;  /* 0x00000004d3027224 */ /* 0x0c0fe200078e02ff */
[----:B-1----:R-:W-:Y:S01]  /*7f3d0*/  ISETP.LT.AND P4, PT, R211, UR5, !P0 ;  /* 0x00000005d3007c0c */ /* 0x002fe2000c781270 */
[C---:B------:R-:W-:Y:S01]  /*7f3e0*/  IMAD R210, R209.reuse, R4, RZ ;  /* 0x00000004d1d27224 */ /* 0x040fe200078e02ff */
[-C--:B----4-:R-:W-:Y:S01]  /*7f3f0*/  LEA R60, P6, R208, R5.reuse, 0x2 ;  /* 0x00000005d03c7211 */ /* 0x090fe200078c10ff */
[----:B------:R-:W1:Y:S01]  /*7f400*/  LDCU UR4, c[0x0][0x39c] ;  /* 0x00007380ff0477ac */ /* 0x000e620008000800 */
[----:B--2---:R-:W-:Y:S01]  /*7f410*/  ISETP.LT.AND P3, PT, R209, UR7, !P0 ;  /* 0x00000007d1007c0c */ /* 0x004fe2000c761270 */
[----:B------:R2:W-:Y:S01]  /*7f420*/  @P2 STG.E desc[UR22][R66.64], R220 ;  /* 0x000000dc42002986 */ /* 0x0005e2000c101916 */
[----:B------:R-:W-:Y:S01]  /*7f430*/  LEA R62, P2, R2, R5, 0x2 ;  /* 0x00000005023e7211 */ /* 0x000fe200078410ff */
[----:B------:R-:W4:Y:S01]  /*7f440*/  LDCU UR5, c[0x0][0x39c] ;  /* 0x00007380ff0577ac */ /* 0x000f220008000800 */
[----:B------:R-:W-:-:S02]  /*7f450*/  LEA.HI.X.SX32 R61, R208, R7, 0x2, P6 ;  /* 0x00000007d03d7211 */ /* 0x000fc400030f16ff */
[----:B---3--:R-:W-:Y:S01]  /*7f460*/  LEA R64, P6, R210, R5, 0x2 ;  /* 0x00000005d2407211 */ /* 0x008fe200078c10ff */
[----:B------:R-:W3:Y:S01]  /*7f470*/  LDCU UR7, c[0x0][0x39c] ;  /* 0x00007380ff0777ac */ /* 0x000ee20008000800 */
[-C--:B------:R-:W-:Y:S02]  /*7f480*/  LEA.HI.X.SX32 R63, R2, R7.reuse, 0x2, P2 ;  /* 0x00000007023f7211 */ /* 0x080fe400010f16ff */
[----:B------:R-:W-:Y:S01]  /*7f490*/  LEA.HI.X.SX32 R65, R210, R7, 0x2, P6 ;  /* 0x00000007d2417211 */ /* 0x000fe200030f16ff */
[----:B------:R-:W-:Y:S01]  /*7f4a0*/  @P5 STG.E desc[UR22][R60.64], R221 ;  /* 0x000000dd3c005986 */ /* 0x000fe2000c101916 */
[----:B------:R-:W-:-:S03]  /*7f4b0*/  LOP3.LUT R210, R0, 0x38, R3, 0xfe, !PT ;  /* 0x0000003800d27812 */ /* 0x000fc600078efe03 */
[----:B------:R1:W-:Y:S01]  /*7f4c0*/  @P4 STG.E desc[UR22][R62.64], R222 ;  /* 0x000000de3e004986 */ /* 0x0003e2000c101916 */
[C-C-:B------:R-:W-:Y:S02]  /*7f4d0*/  LOP3.LUT R208, R0.reuse, 0x3a, R3.reuse, 0xfe, !PT ;  /* 0x0000003a00d07812 */ /* 0x140fe400078efe03 */
[C-C-:B------:R-:W-:Y:S01]  /*7f4e0*/  LOP3.LUT R209, R0.reuse, 0x3c, R3.reuse, 0xfe, !PT ;  /* 0x0000003c00d17812 */ /* 0x140fe200078efe03 */
[----:B------:R3:W-:Y:S01]  /*7f4f0*/  @P3 STG.E desc[UR22][R64.64], R223 ;  /* 0x000000df40003986 */ /* 0x0007e2000c101916 */
[C-C-:B------:R-:W-:Y:S02]  /*7f500*/  LOP3.LUT R213, R0.reuse, 0x3e, R3.reuse, 0xfe, !PT ;  /* 0x0000003e00d57812 */ /* 0x140fe400078efe03 */
[C-C-:B------:R-:W-:Y:S02]  /*7f510*/  LOP3.LUT R237, R0.reuse, 0x40, R3.reuse, 0xfe, !PT ;  /* 0x0000004000ed7812 */ /* 0x140fe400078efe03 */
[C-C-:B--2---:R-:W-:Y:S02]  /*7f520*/  LOP3.LUT R220, R0.reuse, 0x46, R3.reuse, 0xfe, !PT ;  /* 0x0000004600dc7812 */ /* 0x144fe400078efe03 */
[----:B------:R-:W-:-:S02]  /*7f530*/  LOP3.LUT R215, R0, 0x48, R3, 0xfe, !PT ;  /* 0x0000004800d77812 */ /* 0x000fc400078efe03 */
[C-C-:B-1----:R-:W-:Y:S02]  /*7f540*/  LOP3.LUT R222, R0.reuse, 0x44, R3.reuse, 0xfe, !PT ;  /* 0x0000004400de7812 */ /* 0x142fe400078efe03 */
[C-C-:B------:R-:W-:Y:S02]  /*7f550*/  LOP3.LUT R214, R0.reuse, 0x4c, R3.reuse, 0xfe, !PT ;  /* 0x0000004c00d67812 */ /* 0x140fe400078efe03 */
[C-C-:B---3--:R-:W-:Y:S02]  /*7f560*/  LOP3.LUT R223, R0.reuse, 0x42, R3.reuse, 0xfe, !PT ;  /* 0x0000004200df7812 */ /* 0x148fe400078efe03 */
[C-C-:B------:R-:W-:Y:S02]  /*7f570*/  LOP3.LUT R65, R0.reuse, 0x4a, R3.reuse, 0xfe, !PT ;  /* 0x0000004a00417812 */ /* 0x140fe400078efe03 */
[C-C-:B------:R-:W-:Y:S02]  /*7f580*/  LOP3.LUT R67, R0.reuse, 0x4e, R3.reuse, 0xfe, !PT ;  /* 0x0000004e00437812 */ /* 0x140fe400078efe03 */
[----:B------:R-:W-:-:S02]  /*7f590*/  LOP3.LUT R66, R0, 0x50, R3, 0xfe, !PT ;  /* 0x0000005000427812 */ /* 0x000fc400078efe03 */
[C-C-:B------:R-:W-:Y:S02]  /*7f5a0*/  LOP3.LUT R62, R0.reuse, 0x52, R3.reuse, 0xfe, !PT ;  /* 0x00000052003e7812 */ /* 0x140fe400078efe03 */
[C-C-:B------:R-:W-:Y:S02]  /*7f5b0*/  LOP3.LUT R64, R0.reuse, 0x54, R3.reuse, 0xfe, !PT ;  /* 0x0000005400407812 */ /* 0x140fe400078efe03 */
[C-C-:B------:R-:W-:Y:S02]  /*7f5c0*/  LOP3.LUT R63, R0.reuse, 0x56, R3.reuse, 0xfe, !PT ;  /* 0x00000056003f7812 */ /* 0x140fe400078efe03 */
[C-C-:B------:R-:W-:Y:S02]  /*7f5d0*/  LOP3.LUT R61, R0.reuse, 0x58, R3.reuse, 0xfe, !PT ;  /* 0x00000058003d7812 */ /* 0x140fe400078efe03 */
[C-C-:B------:R-:W-:Y:S02]  /*7f5e0*/  LOP3.LUT R2, R0.reuse, 0x5a, R3.reuse, 0xfe, !PT ;  /* 0x0000005a00027812 */ /* 0x140fe400078efe03 */
[----:B------:R-:W-:-:S02]  /*7f5f0*/  LOP3.LUT R60, R0, 0x5c, R3, 0xfe, !PT ;  /* 0x0000005c003c7812 */ /* 0x000fc400078efe03 */
[C-C-:B------:R-:W-:Y:S02]  /*7f600*/  LOP3.LUT R221, R0.reuse, 0x5e, R3.reuse, 0xfe, !PT ;  /* 0x0000005e00dd7812 */ /* 0x140fe400078efe03 */
[C-C-:B------:R-:W-:Y:S02]  /*7f610*/  LOP3.LUT R236, R0.reuse, 0x60, R3.reuse, 0xfe, !PT ;  /* 0x0000006000ec7812 */ /* 0x140fe400078efe03 */
[C-C-:B------:R-:W-:Y:S02]  /*7f620*/  LOP3.LUT R239, R0.reuse, 0x64, R3.reuse, 0xfe, !PT ;  /* 0x0000006400ef7812 */ /* 0x140fe400078efe03 */
[C-C-:B------:R-:W-:Y:S02]  /*7f630*/  LOP3.LUT R244, R0.reuse, 0x6e, R3.reuse, 0xfe, !PT ;  /* 0x0000006e00f47812 */ /* 0x140fe400078efe03 */
[----:B------:R-:W-:Y:S01]  /*7f640*/  LOP3.LUT R0, R0, 0x7e, R3, 0xfe, !PT ;  /* 0x0000007e00007812 */ /* 0x000fe200078efe03 */
[CC--:B------:R-:W-:Y:S01]  /*7f650*/  IMAD R3, R210.reuse, R4.reuse, RZ ;  /* 0x00000004d2037224 */ /* 0x0c0fe200078e02ff */
[----:B------:R-:W-:Y:S01]  /*7f660*/  ISETP.LT.AND P4, PT, R210, UR4, !P0 ;  /* 0x00000004d2007c0c */ /* 0x000fe2000c781270 */
[----:B------:R-:W1:Y:S01]  /*7f670*/  LDCU UR4, c[0x0][0x39c] ;  /* 0x00007380ff0477ac */ /* 0x000e620008000800 */
[----:B------:R-:W-:-:S02]  /*7f680*/  IMAD R212, R208, R4, RZ ;  /* 0x00000004d0d47224 */ /* 0x000fc400078e02ff */
[C---:B------:R-:W-:Y:S02]  /*7f690*/  LEA R210, P2, R3.reuse, R5, 0x2 ;  /* 0x0000000503d27211 */ /* 0x040fe400078410ff */
[----:B----4-:R-:W-:Y:S01]  /*7f6a0*/  ISETP.LT.AND P5, PT, R208, UR5, !P0 ;  /* 0x00000005d0007c0c */ /* 0x010fe2000c7a1270 */
[----:B------:R-:W2:Y:S01]  /*7f6b0*/  LDCU UR5, c[0x0][0x39c] ;  /* 0x00007380ff0577ac */ /* 0x000ea20008000800 */
[----:B------:R-:W-:Y:S01]  /*7f6c0*/  LEA.HI.X.SX32 R211, R3, R7, 0x2, P2 ;  /* 0x0000000703d37211 */ /* 0x000fe200010f16ff */
[-C--:B------:R-:W-:Y:S01]  /*7f6d0*/  IMAD R3, R209, R4.reuse, RZ ;  /* 0x00000004d1037224 */ /* 0x080fe200078e02ff */
[C---:B------:R-:W-:Y:S01]  /*7f6e0*/  ISETP.LT.AND P2, PT, R213.reuse, UR7, !P0 ;  /* 0x00000007d5007c0c */ /* 0x040fe2000c741270 */
[----:B------:R-:W-:Y:S01]  /*7f6f0*/  IMAD R213, R213, R4, RZ ;  /* 0x00000004d5d57224 */ /* 0x000fe200078e02ff */
[----:B------:R-:W-:Y:S02]  /*7f700*/  ISETP.LT.AND P3, PT, R209, UR6, !P0 ;  /* 0x00000006d1007c0c */ /* 0x000fe4000c761270 */
[C---:B------:R-:W-:Y:S01]  /*7f710*/  LEA R208, P6, R212.reuse, R5, 0x2 ;  /* 0x00000005d4d07211 */ /* 0x040fe200078c10ff */
[----:B------:R3:W-:Y:S01]  /*7f720*/  @P4 STG.E desc[UR22][R210.64], R224 ;  /* 0x000000e0d2004986 */ /* 0x0007e2000c101916 */
[----:B------:R-:W4:Y:S02]  /*7f730*/  LDCU UR6, c[0x0][0x39c] ;  /* 0x00007380ff0677ac */ /* 0x000f240008000800 */
[----:B------:R-:W-:-:S02]  /*7f740*/  LEA.HI.X.SX32 R209, R212, R7, 0x2, P6 ;  /* 0x00000007d4d17211 */ /* 0x000fc400030f16ff */
[-C--:B------:R-:W-:Y:S01]  /*7f750*/  LEA R212, P6, R213, R5.reuse, 0x2 ;  /* 0x00000005d5d47211 */ /* 0x080fe200078c10ff */
[----:B------:R-:W2:Y:S01]  /*7f760*/  LDCU UR7, c[0x0][0x39c] ;  /* 0x00007380ff0777ac */ /* 0x000ea20008000800 */
[----:B---3--:R-:W-:Y:S01]  /*7f770*/  LEA R210, P4, R3, R5, 0x2 ;  /* 0x0000000503d27211 */ /* 0x008fe200078810ff */
[----:B------:R-:W3:Y:S01]  /*7f780*/  LDL.LU R224, [R1+0x6c] ;  /* 0x00006c0001e07983 */ /* 0x000ee20000300800 */
[-C--:B------:R-:W-:Y:S02]  /*7f790*/  LEA.HI.X.SX32 R213, R213, R7.reuse, 0x2, P6 ;  /* 0x00000007d5d57211 */ /* 0x080fe400030f16ff */
[----:B------:R-:W-:Y:S02]  /*7f7a0*/  LEA.HI.X.SX32 R211, R3, R7, 0x2, P4 ;  /* 0x0000000703d37211 */ /* 0x000fe400020f16ff */
[C---:B-1----:R-:W-:Y:S01]  /*7f7b0*/  ISETP.LT.AND P4, PT, R237.reuse, UR4, !P0 ;  /* 0x00000004ed007c0c */ /* 0x042fe2000c781270 */
[-C--:B------:R-:W-:Y:S01]  /*7f7c0*/  IMAD R237, R237, R4.reuse, RZ ;  /* 0x00000004eded7224 */ /* 0x080fe200078e02ff */
[----:B------:R1:W-:Y:S01]  /*7f7d0*/  @P5 STG.E desc[UR22][R208.64], R225 ;  /* 0x000000e1d0005986 */ /* 0x0003e2000c101916 */
[----:B------:R-:W4:Y:S03]  /*7f7e0*/  LDCU UR4, c[0x0][0x39c] ;  /* 0x00007380ff0477ac */ /* 0x000f260008000800 */
[----:B------:R4:W-:Y:S04]  /*7f7f0*/  @P3 STG.E desc[UR22][R210.64], R226 ;  /* 0x000000e2d2003986 */ /* 0x0009e8000c101916 */
[----:B------:R4:W-:Y:S01]  /*7f800*/  @P2 STG.E desc[UR22][R212.64], R227 ;  /* 0x000000e3d4002986 */ /* 0x0009e2000c101916 */
[C---:B--2---:R-:W-:Y:S01]  /*7f810*/  ISETP.LT.AND P2, PT, R223.reuse, UR5, !P0 ;  /* 0x00000005df007c0c */ /* 0x044fe2000c741270 */
[----:B------:R-:W-:Y:S01]  /*7f820*/  IMAD R223, R223, R4, RZ ;  /* 0x00000004dfdf7224 */ /* 0x000fe200078e02ff */
[----:B------:R-:W2:Y:S01]  /*7f830*/  LDCU UR5, c[0x0][0x39c] ;  /* 0x00007380ff0577ac */ /* 0x000ea20008000800 */
[----:B-1----:R-:W3:Y:S01]  /*7f840*/  LDL.LU R225, [R1+0x68] ;  /* 0x0000680001e17983 */ /* 0x002ee20000300800 */
[----:B----4-:R-:W-:-:S03]  /*7f850*/  LEA R210, P3, R237, R5, 0x2 ;  /* 0x00000005edd27211 */ /* 0x010fc600078610ff */
[----:B------:R-:W4:Y:S01]  /*7f860*/  LDL.LU R226, [R1+0x64] ;  /* 0x0000640001e27983 */ /* 0x000f220000300800 */
[----:B------:R-:W-:Y:S02]  /*7f870*/  LEA R208, P5, R223, R5, 0x2 ;  /* 0x00000005dfd07211 */ /* 0x000fe400078a10ff */
[-C--:B------:R-:W-:Y:S01]  /*7f880*/  LEA.HI.X.SX32 R211, R237, R7.reuse, 0x2, P3 ;  /* 0x00000007edd37211 */ /* 0x080fe200018f16ff */
[-C--:B------:R-:W-:Y:S01]  /*7f890*/  IMAD R212, R215, R4.reuse, RZ ;  /* 0x00000004d7d47224 */ /* 0x080fe200078e02ff */
[C---:B------:R-:W-:Y:S01]  /*7f8a0*/  ISETP.LT.AND P3, PT, R222.reuse, UR6, !P0 ;  /* 0x00000006de007c0c */ /* 0x040fe2000c761270 */
[-C--:B------:R-:W-:Y:S01]  /*7f8b0*/  IMAD R222, R222, R4.reuse, RZ ;  /* 0x00000004dede7224 */ /* 0x080fe200078e02ff */
[----:B------:R-:W-:Y:S01]  /*7f8c0*/  LEA.HI.X.SX32 R209, R223, R7, 0x2, P5 ;  /* 0x00000007dfd17211 */ /* 0x000fe200028f16ff */
[----:B------:R1:W-:Y:S01]  /*7f8d0*/  @P4 STG.E desc[UR22][R210.64], R140 ;  /* 0x0000008cd2004986 */ /* 0x0003e2000c101916 */
[C---:B------:R-:W-:Y:S01]  /*7f8e0*/  ISETP.LT.AND P4, PT, R220.reuse, UR7, !P0 ;  /* 0x00000007dc007c0c */ /* 0x040fe2000c781270 */
[----:B------:R-:W-:Y:S01]  /*7f8f0*/  IMAD R220, R220, R4, RZ ;  /* 0x00000004dcdc7224 */ /* 0x000fe200078e02ff */
[----:B------:R-:W2:Y:S01]  /*7f900*/  LDCU UR6, c[0x0][0x39c] ;  /* 0x00007380ff0677ac */ /* 0x000ea20008000800 */
[----:B------:R2:W-:Y:S01]  /*7f910*/  @P2 STG.E desc[UR22][R208.64], R141 ;  /* 0x0000008dd0002986 */ /* 0x0005e2000c101916 */
[----:B------:R-:W2:Y:S03]  /*7f920*/  LDCU UR7, c[0x0][0x39c] ;  /* 0x00007380ff0777ac */ /* 0x000ea60008000800 */
[----:B------:R-:W3:Y:S01]  /*7f930*/  LDL.LU R213, [R1+0x60] ;  /* 0x0000600001d57983 */ /* 0x000ee20000300800 */
[----:B-1----:R-:W-:-:S03]  /*7f940*/  LEA R210, P6, R222, R5, 0x2 ;  /* 0x00000005ded27211 */ /* 0x002fc600078c10ff */
[----:B------:R-:W3:Y:S01]  /*7f950*/  LDL.LU R227, [R1+0x5c] ;  /* 0x00005c0001e37983 */ /* 0x000ee20000300800 */
[----:B------:R-:W-:Y:S02]  /*7f960*/  LEA R140, P2, R220, R5, 0x2 ;  /* 0x00000005dc8c7211 */ /* 0x000fe400078410ff */
[-C--:B------:R-:W-:Y:S01]  /*7f970*/  LEA.HI.X.SX32 R211, R222, R7.reuse, 0x2, P6 ;  /* 0x00000007ded37211 */ /* 0x080fe200030f16ff */
[-C--:B--2---:R-:W-:Y:S01]  /*7f980*/  IMAD R208, R67, R4.reuse, RZ ;  /* 0x0000000443d07224 */ /* 0x084fe200078e02ff */
[----:B------:R-:W-:Y:S01]  /*7f990*/  LEA.HI.X.SX32 R141, R220, R7, 0x2, P2 ;  /* 0x00000007dc8d7211 */ /* 0x000fe200010f16ff */
[----:B------:R-:W2:Y:S04]  /*7f9a0*/  LDL.LU R237, [R1+0x58] ;  /* 0x0000580001ed7983 */ /* 0x000ea80000300800 */
[----:B------:R1:W-:Y:S01]  /*7f9b0*/  @P3 STG.E desc[UR22][R210.64], R142 ;  /* 0x0000008ed2003986 */ /* 0x0003e2000c101916 */
[----:B------:R-:W-:Y:S01]  /*7f9c0*/  ISETP.LT.AND P3, PT, R215, UR4, !P0 ;  /* 0x00000004d7007c0c */ /* 0x000fe2000c761270 */
[CC--:B------:R-:W-:Y:S01]  /*7f9d0*/  IMAD R220, R65.reuse, R4.reuse, RZ ;  /* 0x0000000441dc7224 */ /* 0x0c0fe200078e02ff */
[----:B------:R-:W-:Y:S01]  /*7f9e0*/  ISETP.LT.AND P2, PT, R65, UR5, !P0 ;  /* 0x0000000541007c0c */ /* 0x000fe2000c741270 */
[----:B------:R1:W-:Y:S01]  /*7f9f0*/  @P4 STG.E desc[UR22][R140.64], R143 ;  /* 0x0000008f8c004986 */ /* 0x0003e2000c101916 */
[C---:B------:R-:W-:Y:S01]  /*7fa00*/  ISETP.LT.AND P5, PT, R214.reuse, UR6, !P0 ;  /* 0x00000006d6007c0c */ /* 0x040fe2000c7a1270 */
[----:B------:R-:W-:Y:S01]  /*7fa10*/  IMAD R214, R214, R4, RZ ;  /* 0x00000004d6d67224 */ /* 0x000fe200078e02ff */
[----:B------:R-:W1:Y:S01]  /*7fa20*/  LDCU UR4, c[0x0][0x39c] ;  /* 0x00007380ff0477ac */ /* 0x000e620008000800 */
[----:B------:R-:W2:Y:S01]  /*7fa30*/  LDL.LU R223, [R1+0x54] ;  /* 0x0000540001df7983 */ /* 0x000ea20000300800 */
[----:B------:R-:W1:Y:S02]  /*7fa40*/  LDCU UR5, c[0x0][0x39c] ;  /* 0x00007380ff0577ac */ /* 0x000e640008000800 */
[-C--:B-1----:R-:W-:Y:S01]  /*7fa50*/  LEA R142, P6, R220, R5.reuse, 0x2 ;  /* 0x00000005dc8e7211 */ /* 0x082fe200078c10ff */
[----:B------:R-:W2:Y:S01]  /*7fa60*/  LDL.LU R222, [R1+0x50] ;  /* 0x0000500001de7983 */ /* 0x000ea20000300800 */
[----:B------:R-:W1:Y:S01]  /*7fa70*/  LDCU UR6, c[0x0][0x39c] ;  /* 0x00007380ff0677ac */ /* 0x000e620008000800 */
[----:B------:R-:W-:-:S04]  /*7fa80*/  LEA R140, P4, R212, R5, 0x2 ;  /* 0x00000005d48c7211 */ /* 0x000fc800078810ff */
[-C--:B------:R-:W-:Y:S02]  /*7fa90*/  LEA.HI.X.SX32 R141, R212, R7.reuse, 0x2, P4 ;  /* 0x00000007d48d7211 */ /* 0x080fe400020f16ff */
[----:B------:R-:W-:Y:S01]  /*7faa0*/  ISETP.LT.AND P4, PT, R67, UR7, !P0 ;  /* 0x0000000743007c0c */ /* 0x000fe2000c781270 */
[----:B------:R-:W1:Y:S01]  /*7fab0*/  LDCU UR7, c[0x0][0x39c] ;  /* 0x00007380ff0777ac */ /* 0x000e620008000800 */
[----:B------:R-:W-:Y:S01]  /*7fac0*/  LEA.HI.X.SX32 R143, R220, R7, 0x2, P6 ;  /* 0x00000007dc8f7211 */ /* 0x000fe200030f16ff */
[----:B------:R1:W-:Y:S04]  /*7fad0*/  @P3 STG.E desc[UR22][R140.64], R152 ;  /* 0x000000988c003986 */ /* 0x0003e8000c101916 */
[----:B------:R1:W-:Y:S02]  /*7fae0*/  @P2 STG.E desc[UR22][R142.64], R153 ;  /* 0x000000998e002986 */ /* 0x0003e4000c101916 */
[----:B-1----:R-:W-:-:S02]  /*7faf0*/  LEA R140, P3, R214, R5, 0x2 ;  /* 0x00000005d68c7211 */ /* 0x002fc400078610ff */
[----:B------:R-:W-:Y:S02]  /*7fb00*/  LEA R152, P6, R208, R5, 0x2 ;  /* 0x00000005d0987211 */ /* 0x000fe400078c10ff */
[-C--:B------:R-:W-:Y:S02]  /*7fb10*/  LEA.HI.X.SX32 R141, R214, R7.reuse, 0x2, P3 ;  /* 0x00000007d68d7211 */ /* 0x080fe400018f16ff */
[----:B------:R-:W-:Y:S01]  /*7fb20*/  LEA.HI.X.SX32 R153, R208, R7, 0x2, P6 ;  /* 0x00000007d0997211 */ /* 0x000fe200030f16ff */
[CC--:B------:R-:W-:Y:S01]  /*7fb30*/  IMAD R208, R66.reuse, R4.reuse, RZ ;  /* 0x0000000442d07224 */ /* 0x0c0fe200078e02ff */
[----:B------:R-:W-:Y:S01]  /*7fb40*/  ISETP.LT.AND P2, PT, R66, UR8, !P0 ;  /* 0x0000000842007c0c */ /* 0x000fe2000c741270 */
[----:B------:R1:W-:Y:S01]  /*7fb50*/  @P5 STG.E desc[UR22][R140.64], R154 ;  /* 0x0000009a8c005986 */ /* 0x0003e2000c101916 */
[CC--:B------:R-:W-:Y:S01]  /*7fb60*/  IMAD R142, R62.reuse, R4.reuse, RZ ;  /* 0x000000043e8e7224 */ /* 0x0c0fe200078e02ff */
[----:B------:R-:W-:Y:S01]  /*7fb70*/  ISETP.LT.AND P3, PT, R62, UR4, !P0 ;  /* 0x000000043e007c0c */ /* 0x000fe2000c761270 */
[----:B------:R-:W1:Y:S01]  /*7fb80*/  LDCU UR4, c[0x0][0x39c] ;  /* 0x00007380ff0477ac */ /* 0x000e620008000800 */
[----:B------:R-:W-:Y:S01]  /*7fb90*/  @P4 STG.E desc[UR22][R152.64], R155 ;  /* 0x0000009b98004986 */ /* 0x000fe2000c101916 */
[C---:B------:R-:W-:Y:S01]  /*7fba0*/  LEA R66, P4, R208.reuse, R5, 0x2 ;  /* 0x00000005d0427211 */ /* 0x040fe200078810ff */
[----:B------:R-:W1:Y:S03]  /*7fbb0*/  LDCU UR8, c[0x0][0x39c] ;  /* 0x00007380ff0877ac */ /* 0x000e660008000800 */
[----:B------:R-:W-:Y:S01]  /*7fbc0*/  LEA.HI.X.SX32 R67, R208, R7, 0x2, P4 ;  /* 0x00000007d0437211 */ /* 0x000fe200020f16ff */
[C---:B------:R-:W-:Y:S01]  /*7fbd0*/  IMAD R208, R64.reuse, R4, RZ ;  /* 0x0000000440d07224 */ /* 0x040fe200078e02ff */
[----:B------:R-:W-:Y:S01]  /*7fbe0*/  ISETP.LT.AND P4, PT, R64, UR5, !P0 ;  /* 0x0000000540007c0c */ /* 0x000fe2000c781270 */
[----:B------:R-:W1:Y:S01]  /*7fbf0*/  LDCU UR5, c[0x0][0x39c] ;  /* 0x00007380ff0577ac */ /* 0x000e620008000800 */
[-C--:B------:R-:W-:Y:S01]  /*7fc00*/  LEA R64, P5, R142, R5.reuse, 0x2 ;  /* 0x000000058e407211 */ /* 0x080fe200078a10ff */
[----:B------:R1:W-:Y:S01]  /*7fc10*/  @P2 STG.E desc[UR22][R66.64], R156 ;  /* 0x0000009c42002986 */ /* 0x0003e2000c101916 */
[----:B------:R-:W-:-:S02]  /*7fc20*/  LEA R62, P2, R208, R5, 0x2 ;  /* 0x00000005d03e7211 */ /* 0x000fc400078410ff */
[-C--:B------:R-:W-:Y:S01]  /*7fc30*/  LEA.HI.X.SX32 R65, R142, R7.reuse, 0x2, P5 ;  /* 0x000000078e417211 */ /* 0x080fe200028f16ff */
[CC--:B-1----:R-:W-:Y:S01]  /*7fc40*/  IMAD R140, R63.reuse, R4.reuse, RZ ;  /* 0x000000043f8c7224 */ /* 0x0c2fe200078e02ff */
[----:B------:R-:W-:Y:S01]  /*7fc50*/  ISETP.LT.AND P5, PT, R63, UR6, !P0 ;  /* 0x000000063f007c0c */ /* 0x000fe2000c7a1270 */
[----:B------:R-:W1:Y:S01]  /*7fc60*/  LDCU UR6, c[0x0][0x39c] ;  /* 0x00007380ff0677ac */ /* 0x000e620008000800 */
[----:B------:R-:W-:Y:S01]  /*7fc70*/  LEA.HI.X.SX32 R63, R208, R7, 0x2, P2 ;  /* 0x00000007d03f7211 */ /* 0x000fe200010f16ff */
[----:B------:R1:W-:Y:S01]  /*7fc80*/  @P3 STG.E desc[UR22][R64.64], R157 ;  /* 0x0000009d40003986 */ /* 0x0003e2000c101916 */
[C---:B------:R-:W-:Y:S01]  /*7fc90*/  ISETP.LT.AND P3, PT, R61.reuse, UR7, !P0 ;  /* 0x000000073d007c0c */ /* 0x040fe2000c761270 */
[-C--:B------:R-:W-:Y:S02]  /*7fca0*/  IMAD R66, R61, R4.reuse, RZ ;  /* 0x000000043d427224 */ /* 0x080fe400078e02ff */
[----:B------:R1:W-:Y:S01]  /*7fcb0*/  @P4 STG.E desc[UR22][R62.64], R158 ;  /* 0x0000009e3e004986 */ /* 0x0003e2000c101916 */
[----:B------:R-:W-:Y:S01]  /*7fcc0*/  IMAD R142, R221, R4, RZ ;  /* 0x00000004dd8e7224 */ /* 0x000fe200078e02ff */
[----:B------:R-:W1:Y:S02]  /*7fcd0*/  LDCU UR7, c[0x0][0x39c] ;  /* 0x00007380ff0777ac */ /* 0x000e640008000800 */
[----:B-1----:R-:W-:-:S04]  /*7fce0*/  LEA R64, P2, R140, R5, 0x2 ;  /* 0x000000058c407211 */ /* 0x002fc800078410ff */
[----:B------:R-:W-:Y:S01]  /*7fcf0*/  LEA.HI.X.SX32 R65, R140, R7, 0x2, P2 ;  /* 0x000000078c417211 */ /* 0x000fe200010f16ff */
[CC--:B------:R-:W-:Y:S01]  /*7fd00*/  IMAD R140, R2.reuse, R4.reuse, RZ ;  /* 0x00000004028c7224 */ /* 0x0c0fe200078e02ff */
[----:B------:R-:W-:Y:S01]  /*7fd10*/  ISETP.LT.AND P2, PT, R2, UR4, !P0 ;  /* 0x0000000402007c0c */ /* 0x000fe2000c741270 */
[----:B------:R-:W1:Y:S01]  /*7fd20*/  LDCU UR4, c[0x0][0x39c] ;  /* 0x00007380ff0477ac */ /* 0x000e620008000800 */
[-C--:B------:R-:W-:Y:S01]  /*7fd30*/  LEA R2, P4, R66, R5.reuse, 0x2 ;  /* 0x0000000542027211 */ /* 0x080fe200078810ff */
[----:B------:R-:W-:Y:S01]  /*7fd40*/  @P5 STG.E desc[UR22][R64.64], R159 ;  /* 0x0000009f40005986 */ /* 0x000fe2000c101916 */
[----:B------:R-:W-:Y:S02]  /*7fd50*/  LEA R62, P6, R140, R5, 0x2 ;  /* 0x000000058c3e7211 */ /* 0x000fe400078c10ff */
[-C--:B------:R-:W-:Y:S01]  /*7fd60*/  LEA.HI.X.SX32 R3, R66, R7.reuse, 0x2, P4 ;  /* 0x0000000742037211 */ /* 0x080fe200020f16ff */
[C---:B------:R-:W-:Y:S01]  /*7fd70*/  IMAD R66, R60.reuse, R4, RZ ;  /* 0x000000043c427224 */ /* 0x040fe200078e02ff */
[----:B------:R-:W-:Y:S01]  /*7fd80*/  ISETP.LT.AND P5, PT, R60, UR5, !P0 ;  /* 0x000000053c007c0c */ /* 0x000fe2000c7a1270 */
[----:B------:R-:W1:Y:S01]  /*7fd90*/  LDCU UR5, c[0x0][0x39c] ;  /* 0x00007380ff0577ac */ /* 0x000e620008000800 */
[----:B------:R-:W-:Y:S01]  /*7fda0*/  ISETP.LT.AND P4, PT, R221, UR6, !P0 ;  /* 0x00000006dd007c0c */ /* 0x000fe2000c781270 */
[----:B------:R1:W-:Y:S01]  /*7fdb0*/  @P3 STG.E desc[UR22][R2.64], R168 ;  /* 0x000000a802003986 */ /* 0x0003e2000c101916 */
[----:B------:R-:W-:Y:S01]  /*7fdc0*/  LEA.HI.X.SX32 R63, R140, R7, 0x2, P6 ;  /* 0x000000078c3f7211 */ /* 0x000fe200030f16ff */
[----:B------:R-:W1:Y:S01]  /*7fdd0*/  LDCU UR6, c[0x0][0x39c] ;  /* 0x00007380ff0677ac */ /* 0x000e620008000800 */
[----:B------:R-:W-:-:S03]  /*7fde0*/  LEA R60, P6, R142, R5, 0x2 ;  /* 0x000000058e3c7211 */ /* 0x000fc600078c10ff */
[----:B------:R1:W-:Y:S01]  /*7fdf0*/  @P2 STG.E desc[UR22][R62.64], R169 ;  /* 0x000000a93e002986 */ /* 0x0003e2000c101916 */
[----:B------:R-:W-:Y:S02]  /*7fe00*/  LEA.HI.X.SX32 R61, R142, R7, 0x2, P6 ;  /* 0x000000078e3d7211 */ /* 0x000fe400030f16ff */
[----:B-1----:R-:W-:Y:S02]  /*7fe10*/  LEA R2, P3, R66, R5, 0x2 ;  /* 0x0000000542027211 */ /* 0x002fe400078610ff */
[----:B------:R-:W-:Y:S02]  /*7fe20*/  ISETP.LT.AND P2, PT, R236, UR8, !P0 ;  /* 0x00000008ec007c0c */ /* 0x000fe4000c741270 */
[----:B------:R-:W-:Y:S01]  /*7fe30*/  LEA.HI.X.SX32 R3, R66, R7, 0x2, P3 ;  /* 0x0000000742037211 */ /* 0x000fe200018f16ff */
[----:B------:R-:W-:Y:S01]  /*7fe40*/  IMAD R236, R236, R4, RZ ;  /* 0x00000004ecec7224 */ /* 0x000fe200078e02ff */
[----:B------:R-:W1:Y:S03]  /*7fe50*/  LDCU UR8, c[0x0][0x39c] ;  /* 0x00007380ff0877ac */ /* 0x000e660008000800 */
[----:B------:R1:W-:Y:S01]  /*7fe60*/  @P5 STG.E desc[UR22][R2.64], R170 ;  /* 0x000000aa02005986 */ /* 0x0003e2000c101916 */
[----:B------:R-:W-:-:S03]  /*7fe70*/  ISETP.LT.AND P3, PT, R238, UR4, !P0 ;  /* 0x00000004ee007c0c */ /* 0x000fc6000c761270 */
[----:B------:R1:W-:Y:S01]  /*7fe80*/  @P4 STG.E desc[UR22][R60.64], R171 ;  /* 0x000000ab3c004986 */ /* 0x0003e2000c101916 */
[----:B------:R-:W-:Y:S01]  /*7fe90*/  LEA R64, P4, R236, R5, 0x2 ;  /* 0x00000005ec407211 */ /* 0x000fe200078810ff */
[-C--:B------:R-:W-:Y:S01]  /*7fea0*/  IMAD R238, R238, R4.reuse, RZ ;  /* 0x00000004eeee7224 */ /* 0x080fe200078e02ff */
[----:B------:R-:W1:Y:S01]  /*7feb0*/  LDCU UR4, c[0x0][0x39c] ;  /* 0x00007380ff0477ac */ /* 0x000e620008000800 */
[C---:B------:R-:W-:Y:S01]  /*7fec0*/  IMAD R66, R239.reuse, R4, RZ ;  /* 0x00000004ef427224 */ /* 0x040fe200078e02ff */
[----:B------:R-:W-:Y:S02]  /*7fed0*/  LEA.HI.X.SX32 R65, R236, R7, 0x2, P4 ;  /* 0x00000007ec417211 */ /* 0x000fe400020f16ff */
[----:B------:R-:W-:Y:S01]  /*7fee0*/  ISETP.LT.AND P4, PT, R239, UR5, !P0 ;  /* 0x00000005ef007c0c */ /* 0x000fe2000c781270 */
[----:B------:R-:W1:Y:S01]  /*7fef0*/  LDCU UR5, c[0x0][0x39c] ;  /* 0x00007380ff0577ac */ /* 0x000e620008000800 */
[-C--:B------:R-:W-:Y:S02]  /*7ff00*/  LEA R62, P5, R238, R5.reuse, 0x2 ;  /* 0x00000005ee3e7211 */ /* 0x080fe400078a10ff */
[----:B-1----:R-:W-:Y:S01]  /*7ff10*/  LEA R2, P6, R66, R5, 0x2 ;  /* 0x0000000542027211 */ /* 0x002fe200078c10ff */
[----:B------:R1:W-:Y:S01]  /*7ff20*/  @P2 STG.E desc[UR22][R64.64], R172 ;  /* 0x000000ac40002986 */ /* 0x0003e2000c101916 */
[----:B------:R-:W-:-:S02]  /*7ff30*/  LEA.HI.X.SX32 R63, R238, R7, 0x2, P5 ;  /* 0x00000007ee3f7211 */ /* 0x000fc400028f16ff */
[C---:B------:R-:W-:Y:S01]  /*7ff40*/  ISETP.LT.AND P2, PT, R240.reuse, UR6, !P0 ;  /* 0x00000006f0007c0c */ /* 0x040fe2000c741270 */
[-C--:B------:R-:W-:Y:S01]  /*7ff50*/  IMAD R240, R240, R4.reuse, RZ ;  /* 0x00000004f0f07224 */ /* 0x080fe200078e02ff */
[----:B------:R-:W-:Y:S01]  /*7ff60*/  LEA.HI.X.SX32 R3, R66, R7, 0x2, P6 ;  /* 0x0000000742037211 */ /* 0x000fe200030f16ff */
[----:B------:R1:W-:Y:S01]  /*7ff70*/  @P3 STG.E desc[UR22][R62.64], R173 ;  /* 0x000000ad3e003986 */ /* 0x0003e2000c101916 */
[----:B------:R-:W1:Y:S03]  /*7ff80*/  LDCU UR6, c[0x0][0x39c] ;  /* 0x00007380ff0677ac */ /* 0x000e660008000800 */
[----:B------:R1:W-:Y:S01]  /*7ff90*/  @P4 STG.E desc[UR22][R2.64], R174 ;  /* 0x000000ae02004986 */ /* 0x0003e2000c101916 */
[C---:B------:R-:W-:Y:S01]  /*7ffa0*/  LEA R60, P4, R240.reuse, R5, 0x2 ;  /* 0x00000005f03c7211 */ /* 0x040fe200078810ff */
[CC--:B-1----:R-:W-:Y:S01]  /*7ffb0*/  IMAD R64, R241.reuse, R4.reuse, RZ ;  /* 0x00000004f1407224 */ /* 0x0c2fe200078e02ff */
[----:B------:R-:W-:Y:S01]  /*7ffc0*/  ISETP.LT.AND P3, PT, R241, UR7, !P0 ;  /* 0x00000007f1007c0c */ /* 0x000fe2000c761270 */
[-C--:B------:R-:W-:Y:S01]  /*7ffd0*/  IMAD R66, R243, R4.reuse, RZ ;  /* 0x00000004f3427224 */ /* 0x080fe200078e02ff */
[----:B------:R-:W-:Y:S01]  /*7ffe0*/  LEA.HI.X.SX32 R61, R240, R7, 0x2, P4 ;  /* 0x00000007f03d7211 */ /* 0x000fe200020f16ff */
[----:B------:R-:W1:Y:S01]  /*7fff0*/  LDCU UR7, c[0x0][0x39c] ;  /* 0x00007380ff0777ac */ /* 0x000e620008000800 */
[C---:B------:R-:W-:Y:S01]  /*80000*/  ISETP.LT.AND P4, PT, R242.reuse, UR4, !P0 ;  /* 0x00000004f2007c0c */ /* 0x040fe2000c781270 */
[----:B------:R-:W-:Y:S01]  /*80010*/  IMAD R242, R242, R4, RZ ;  /* 0x00000004f2f27224 */ /* 0x000fe200078e02ff */
[-C--:B------:R-:W-:Y:S01]  /*80020*/  LEA R62, P5, R64, R5.reuse, 0x2 ;  /* 0x00000005403e7211 */ /* 0x080fe200078a10ff */
[----:B------:R-:W1:Y:S03]  /*80030*/  LDCU UR4, c[0x0][0x39c] ;  /* 0x00007380ff0477ac */ /* 0x000e660008000800 */
[----:B------:R-:W-:-:S02]  /*80040*/  LEA R2, P6, R242, R5, 0x2 ;  /* 0x00000005f2027211 */ /* 0x000fc400078c10ff */
[-C--:B------:R-:W-:Y:S01]  /*80050*/  LEA.HI.X.SX32 R63, R64, R7.reuse, 0x2, P5 ;  /* 0x00000007403f7211 */ /* 0x080fe200028f16ff */
[----:B------:R1:W-:Y:S01]  /*80060*/  @P2 STG.E desc[UR22][R60.64], R175 ;  /* 0x000000af3c002986 */ /* 0x0003e2000c101916 */
[----:B------:R-:W-:Y:S02]  /*80070*/  LEA.HI.X.SX32 R3, R242, R7, 0x2, P6 ;  /* 0x00000007f2037211 */ /* 0x000fe400030f16ff */
[----:B------:R-:W-:Y:S01]  /*80080*/  ISETP.LT.AND P2, PT, R243, UR5, !P0 ;  /* 0x00000005f3007c0c */ /* 0x000fe2000c741270 */
[----:B------:R-:W-:Y:S01]  /*80090*/  @P3 STG.E desc[UR22][R62.64], R184 ;  /* 0x000000b83e003986 */ /* 0x000fe2000c101916 */
[----:B------:R-:W-:Y:S01]  /*800a0*/  ISETP.LT.AND P3, PT, R244, UR6, !P0 ;  /* 0x00000006f4007c0c */ /* 0x000fe2000c761270 */
[----:B------:R-:W1:Y:S02]  /*800b0*/  LDCU UR5, c[0x0][0x39c] ;  /* 0x00007380ff0577ac */ /* 0x000e640008000800 */
[----:B------:R1:W-:Y:S01]  /*800c0*/  @P4 STG.E desc[UR22][R2.64], R185 ;  /* 0x000000b902004986 */ /* 0x0003e2000c101916 */
[----:B------:R-:W-:Y:S01]  /*800d0*/  LEA R64, P4, R66, R5, 0x2 ;  /* 0x0000000542407211 */ /* 0x000fe200078810ff */
[-C--:B------:R-:W-:Y:S01]  /*800e0*/  IMAD R244, R244, R4.reuse, RZ ;  /* 0x00000004f4f47224 */ /* 0x080fe200078e02ff */
[----:B------:R-:W1:Y:S02]  /*800f0*/  LDCU UR6, c[0x0][0x39c] ;  /* 0x00007380ff0677ac */ /* 0x000e640008000800 */
[----:B------:R-:W-:Y:S01]  /*80100*/  LEA.HI.X.SX32 R65, R66, R7, 0x2, P4 ;  /* 0x0000000742417211 */ /* 0x000fe200020f16ff */
[----:B------:R-:W-:Y:S01]  /*80110*/  IMAD R66, R245, R4, RZ ;  /* 0x00000004f5427224 */ /* 0x000fe200078e02ff */
[----:B-1----:R-:W-:-:S02]  /*80120*/  LOP3.LUT R61, R6, 0x82, RZ, 0xfc, !PT ;  /* 0x00000082063d7812 */ /* 0x002fc400078efcff */
[-C--:B------:R-:W-:Y:S01]  /*80130*/  LEA R60, P5, R244, R5.reuse, 0x2 ;  /* 0x00000005f43c7211 */ /* 0x080fe200078a10ff */
[----:B------:R1:W-:Y:S01]  /*80140*/  @P2 STG.E desc[UR22][R64.64], R186 ;  /* 0x000000ba40002986 */ /* 0x0003e2000c101916 */
[----:B------:R-:W-:Y:S02]  /*80150*/  ISETP.LT.AND P4, PT, R245, UR8, !P0 ;  /* 0x00000008f5007c0c */ /* 0x000fe4000c781270 */
[----:B------:R-:W-:Y:S02]  /*80160*/  ISETP.LT.AND P2, PT, R61, UR9, !P0 ;  /* 0x000000093d007c0c */ /* 0x000fe4000c741270 */
[----:B------:R-:W-:Y:S02]  /*80170*/  LEA R2, P6, R66, R5, 0x2 ;  /* 0x0000000542027211 */ /* 0x000fe400078c10ff */
[-C--:B------:R-:W-:Y:S02]  /*80180*/  LEA.HI.X.SX32 R61, R244, R7.reuse, 0x2, P5 ;  /* 0x00000007f43d7211 */ /* 0x080fe400028f16ff */
[C---:B------:R-:W-:Y:S01]  /*80190*/  ISETP.LT.AND P5, PT, R246.reuse, UR4, !P0 ;  /* 0x00000004f6007c0c */ /* 0x040fe2000c7a1270 */
[-C--:B------:R-:W-:Y:S01]  /*801a0*/  IMAD R246, R246, R4.reuse, RZ ;  /* 0x00000004f6f67224 */ /* 0x080fe200078e02ff */
[----:B------:R-:W-:Y:S01]  /*801b0*/  LEA.HI.X.SX32 R3, R66, R7, 0x2, P6 ;  /* 0x0000000742037211 */ /* 0x000fe200030f16ff */
[----:B------:R-:W1:Y:S01]  /*801c0*/  LDCU UR4, c[0x0][0x39c] ;  /* 0x00007380ff0477ac */ /* 0x000e620008000800 */
[----:B------:R-:W-:Y:S01]  /*801d0*/  IMAD R66, R247, R4, RZ ;  /* 0x00000004f7427224 */ /* 0x000fe200078e02ff */
[----:B------:R-:W-:Y:S01]  /*801e0*/  @P3 STG.E desc[UR22][R60.64], R187 ;  /* 0x000000bb3c003986 */ /* 0x000fe2000c101916 */
[----:B------:R-:W-:-:S03]  /*801f0*/  LEA R62, P3, R246, R5, 0x2 ;  /* 0x00000005f63e7211 */ /* 0x000fc600078610ff */
[----:B------:R1:W-:Y:S02]  /*80200*/  @P4 STG.E desc[UR22][R2.64], R188 ;  /* 0x000000bc02004986 */ /* 0x0003e4000c101916 */
[----:B-1----:R-:W-:Y:S02]  /*80210*/  LEA R64, P6, R66, R5, 0x2 ;  /* 0x0000000542407211 */ /* 0x002fe400078c10ff */
[----:B------:R-:W-:Y:S01]  /*80220*/  ISETP.LT.AND P4, PT, R247, UR5, !P0 ;  /* 0x00000005f7007c0c */ /* 0x000fe2000c781270 */
[----:B------:R-:W1:Y:S01]  /*80230*/  LDCU UR5, c[0x0][0x39c] ;  /* 0x00007380ff0577ac */ /* 0x000e620008000800 */
[-C--:B------:R-:W-:Y:S02]  /*80240*/  LEA.HI.X.SX32 R63, R246, R7.reuse, 0x2, P3 ;  /* 0x00000007f63f7211 */ /* 0x080fe400018f16ff */
[C---:B------:R-:W-:Y:S01]  /*80250*/  ISETP.LT.AND P3, PT, R248.reuse, UR7, !P0 ;  /* 0x00000007f8007c0c */ /* 0x040fe2000c761270 */
[-C--:B------:R-:W-:Y:S01]  /*80260*/  IMAD R248, R248, R4.reuse, RZ ;  /* 0x00000004f8f87224 */ /* 0x080fe200078e02ff */
[----:B------:R-:W-:Y:S01]  /*80270*/  LEA.HI.X.SX32 R65, R66, R7, 0x2, P6 ;  /* 0x0000000742417211 */ /* 0x000fe200030f16ff */
[----:B------:R1:W-:Y:S01]  /*80280*/  @P5 STG.E desc[UR22][R62.64], R189 ;  /* 0x000000bd3e005986 */ /* 0x0003e2000c101916 */
[C---:B------:R-:W-:Y:S01]  /*80290*/  ISETP.LT.AND P6, PT, R249.reuse, UR6, !P0 ;  /* 0x00000006f9007c0c */ /* 0x040fe2000c7c1270 */
[----:B------:R-:W1:Y:S01]  /*802a0*/  LDCU UR6, c[0x0][0x39c] ;  /* 0x00007380ff0677ac */ /* 0x000e620008000800 */
[C---:B------:R-:W-:Y:S01]  /*802b0*/  LEA R2, P5, R248.reuse, R5, 0x2 ;  /* 0x00000005f8027211 */ /* 0x040fe200078a10ff */
[-C--:B------:R-:W-:Y:S01]  /*802c0*/  IMAD R66, R249, R4.reuse, RZ ;  /* 0x00000004f9427224 */ /* 0x080fe200078e02ff */
[----:B------:R-:W4:Y:S02]  /*802d0*/  LDCU UR7, c[0x0][0x39c] ;  /* 0x00007380ff0777ac */ /* 0x000f240008000800 */
[----:B------:R-:W-:Y:S01]  /*802e0*/  LEA.HI.X.SX32 R3, R248, R7, 0x2, P5 ;  /* 0x00000007f8037211 */ /* 0x000fe200028f16ff */
[----:B------:R1:W-:Y:S01]  /*802f0*/  @P4 STG.E desc[UR22][R64.64], R190 ;  /* 0x000000be40004986 */ /* 0x0003e2000c101916 */
[C---:B------:R-:W-:Y:S01]  /*80300*/  ISETP.LT.AND P5, PT, R250.reuse, UR4, !P0 ;  /* 0x00000004fa007c0c */ /* 0x040fe2000c7a1270 */
[----:B------:R-:W-:Y:S01]  /*80310*/  IMAD R250, R250, R4, RZ ;  /* 0x00000004fafa7224 */ /* 0x000fe200078e02ff */
[C---:B------:R-:W-:Y:S01]  /*80320*/  LEA R60, P4, R66.reuse, R5, 0x2 ;  /* 0x00000005423c7211 */ /* 0x040fe200078810ff */
[----:B------:R1:W-:Y:S01]  /*80330*/  @P3 STG.E desc[UR22][R2.64], R191 ;  /* 0x000000bf02003986 */ /* 0x0003e2000c101916 */
[----:B------:R-:W1:Y:S02]  /*80340*/  LDCU UR4, c[0x0][0x39c] ;  /* 0x00007380ff0477ac */ /* 0x000e640008000800 */
[----:B------:R-:W-:-:S02]  /*80350*/  LEA.HI.X.SX32 R61, R66, R7, 0x2, P4 ;  /* 0x00000007423d7211 */ /* 0x000fc400020f16ff */
[C---:B-1----:R-:W-:Y:S02]  /*80360*/  LEA R62, P3, R250.reuse, R5, 0x2 ;  /* 0x00000005fa3e7211 */ /* 0x042fe400078610ff */
[C---:B------:R-:W-:Y:S01]  /*80370*/  ISETP.LT.AND P4, PT, R251.reuse, UR5, !P0 ;  /* 0x00000005fb007c0c */ /* 0x040fe2000c781270 */
[----:B------:R-:W1:Y:S01]  /*80380*/  LDCU UR5, c[0x0][0x39c] ;  /* 0x00007380ff0577ac */ /* 0x000e620008000800 */
[----:B------:R-:W-:Y:S01]  /*80390*/  LEA.HI.X.SX32 R63, R250, R7, 0x2, P3 ;  /* 0x00000007fa3f7211 */ /* 0x000fe200018f16ff */
[-C--:B------:R-:W-:Y:S01]  /*803a0*/  IMAD R66, R251, R4.reuse, RZ ;  /* 0x00000004fb427224 */ /* 0x080fe200078e02ff */
[C---:B------:R-:W-:Y:S01]  /*803b0*/  ISETP.LT.AND P3, PT, R0.reuse, UR6, !P0 ;  /* 0x0000000600007c0c */ /* 0x040fe2000c761270 */
[----:B------:R-:W-:Y:S01]  /*803c0*/  IMAD R0, R0, R4, RZ ;  /* 0x0000000400007224 */ /* 0x000fe200078e02ff */
[----:B------:R-:W1:Y:S01]  /*803d0*/  LDCU UR6, c[0x0][0x39c] ;  /* 0x00007380ff0677ac */ /* 0x000e620008000800 */
[----:B------:R1:W-:Y:S01]  /*803e0*/  @P6 STG.E desc[UR22][R60.64], R72 ;  /* 0x000000483c006986 */ /* 0x0003e2000c101916 */
[----:B------:R-:W-:-:S03]  /*803f0*/  LEA R64, P6, R66, R5, 0x2 ;  /* 0x0000000542407211 */ /* 0x000fc600078c10ff */
[----:B------:R-:W-:Y:S01]  /*80400*/  @P5 STG.E desc[UR22][R62.64], R73 ;  /* 0x000000493e005986 */ /* 0x000fe2000c101916 */
[----:B------:R-:W-:Y:S02]  /*80410*/  LEA R2, P5, R0, R5, 0x2 ;  /* 0x0000000500027211 */ /* 0x000fe400078a10ff */
[-C--:B------:R-:W-:Y:S02]  /*80420*/  LEA.HI.X.SX32 R65, R66, R7.reuse, 0x2, P6 ;  /* 0x0000000742417211 */ /* 0x080fe400030f16ff */
[----:B-1----:R-:W-:Y:S02]  /*80430*/  LOP3.LUT R61, R6, 0x80, RZ, 0xfc, !PT ;  /* 0x00000080063d7812 */ /* 0x002fe400078efcff */
[----:B------:R-:W-:Y:S02]  /*80440*/  LEA.HI.X.SX32 R3, R0, R7, 0x2, P5 ;  /* 0x0000000700037211 */ /* 0x000fe400028f16ff */
[----:B------:R-:W-:Y:S01]  /*80450*/  LOP3.LUT R60, R6, 0x84, RZ, 0xfc, !PT ;  /* 0x00000084063c7812 */ /* 0x000fe200078efcff */
[C---:B------:R-:W-:Y:S01]  /*80460*/  IMAD R0, R61.reuse, R4, RZ ;  /* 0x000000043d007224 */ /* 0x040fe200078e02ff */
[----:B------:R-:W-:Y:S01]  /*80470*/  ISETP.LT.AND P6, PT, R61, UR4, !P0 ;  /* 0x000000043d007c0c */ /* 0x000fe2000c7c1270 */
[----:B------:R1:W-:Y:S01]  /*80480*/  @P4 STG.E desc[UR22][R64.64], R74 ;  /* 0x0000004a40004986 */ /* 0x0003e2000c101916 */
[----:B------:R-:W-:Y:S01]  /*80490*/  ISETP.LT.AND P5, PT, R60, UR5, !P0 ;  /* 0x000000053c007c0c */ /* 0x000fe2000c7a1270 */
[----:B------:R-:W4:Y:S01]  /*804a0*/  LDCU UR4, c[0x0][0x39c] ;  /* 0x00007380ff0477ac */ /* 0x000f220008000800 */
[----:B------:R-:W-:Y:S01]  /*804b0*/  LOP3.LUT R61, R6, 0x86, RZ, 0xfc, !PT ;  /* 0x00000086063d7812 */ /* 0x000fe200078efcff */
[----:B------:R4:W-:Y:S01]  /*804c0*/  @P3 STG.E desc[UR22][R2.64], R75 ;  /* 0x0000004b02003986 */ /* 0x0009e2000c101916 */
[----:B------:R-:W-:Y:S01]  /*804d0*/  LEA R60, P3, R0, R5, 0x2 ;  /* 0x00000005003c7211 */ /* 0x000fe200078610ff */
[----:B------:R-:W3:Y:S01]  /*804e0*/  LDCU UR5, c[0x0][0x39c] ;  /* 0x00007380ff0577ac */ /* 0x000ee20008000800 */
[----:B------:R-:W-:-:S02]  /*804f0*/  ISETP.LT.AND P4, PT, R61, UR6, !P0 ;  /* 0x000000063d007c0c */ /* 0x000fc4000c781270 */
[----:B------:R-:W-:Y:S01]  /*80500*/  LEA.HI.X.SX32 R61, R0, R7, 0x2, P3 ;  /* 0x00000007003d7211 */ /* 0x000fe200018f16ff */
[----:B------:R-:W3:Y:S01]  /*80510*/  LDCU UR6, c[0x0][0x39c] ;  /* 0x00007380ff0677ac */ /* 0x000ee20008000800 */
[----:B-1----:R-:W-:-:S04]  /*80520*/  IMAD R64, R4, 0x2, R0 ;  /* 0x0000000204407824 */ /* 0x002fc800078e0200 */
[----:B------:R-:W-:Y:S01]  /*80530*/  IMAD R0, R4, 0x2, R64 ;  /* 0x0000000204007824 */ /* 0x000fe200078e0240 */
[-C--:B------:R-:W-:Y:S01]  /*80540*/  LEA R62, P3, R64, R5.reuse, 0x2 ;  /* 0x00000005403e7211 */ /* 0x080fe200078610ff */
[----:B------:R1:W-:Y:S03]  /*80550*/  @P6 STG.E desc[UR22][R60.64], R80 ;  /* 0x000000503c006986 */ /* 0x0003e6000c101916 */
[----:B----4-:R-:W-:Y:S02]  /*80560*/  LEA R2, P6, R0, R5, 0x2 ;  /* 0x0000000500027211 */ /* 0x010fe400078c10ff */
[-C--:B------:R-:W-:Y:S02]  /*80570*/  LEA.HI.X.SX32 R63, R64, R7.reuse, 0x2, P3 ;  /* 0x00000007403f7211 */ /* 0x080fe400018f16ff */
[----:B------:R-:W-:Y:S01]  /*80580*/  LEA.HI.X.SX32 R3, R0, R7, 0x2, P6 ;  /* 0x0000000700037211 */ /* 0x000fe200030f16ff */
[----:B------:R-:W-:Y:S01]  /*80590*/  IMAD R0, R4, 0x2, R0 ;  /* 0x0000000204007824 */ /* 0x000fe200078e0200 */
[----:B------:R-:W-:-:S02]  /*805a0*/  LOP3.LUT R65, R6, 0x88, RZ, 0xfc, !PT ;  /* 0x0000008806417812 */ /* 0x000fc400078efcff */
[----:B------:R-:W-:Y:S01]  /*805b0*/  LOP3.LUT R64, R6, 0x8a, RZ, 0xfc, !PT ;  /* 0x0000008a06407812 */ /* 0x000fe200078efcff */
[----:B------:R4:W-:Y:S01]  /*805c0*/  @P2 STG.E desc[UR22][R62.64], R81 ;  /* 0x000000513e002986 */ /* 0x0009e2000c101916 */
[----:B------:R-:W-:Y:S02]  /*805d0*/  ISETP.LT.AND P3, PT, R65, UR7, !P0 ;  /* 0x0000000741007c0c */ /* 0x000fe4000c761270 */
[----:B------:R-:W-:Y:S01]  /*805e0*/  ISETP.LT.AND P2, PT, R64, UR4, !P0 ;  /* 0x0000000440007c0c */ /* 0x000fe2000c741270 */
[----:B------:R-:W-:Y:S01]  /*805f0*/  IMAD R64, R4, 0x2, R0 ;  /* 0x0000000204407824 */ /* 0x000fe200078e0200 */
[----:B------:R-:W-:Y:S01]  /*80600*/  LOP3.LUT R65, R6, 0x8c, RZ, 0xfc, !PT ;  /* 0x0000008c06417812 */ /* 0x000fe200078efcff */
[----:B------:R-:W2:Y:S01]  /*80610*/  LDCU UR4, c[0x0][0x39c] ;  /* 0x00007380ff0477ac */ /* 0x000ea20008000800 */
[C---:B-1----:R-:W-:Y:S01]  /*80620*/  LEA R60, P6, R0.reuse, R5, 0x2 ;  /* 0x00000005003c7211 */ /* 0x042fe200078c10ff */
[----:B------:R1:W-:Y:S01]  /*80630*/  @P5 STG.E desc[UR22][R2.64], R82 ;  /* 0x0000005202005986 */ /* 0x0003e2000c101916 */
[----:B---3--:R-:W-:Y:S01]  /*80640*/  ISETP.LT.AND P5, PT, R65, UR5, !P0 ;  /* 0x0000000541007c0c */ /* 0x008fe2000c7a1270 */
[----:B------:R-:W3:Y:S01]  /*80650*/  LDCU UR5, c[0x0][0x39c] ;  /* 0x00007380ff0577ac */ /* 0x000ee20008000800 */
[----:B------:R-:W-:Y:S01]  /*80660*/  LEA.HI.X.SX32 R61, R0, R7, 0x2, P6 ;  /* 0x00000007003d7211 */ /* 0x000fe200030f16ff */
[----:B------:R-:W-:Y:S01]  /*80670*/  IMAD R0, R4, 0x2, R64 ;  /* 0x0000000204007824 */ /* 0x000fe200078e0240 */
[----:B----4-:R-:W-:-:S02]  /*80680*/  LEA R62, P6, R64, R5, 0x2 ;  /* 0x00000005403e7211 */ /* 0x010fc400078c10ff */
[----:B------:R-:W-:Y:S01]  /*80690*/  LOP3.LUT R65, R6, 0x8e, RZ, 0xfc, !PT ;  /* 0x0000008e06417812 */ /* 0x000fe200078efcff */
[----:B------:R4:W-:Y:S01]  /*806a0*/  @P4 STG.E desc[UR22][R60.64], R83 ;  /* 0x000000533c004986 */ /* 0x0009e2000c101916 */
[----:B------:R-:W-:Y:S01]  /*806b0*/  LEA.HI.X.SX32 R63, R64, R7, 0x2, P6 ;  /* 0x00000007403f7211 */ /* 0x000fe200030f16ff */
[----:B------:R-:W-:Y:S01]  /*806c0*/  IMAD R66, R4, 0x2, R0 ;  /* 0x0000000204427824 */ /* 0x000fe200078e0200 */
[----:B------:R-:W-:Y:S01]  /*806d0*/  ISETP.LT.AND P4, PT, R65, UR6, !P0 ;  /* 0x0000000641007c0c */ /* 0x000fe2000c781270 */
[----:B------:R-:W4:Y:S01]  /*806e0*/  LDCU UR6, c[0x0][0x39c] ;  /* 0x00007380ff0677ac */ /* 0x000f220008000800 */
[----:B-1----:R-:W-:Y:S02]  /*806f0*/  LEA R2, P6, R0, R5, 0x2 ;  /* 0x0000000500027211 */ /* 0x002fe400078c10ff */
[----:B------:R-:W-:Y:S02]  /*80700*/  LOP3.LUT R65, R6, 0x90, RZ, 0xfc, !PT ;  /* 0x0000009006417812 */ /* 0x000fe400078efcff */
[----:B------:R-:W-:-:S02]  /*80710*/  LEA.HI.X.SX32 R3, R0, R7, 0x2, P6 ;  /* 0x0000000700037211 */ /* 0x000fc400030f16ff */
[----:B------:R-:W-:Y:S01]  /*80720*/  LEA R64, P6, R66, R5, 0x2 ;  /* 0x0000000542407211 */ /* 0x000fe200078c10ff */
[----:B------:R1:W-:Y:S01]  /*80730*/  @P3 STG.E desc[UR22][R62.64], R88 ;  /* 0x000000583e003986 */ /* 0x0003e2000c101916 */
[----:B--2---:R-:W-:Y:S01]  /*80740*/  ISETP.LT.AND P3, PT, R65, UR4, !P0 ;  /* 0x0000000441007c0c */ /* 0x004fe2000c761270 */
[----:B------:R-:W2:Y:S01]  /*80750*/  LDCU UR4, c[0x0][0x39c] ;  /* 0x00007380ff0477ac */ /* 0x000ea20008000800 */
[----:B------:R-:W-:Y:S02]  /*80760*/  LOP3.LUT R0, R6, 0x92, RZ, 0xfc, !PT ;  /* 0x0000009206007812 */ /* 0x000fe400078efcff */
[----:B------:R-:W-:Y:S01]  /*80770*/  LEA.HI.X.SX32 R65, R66, R7, 0x2, P6 ;  /* 0x0000000742417211 */ /* 0x000fe200030f16ff */
[----:B------:R-:W-:Y:S01]  /*80780*/  IMAD R66, R4, 0x2, R66 ;  /* 0x0000000204427824 */ /* 0x000fe200078e0242 */
[----:B------:R2:W-:Y:S01]  /*80790*/  @P2 STG.E desc[UR22][R2.64], R89 ;  /* 0x0000005902002986 */ /* 0x0005e2000c101916 */
[----:B---3--:R-:W-:Y:S01]  /*807a0*/  ISETP.LT.AND P2, PT, R0, UR5, !P0 ;  /* 0x0000000500007c0c */ /* 0x008fe2000c741270 */
[----:B------:R-:W3:Y:S01]  /*807b0*/  LDCU UR5, c[0x0][0x39c] ;  /* 0x00007380ff0577ac */ /* 0x000ee20008000800 */
[----:B------:R-:W-:Y:S01]  /*807c0*/  IMAD R0, R4, 0x2, R66 ;  /* 0x0000000204007824 */ /* 0x000fe200078e0242 */
[----:B------:R2:W-:Y:S01]  /*807d0*/  @P5 STG.E desc[UR22][R64.64], R90 ;  /* 0x0000005a40005986 */ /* 0x0005e2000c101916 */
[----:B----4-:R-:W-:-:S02]  /*807e0*/  LEA R60, P5, R66, R5, 0x2 ;  /* 0x00000005423c7211 */ /* 0x010fc400078a10ff */
[----:B-1----:R-:W-:Y:S02]  /*807f0*/  LOP3.LUT R63, R6, 0x94, RZ, 0xfc, !PT ;  /* 0x00000094063f7812 */ /* 0x002fe400078efcff */
[----:B------:R-:W-:Y:S02]  /*80800*/  LEA.HI.X.SX32 R61, R66, R7, 0x2, P5 ;  /* 0x00000007423d7211 */ /* 0x000fe400028f16ff */
[C---:B------:R-:W-:Y:S02]  /*80810*/  LEA R62, P6, R0.reuse, R5, 0x2 ;  /* 0x00000005003e7211 */ /* 0x040fe400078c10ff */
[----:B------:R-:W-:Y:S01]  /*80820*/  ISETP.LT.AND P5, PT, R63, UR6, !P0 ;  /* 0x000000063f007c0c */ /* 0x000fe2000c7a1270 */
[----:B------:R-:W1:Y:S01]  /*80830*/  LDCU UR6, c[0x0][0x39c] ;  /* 0x00007380ff0677ac */ /* 0x000e620008000800 */
[----:B------:R-:W-:Y:S01]  /*80840*/  LEA.HI.X.SX32 R63, R0, R7, 0x2, P6 ;  /* 0x00000007003f7211 */ /* 0x000fe200030f16ff */
[----:B------:R-:W-:Y:S01]  /*80850*/  IMAD R0, R4, 0x2, R0 ;  /* 0x0000000204007824 */ /* 0x000fe200078e0200 */
[----:B--2---:R-:W-:Y:S01]  /*80860*/  LOP3.LUT R2, R6, 0x96, RZ, 0xfc, !PT ;  /* 0x0000009606027812 */ /* 0x004fe200078efcff */
[----:B------:R2:W-:Y:S03]  /*80870*/  @P4 STG.E desc[UR22][R60.64], R91 ;  /* 0x0000005b3c004986 */ /* 0x0005e6000c101916 */
[----:B------:R-:W-:Y:S01]  /*80880*/  ISETP.LT.AND P4, PT, R2, UR4, !P0 ;  /* 0x0000000402007c0c */ /* 0x000fe2000c781270 */
[----:B------:R4:W-:Y:S01]  /*80890*/  @P3 STG.E desc[UR22][R62.64], R96 ;  /* 0x000000603e003986 */ /* 0x0009e2000c101916 */
[----:B------:R-:W-:Y:S01]  /*808a0*/  LEA R2, P3, R0, R5, 0x2 ;  /* 0x0000000500027211 */ /* 0x000fe200078610ff */
[----:B------:R-:W4:Y:S01]  /*808b0*/  LDCU UR4, c[0x0][0x39c] ;  /* 0x00007380ff0477ac */ /* 0x000f220008000800 */
[----:B------:R-:W-:Y:S01]  /*808c0*/  IMAD R64, R4, 0x2, R0 ;  /* 0x0000000204407824 */ /* 0x000fe200078e0200 */
[----:B------:R-:W-:-:S02]  /*808d0*/  LOP3.LUT R65, R6, 0x98, RZ, 0xfc, !PT ;  /* 0x0000009806417812 */ /* 0x000fc400078efcff */
[----:B------:R-:W-:Y:S01]  /*808e0*/  LEA.HI.X.SX32 R3, R0, R7, 0x2, P3 ;  /* 0x0000000700037211 */ /* 0x000fe200018f16ff */
[----:B------:R-:W-:Y:S01]  /*808f0*/  IMAD R0, R4, 0x2, R64 ;  /* 0x0000000204007824 */ /* 0x000fe200078e0240 */
[----:B--2---:R-:W-:Y:S02]  /*80900*/  LOP3.LUT R61, R6, 0x9a, RZ, 0xfc, !PT ;  /* 0x0000009a063d7812 */ /* 0x004fe400078efcff */
[----:B---3--:R-:W-:Y:S01]  /*80910*/  ISETP.LT.AND P3, PT, R65, UR5, !P0 ;  /* 0x0000000541007c0c */ /* 0x008fe2000c761270 */
[----:B------:R-:W2:Y:S01]  /*80920*/  LDCU UR5, c[0x0][0x39c] ;  /* 0x00007380ff0577ac */ /* 0x000ea20008000800 */
[C---:B------:R-:W-:Y:S01]  /*80930*/  LEA R60, P6, R64.reuse, R5, 0x2 ;  /* 0x00000005403c7211 */ /* 0x040fe200078c10ff */
[----:B------:R3:W-:Y:S01]  /*80940*/  @P2 STG.E desc[UR22][R2.64], R97 ;  /* 0x0000006102002986 */ /* 0x0007e2000c101916 */
[----:B-1----:R-:W-:Y:S01]  /*80950*/  ISETP.LT.AND P2, PT, R61, UR6, !P0 ;  /* 0x000000063d007c0c */ /* 0x002fe2000c741270 */
[----:B------:R-:W1:Y:S01]  /*80960*/  LDCU UR6, c[0x0][0x39c] ;  /* 0x00007380ff0677ac */ /* 0x000e620008000800 */
[----:B------:R-:W-:Y:S01]  /*80970*/  LEA.HI.X.SX32 R61, R64, R7, 0x2, P6 ;  /* 0x00000007403d7211 */ /* 0x000fe200030f16ff */
[----:B------:R-:W-:Y:S01]  /*80980*/  IMAD R66, R4, 0x2, R0 ;  /* 0x0000000204427824 */ /* 0x000fe200078e0200 */
[----:B----4-:R-:W-:-:S02]  /*80990*/  LEA R62, P6, R0, R5, 0x2 ;  /* 0x00000005003e7211 */ /* 0x010fc400078c10ff */
[----:B------:R-:W-:Y:S02]  /*809a0*/  LOP3.LUT R65, R6, 0x9c, RZ, 0xfc, !PT ;  /* 0x0000009c06417812 */ /* 0x000fe400078efcff */
[----:B------:R-:W-:Y:S02]  /*809b0*/  LEA.HI.X.SX32 R63, R0, R7, 0x2, P6 ;  /* 0x00000007003f7211 */ /* 0x000fe400030f16ff */
[C---:B------:R-:W-:Y:S01]  /*809c0*/  LEA R64, P6, R66.reuse, R5, 0x2 ;  /* 0x0000000542407211 */ /* 0x040fe200078c10ff */
[----:B------:R4:W-:Y:S01]  /*809d0*/  @P5 STG.E desc[UR22][R60.64], R98 ;  /* 0x000000623c005986 */ /* 0x0009e2000c101916 */
[----:B------:R-:W-:Y:S01]  /*809e0*/  ISETP.LT.AND P5, PT, R65, UR4, !P0 ;  /* 0x0000000441007c0c */ /* 0x000fe2000c7a1270 */
[----:B------:R-:W4:Y:S01]  /*809f0*/  LDCU UR4, c[0x0][0x39c] ;  /* 0x00007380ff0477ac */ /* 0x000f220008000800 */
[----:B------:R-:W-:Y:S01]  /*80a00*/  LEA.HI.X.SX32 R65, R66, R7, 0x2, P6 ;  /* 0x0000000742417211 */ /* 0x000fe200030f16ff */
[----:B------:R-:W-:Y:S01]  /*80a10*/  IMAD R66, R4, 0x2, R66 ;  /* 0x0000000204427824 */ /* 0x000fe200078e0242 */
[C---:B------:R-:W-:Y:S01]  /*80a20*/  LOP3.LUT R0, R6.reuse, 0x9e, RZ, 0xfc, !PT ;  /* 0x0000009e06007812 */ /* 0x040fe200078efcff */
[----:B------:R4:W-:Y:S01]  /*80a30*/  @P4 STG.E desc[UR22][R62.64], R99 ;  /* 0x000000633e004986 */ /* 0x0009e2000c101916 */
[----:B---3--:R-:W-:-:S02]  /*80a40*/  LOP3.LUT R3, R6, 0xa0, RZ, 0xfc, !PT ;  /* 0x000000a006037812 */ /* 0x008fc400078efcff */
[----:B--2---:R-:W-:Y:S01]  /*80a50*/  ISETP.LT.AND P4, PT, R0, UR5, !P0 ;  /* 0x0000000500007c0c */ /* 0x004fe2000c781270 */
[----:B------:R-:W-:Y:S01]  /*80a60*/  IMAD R0, R4, 0x2, R66 ;  /* 0x0000000204007824 */ /* 0x000fe200078e0242 */
[C---:B------:R-:W-:Y:S01]  /*80a70*/  LEA R2, P6, R66.reuse, R5, 0x2 ;  /* 0x0000000542027211 */ /* 0x040fe200078c10ff */
[----:B------:R-:W2:Y:S01]  /*80a80*/  LDCU UR5, c[0x0][0x39c] ;  /* 0x00007380ff0577ac */ /* 0x000ea20008000800 */
[----:B------:R3:W-:Y:S01]  /*80a90*/  @P3 STG.E desc[UR22][R64.64], R104 ;  /* 0x0000006840003986 */ /* 0x0007e2000c101916 */
[----:B-1----:R-:W-:Y:S02]  /*80aa0*/  ISETP.LT.AND P3, PT, R3, UR6, !P0 ;  /* 0x0000000603007c0c */ /* 0x002fe4000c761270 */
[----:B------:R-:W-:Y:S01]  /*80ab0*/  LEA.HI.X.SX32 R3, R66, R7, 0x2, P6 ;  /* 0x0000000742037211 */ /* 0x000fe200030f16ff */
[----:B------:R-:W-:Y:S01]  /*80ac0*/  IMAD R66, R4, 0x2, R0 ;  /* 0x0000000204427824 */ /* 0x000fe200078e0200 */
[----:B----4-:R-:W-:Y:S01]  /*80ad0*/  LEA R60, P6, R0, R5, 0x2 ;  /* 0x00000005003c7211 */ /* 0x010fe200078c10ff */
[----:B------:R-:W1:Y:S01]  /*80ae0*/  LDCU UR6, c[0x0][0x39c] ;  /* 0x00007380ff0677ac */ /* 0x000e620008000800 */
[----:B------:R-:W-:-:S02]  /*80af0*/  LOP3.LUT R63, R6, 0xa2, RZ, 0xfc, !PT ;  /* 0x000000a2063f7812 */ /* 0x000fc400078efcff */
[----:B------:R-:W-:Y:S01]  /*80b00*/  LEA.HI.X.SX32 R61, R0, R7, 0x2, P6 ;  /* 0x00000007003d7211 */ /* 0x000fe200030f16ff */
[----:B------:R4:W-:Y:S01]  /*80b10*/  @P2 STG.E desc[UR22][R2.64], R105 ;  /* 0x0000006902002986 */ /* 0x0009e2000c101916 */
[C---:B------:R-:W-:Y:S02]  /*80b20*/  LEA R62, P6, R66.reuse, R5, 0x2 ;  /* 0x00000005423e7211 */ /* 0x040fe400078c10ff */
[----:B------:R-:W-:Y:S01]  /*80b30*/  ISETP.LT.AND P2, PT, R63, UR4, !P0 ;  /* 0x000000043f007c0c */ /* 0x000fe2000c741270 */
[----:B------:R-:W1:Y:S01]  /*80b40*/  LDCU UR4, c[0x0][0x39c] ;  /* 0x00007380ff0477ac */ /* 0x000e620008000800 */
[----:B------:R-:W-:Y:S01]  /*80b50*/  LEA.HI.X.SX32 R63, R66, R7, 0x2, P6 ;  /* 0x00000007423f7211 */ /* 0x000fe200030f16ff */
[----:B------:R-:W-:Y:S01]  /*80b60*/  IMAD R66, R4, 0x2, R66 ;  /* 0x0000000204427824 */ /* 0x000fe200078e0242 */
[C---:B------:R-:W-:Y:S01]  /*80b70*/  LOP3.LUT R0, R6.reuse, 0xa4, RZ, 0xfc, !PT ;  /* 0x000000a406007812 */ /* 0x040fe200078efcff */
[----:B------:R1:W-:Y:S01]  /*80b80*/  @P5 STG.E desc[UR22][R60.64], R106 ;  /* 0x0000006a3c005986 */ /* 0x0003e2000c101916 */
[----:B---3--:R-:W-:-:S02]  /*80b90*/  LOP3.LUT R64, R6, 0xa6, RZ, 0xfc, !PT ;  /* 0x000000a606407812 */ /* 0x008fc400078efcff */
[----:B--2---:R-:W-:Y:S01]  /*80ba0*/  ISETP.LT.AND P5, PT, R0, UR5, !P0 ;  /* 0x0000000500007c0c */ /* 0x004fe2000c7a1270 */
[----:B------:R-:W-:Y:S01]  /*80bb0*/  IMAD R0, R4, 0x2, R66 ;  /* 0x0000000204007824 */ /* 0x000fe200078e0242 */
[----:B----4-:R-:W-:Y:S01]  /*80bc0*/  LEA R2, P6, R66, R5, 0x2 ;  /* 0x0000000542027211 */ /* 0x010fe200078c10ff */
[----:B------:R-:W2:Y:S01]  /*80bd0*/  LDCU UR5, c[0x0][0x39c] ;  /* 0x00007380ff0577ac */ /* 0x000ea20008000800 */
[----:B------:R3:W-:Y:S01]  /*80be0*/  @P4 STG.E desc[UR22][R62.64], R107 ;  /* 0x0000006b3e004986 */ /* 0x0007e2000c101916 */
[----:B-1----:R-:W-:Y:S01]  /*80bf0*/  ISETP.LT.AND P4, PT, R64, UR6, !P0 ;  /* 0x0000000640007c0c */ /* 0x002fe2000c781270 */
[----:B------:R-:W-:Y:S01]  /*80c00*/  IMAD R64, R4, 0x2, R0 ;  /* 0x0000000204407824 */ /* 0x000fe200078e0200 */
[----:B------:R-:W-:Y:S01]  /*80c10*/  LEA.HI.X.SX32 R3, R66, R7, 0x2, P6 ;  /* 0x0000000742037211 */ /* 0x000fe200030f16ff */
[----:B------:R-:W1:Y:S01]  /*80c20*/  LDCU UR6, c[0x0][0x39c] ;  /* 0x00007380ff0677ac */ /* 0x000e620008000800 */
[----:B------:R-:W-:Y:S02]  /*80c30*/  LEA R60, P6, R0, R5, 0x2 ;  /* 0x00000005003c7211 */ /* 0x000fe400078c10ff */
[----:B------:R-:W-:Y:S01]  /*80c40*/  LOP3.LUT R65, R6, 0xa8, RZ, 0xfc, !PT ;  /* 0x000000a806417812 */ /* 0x000fe200078efcff */
[----:B------:R4:W-:Y:S01]  /*80c50*/  @P3 STG.E desc[UR22][R2.64], R112 ;  /* 0x0000007002003986 */ /* 0x0009e2000c101916 */
[----:B------:R-:W-:Y:S01]  /*80c60*/  LEA.HI.X.SX32 R61, R0, R7, 0x2, P6 ;  /* 0x00000007003d7211 */ /* 0x000fe200030f16ff */
[----:B------:R-:W-:Y:S01]  /*80c70*/  IMAD R0, R4, 0x2, R64 ;  /* 0x0000000204007824 */ /* 0x000fe200078e0240 */
[----:B------:R-:W-:Y:S01]  /*80c80*/  ISETP.LT.AND P3, PT, R65, UR4, !P0 ;  /* 0x0000000441007c0c */ /* 0x000fe2000c761270 */
[----:B------:R-:W4:Y:S01]  /*80c90*/  LDCU UR4, c[0x0][0x39c] ;  /* 0x00007380ff0477ac */ /* 0x000f220008000800 */
[----:B---3--:R-:W-:-:S02]  /*80ca0*/  LEA R62, P6, R64, R5, 0x2 ;  /* 0x00000005403e7211 */ /* 0x008fc400078c10ff */
[----:B------:R-:W-:Y:S02]  /*80cb0*/  LOP3.LUT R65, R6, 0xaa, RZ, 0xfc, !PT ;  /* 0x000000aa06417812 */ /* 0x000fe400078efcff */
[----:B------:R-:W-:Y:S02]  /*80cc0*/  LEA.HI.X.SX32 R63, R64, R7, 0x2, P6 ;  /* 0x00000007403f7211 */ /* 0x000fe400030f16ff */
[----:B------:R-:W-:Y:S01]  /*80cd0*/  LEA R64, P6, R0, R5, 0x2 ;  /* 0x0000000500407211 */ /* 0x000fe200078c10ff */
[----:B------:R3:W-:Y:S01]  /*80ce0*/  @P2 STG.E desc[UR22][R60.64], R113 ;  /* 0x000000713c002986 */ /* 0x0007e2000c101916 */
[----:B--2---:R-:W-:Y:S01]  /*80cf0*/  ISETP.LT.AND P2, PT, R65, UR5, !P0 ;  /* 0x0000000541007c0c */ /* 0x004fe2000c741270 */
[----:B------:R-:W2:Y:S01]  /*80d00*/  LDCU UR5, c[0x0][0x39c] ;  /* 0x00007380ff0577ac */ /* 0x000ea20008000800 */
[----:B------:R-:W-:Y:S02]  /*80d10*/  LOP3.LUT R66, R6, 0xac, RZ, 0xfc, !PT ;  /* 0x000000ac06427812 */ /* 0x000fe400078efcff */
[----:B------:R-:W-:Y:S01]  /*80d20*/  LEA.HI.X.SX32 R65, R0, R7, 0x2, P6 ;  /* 0x0000000700417211 */ /* 0x000fe200030f16ff */
[----:B------:R-:W-:Y:S01]  /*80d30*/  IMAD R0, R4, 0x2, R0 ;  /* 0x0000000204007824 */ /* 0x000fe200078e0200 */
[----:B------:R-:W-:Y:S01]  /*80d40*/  @P5 STG.E desc[UR22][R62.64], R114 ;  /* 0x000000723e005986 */ /* 0x000fe2000c101916 */
[----:B-1----:R-:W-:Y:S01]  /*80d50*/  ISETP.LT.AND P5, PT, R66, UR6, !P0 ;  /* 0x0000000642007c0c */ /* 0x002fe2000c7a1270 */
[----:B------:R-:W1:Y:S01]  /*80d60*/  LDCU UR6, c[0x0][0x39c] ;  /* 0x00007380ff0677ac */ /* 0x000e620008000800 */
[----:B------:R-:W-:Y:S01]  /*80d70*/  IMAD R66, R4, 0x2, R0 ;  /* 0x0000000204427824 */ /* 0x000fe200078e0200 */
[----:B------:R2:W-:Y:S01]  /*80d80*/  @P4 STG.E desc[UR22][R64.64], R115 ;  /* 0x0000007340004986 */ /* 0x0005e2000c101916 */
[----:B----4-:R-:W-:-:S02]  /*80d90*/  LEA R2, P4, R0, R5, 0x2 ;  /* 0x0000000500027211 */ /* 0x010fc400078810ff */
[----:B---3--:R-:W-:Y:S02]  /*80da0*/  LOP3.LUT R61, R6, 0xae, RZ, 0xfc, !PT ;  /* 0x000000ae063d7812 */ /* 0x008fe400078efcff */
[----:B------:R-:W-:Y:S02]  /*80db0*/  LEA.HI.X.SX32 R3, R0, R7, 0x2, P4 ;  /* 0x0000000700037211 */ /* 0x000fe400020f16ff */
[C---:B------:R-:W-:Y:S02]  /*80dc0*/  LEA R60, P6, R66.reuse, R5, 0x2 ;  /* 0x00000005423c7211 */ /* 0x040fe400078c10ff */
[----:B------:R-:W-:Y:S01]  /*80dd0*/  ISETP.LT.AND P4, PT, R61, UR4, !P0 ;  /* 0x000000043d007c0c */ /* 0x000fe2000c781270 */
[----:B------:R-:W3:Y:S01]  /*80de0*/  LDCU UR4, c[0x0][0x39c] ;  /* 0x00007380ff0477ac */ /* 0x000ee20008000800 */
[----:B------:R-:W-:Y:S01]  /*80df0*/  LEA.HI.X.SX32 R61, R66, R7, 0x2, P6 ;  /* 0x00000007423d7211 */ /* 0x000fe200030f16ff */
[----:B------:R-:W-:Y:S01]  /*80e00*/  IMAD R66, R4, 0x2, R66 ;  /* 0x0000000204427824 */ /* 0x000fe200078e0242 */
[C---:B------:R-:W-:Y:S01]  /*80e10*/  LOP3.LUT R0, R6.reuse, 0xb0, RZ, 0xfc, !PT ;  /* 0x000000b006007812 */ /* 0x040fe200078efcff */
[----:B------:R4:W-:Y:S01]  /*80e20*/  @P3 STG.E desc[UR22][R2.64], R120 ;  /* 0x0000007802003986 */ /* 0x0009e2000c101916 */
[----:B--2---:R-:W-:-:S03]  /*80e30*/  LOP3.LUT R64, R6, 0xb2, RZ, 0xfc, !PT ;  /* 0x000000b206407812 */ /* 0x004fc600078efcff */
[----:B------:R2:W-:Y:S01]  /*80e40*/  @P2 STG.E desc[UR22][R60.64], R121 ;  /* 0x000000793c002986 */ /* 0x0005e2000c101916 */
[----:B------:R-:W-:Y:S02]  /*80e50*/  LEA R62, P2, R66, R5, 0x2 ;  /* 0x00000005423e7211 */ /* 0x000fe400078410ff */
[----:B------:R-:W-:Y:S01]  /*80e60*/  ISETP.LT.AND P3, PT, R0, UR5, !P0 ;  /* 0x0000000500007c0c */ /* 0x000fe2000c761270 */
[----:B------:R-:W2:Y:S01]  /*80e70*/  LDCU UR5, c[0x0][0x39c] ;  /* 0x00007380ff0577ac */ /* 0x000ea20008000800 */
[----:B------:R-:W-:Y:S01]  /*80e80*/  IMAD R0, R4, 0x2, R66 ;  /* 0x0000000204007824 */ /* 0x000fe200078e0242 */
[----:B------:R-:W-:Y:S02]  /*80e90*/  LEA.HI.X.SX32 R63, R66, R7, 0x2, P2 ;  /* 0x00000007423f7211 */ /* 0x000fe400010f16ff */
[----:B-1----:R-:W-:Y:S01]  /*80ea0*/  ISETP.LT.AND P2, PT, R64, UR6, !P0 ;  /* 0x0000000640007c0c */ /* 0x002fe2000c741270 */
[----:B------:R-:W-:Y:S01]  /*80eb0*/  IMAD R64, R4, 0x2, R0 ;  /* 0x0000000204407824 */ /* 0x000fe200078e0200 */
[----:B----4-:R-:W-:Y:S01]  /*80ec0*/  LOP3.LUT R3, R6, 0xb4, RZ, 0xfc, !PT ;  /* 0x000000b406037812 */ /* 0x010fe200078efcff */
[----:B------:R-:W1:Y:S01]  /*80ed0*/  LDCU UR6, c[0x0][0x39c] ;  /* 0x00007380ff0677ac */ /* 0x000e620008000800 */
[C---:B------:R-:W-:Y:S01]  /*80ee0*/  LEA R2, P6, R0.reuse, R5, 0x2 ;  /* 0x0000000500027211 */ /* 0x040fe200078c10ff */
[----:B------:R4:W-:Y:S01]  /*80ef0*/  @P5 STG.E desc[UR22][R62.64], R122 ;  /* 0x0000007a3e005986 */ /* 0x0009e2000c101916 */
[----:B---3--:R-:W-:Y:S01]  /*80f00*/  ISETP.LT.AND P5, PT, R3, UR4, !P0 ;  /* 0x0000000403007c0c */ /* 0x008fe2000c7a1270 */
[----:B------:R-:W3:Y:S01]  /*80f10*/  LDCU UR4, c[0x0][0x39c] ;  /* 0x00007380ff0477ac */ /* 0x000ee20008000800 */
[----:B------:R-:W-:Y:S01]  /*80f20*/  LEA.HI.X.SX32 R3, R0, R7, 0x2, P6 ;  /* 0x0000000700037211 */ /* 0x000fe200030f16ff */
[----:B------:R-:W-:Y:S01]  /*80f30*/  IMAD R0, R4, 0x2, R64 ;  /* 0x0000000204007824 */ /* 0x000fe200078e0240 */
[----:B--2---:R-:W-:-:S02]  /*80f40*/  LEA R60, P6, R64, R5, 0x2 ;  /* 0x00000005403c7211 */ /* 0x004fc400078c10ff */
[----:B------:R-:W-:Y:S02]  /*80f50*/  LOP3.LUT R65, R6, 0xb6, RZ, 0xfc, !PT ;  /* 0x000000b606417812 */ /* 0x000fe400078efcff */
[----:B------:R-:W-:Y:S02]  /*80f60*/  LEA.HI.X.SX32 R61, R64, R7, 0x2, P6 ;  /* 0x00000007403d7211 */ /* 0x000fe400030f16ff */
[C---:B------:R-:W-:Y:S01]  /*80f70*/  LEA R64, P6, R0.reuse, R5, 0x2 ;  /* 0x0000000500407211 */ /* 0x040fe200078c10ff */
[----:B------:R2:W-:Y:S01]  /*80f80*/  @P4 STG.E desc[UR22][R2.64], R123 ;  /* 0x0000007b02004986 */ /* 0x0005e2000c101916 */
[----:B------:R-:W-:Y:S01]  /*80f90*/  ISETP.LT.AND P4, PT, R65, UR5, !P0 ;  /* 0x0000000541007c0c */ /* 0x000fe2000c781270 */
[----:B------:R-:W3:Y:S01]  /*80fa0*/  LDCU UR5, c[0x0][0x39c] ;  /* 0x00007380ff0577ac */ /* 0x000ee20008000800 */
[----:B------:R-:W-:Y:S01]  /*80fb0*/  LEA.HI.X.SX32 R65, R0, R7, 0x2, P6 ;  /* 0x0000000700417211 */ /* 0x000fe200030f16ff */
[----:B------:R-:W-:Y:S01]  /*80fc0*/  IMAD R0, R4, 0x2, R0 ;  /* 0x0000000204007824 */ /* 0x000fe200078e0200 */
[C---:B----4-:R-:W-:Y:S01]  /*80fd0*/  LOP3.LUT R62, R6.reuse, 0xb8, RZ, 0xfc, !PT ;  /* 0x000000b8063e7812 */ /* 0x050fe200078efcff */
[----:B------:R4:W-:Y:S01]  /*80fe0*/  @P3 STG.E desc[UR22][R60.64], R128 ;  /* 0x000000803c003986 */ /* 0x0009e2000c101916 */
[----:B------:R-:W-:-:S02]  /*80ff0*/  LOP3.LUT R63, R6, 0xba, RZ, 0xfc, !PT ;  /* 0x000000ba063f7812 */ /* 0x000fc400078efcff */
[----:B-1----:R-:W-:Y:S01]  /*81000*/  ISETP.LT.AND P3, PT, R62, UR6, !P0 ;  /* 0x000000063e007c0c */ /* 0x002fe2000c761270 */
[----:B------:R-:W-:Y:S01]  /*81010*/  IMAD R62, R4, 0x2, R0 ;  /* 0x00000002043e7824 */ /* 0x000fe200078e0200 */
[----:B------:R-:W1:Y:S01]  /*81020*/  LDCU UR6, c[0x0][0x39c] ;  /* 0x00007380ff0677ac */ /* 0x000e620008000800 */
[C---:B--2---:R-:W-:Y:S01]  /*81030*/  LEA R2, P6, R0.reuse, R5, 0x2 ;  /* 0x0000000500027211 */ /* 0x044fe200078c10ff */
[----:B------:R2:W-:Y:S01]  /*81040*/  @P2 STG.E desc[UR22][R64.64], R129 ;  /* 0x0000008140002986 */ /* 0x0005e2000c101916 */
[----:B---3--:R-:W-:Y:S01]  /*81050*/  ISETP.LT.AND P2, PT, R63, UR4, !P0 ;  /* 0x000000043f007c0c */ /* 0x008fe2000c741270 */
[----:B------:R-:W3:Y:S01]  /*81060*/  LDCU UR4, c[0x0][0x39c] ;  /* 0x00007380ff0477ac */ /* 0x000ee20008000800 */
[----:B------:R-:W-:Y:S01]  /*81070*/  LEA.HI.X.SX32 R3, R0, R7, 0x2, P6 ;  /* 0x0000000700037211 */ /* 0x000fe200030f16ff */
[----:B------:R-:W-:Y:S01]  /*81080*/  IMAD R0, R4, 0x2, R62 ;  /* 0x0000000204007824 */ /* 0x000fe200078e023e */
[----:B----4-:R-:W-:Y:S02]  /*81090*/  LEA R60, P6, R62, R5, 0x2 ;  /* 0x000000053e3c7211 */ /* 0x010fe400078c10ff */
[----:B------:R-:W-:-:S02]  /*810a0*/  LOP3.LUT R63, R6, 0xbc, RZ, 0xfc, !PT ;  /* 0x000000bc063f7812 */ /* 0x000fc400078efcff */
[----:B------:R-:W-:Y:S02]  /*810b0*/  LEA.HI.X.SX32 R61, R62, R7, 0x2, P6 ;  /* 0x000000073e3d7211 */ /* 0x000fe400030f16ff */
[C---:B------:R-:W-:Y:S01]  /*810c0*/  LEA R62, P6, R0.reuse, R5, 0x2 ;  /* 0x00000005003e7211 */ /* 0x040fe200078c10ff */
[----:B------:R4:W-:Y:S01]  /*810d0*/  @P5 STG.E desc[UR22][R2.64], R130 ;  /* 0x0000008202005986 */ /* 0x0009e2000c101916 */
[----:B------:R-:W-:Y:S01]  /*810e0*/  ISETP.LT.AND P5, PT, R63, UR5, !P0 ;  /* 0x000000053f007c0c */ /* 0x000fe2000c7a1270 */
[----:B------:R-:W3:Y:S01]  /*810f0*/  LDCU UR5, c[0x0][0x39c] ;  /* 0x00007380ff0577ac */ /* 0x000ee20008000800 */
[----:B------:R-:W-:Y:S01]  /*81100*/  LEA.HI.X.SX32 R63, R0, R7, 0x2, P6 ;  /* 0x00000007003f7211 */ /* 0x000fe200030f16ff */
[----:B------:R-:W-:Y:S01]  /*81110*/  IMAD R0, R4, 0x2, R0 ;  /* 0x0000000204007824 */ /* 0x000fe200078e0200 */
[C---:B--2---:R-:W-:Y:S01]  /*81120*/  LOP3.LUT R64, R6.reuse, 0xbe, RZ, 0xfc, !PT ;  /* 0x000000be06407812 */ /* 0x044fe200078efcff */
[----:B------:R2:W-:Y:S01]  /*81130*/  @P4 STG.E desc[UR22][R60.64], R131 ;  /* 0x000000833c004986 */ /* 0x0005e2000c101916 */
[----:B------:R-:W-:-:S02]  /*81140*/  LOP3.LUT R65, R6, 0xc0, RZ, 0xfc, !PT ;  /* 0x000000c006417812 */ /* 0x000fc400078efcff */
[----:B-1----:R-:W-:Y:S01]  /*81150*/  ISETP.LT.AND P4, PT, R64, UR6, !P0 ;  /* 0x0000000640007c0c */ /* 0x002fe2000c781270 */
[----:B------:R-:W-:Y:S01]  /*81160*/  IMAD R64, R4, 0x2, R0 ;  /* 0x0000000204407824 */ /* 0x000fe200078e0200 */
[----:B------:R-:W1:Y:S01]  /*81170*/  LDCU UR6, c[0x0][0x39c] ;  /* 0x00007380ff0677ac */ /* 0x000e620008000800 */
[C---:B----4-:R-:W-:Y:S01]  /*81180*/  LEA R2, P6, R0.reuse, R5, 0x2 ;  /* 0x0000000500027211 */ /* 0x050fe200078c10ff */
[----:B------:R4:W-:Y:S01]  /*81190*/  @P3 STG.E desc[UR22][R62.64], R228 ;  /* 0x000000e43e003986 */ /* 0x0009e2000c101916 */
[----:B---3--:R-:W-:Y:S01]  /*811a0*/  ISETP.LT.AND P3, PT, R65, UR4, !P0 ;  /* 0x0000000441007c0c */ /* 0x008fe2000c761270 */
[----:B------:R-:W3:Y:S01]  /*811b0*/  LDCU UR4, c[0x0][0x39c] ;  /* 0x00007380ff0477ac */ /* 0x000ee20008000800 */
[----:B------:R-:W-:Y:S02]  /*811c0*/  LEA.HI.X.SX32 R3, R0, R7, 0x2, P6 ;  /* 0x0000000700037211 */ /* 0x000fe400030f16ff */
[----:B--2---:R-:W-:Y:S02]  /*811d0*/  LEA R60, P6, R64, R5, 0x2 ;  /* 0x00000005403c7211 */ /* 0x004fe400078c10ff */
[----:B------:R-:W-:-:S02]  /*811e0*/  LEA R0, R4, R64, 0x1 ;  /* 0x0000004004007211 */ /* 0x000fc400078e08ff */
[----:B------:R-:W-:Y:S02]  /*811f0*/  LOP3.LUT R65, R6, 0xc2, RZ, 0xfc, !PT ;  /* 0x000000c206417812 */ /* 0x000fe400078efcff */
[----:B------:R-:W-:Y:S01]  /*81200*/  LEA.HI.X.SX32 R61, R64, R7, 0x2, P6 ;  /* 0x00000007403d7211 */ /* 0x000fe200030f16ff */
[----:B------:R-:W-:Y:S01]  /*81210*/  IMAD R66, R4, 0x2, R0 ;  /* 0x0000000204427824 */ /* 0x000fe200078e0200 */
[----:B----4-:R-:W-:Y:S01]  /*81220*/  LEA R62, P6, R0, R5, 0x2 ;  /* 0x00000005003e7211 */ /* 0x010fe200078c10ff */
[----:B------:R2:W-:Y:S01]  /*81230*/  @P2 STG.E desc[UR22][R2.64], R229 ;  /* 0x000000e502002986 */ /* 0x0005e2000c101916 */
[----:B------:R-:W-:Y:S01]  /*81240*/  ISETP.LT.AND P2, PT, R65, UR5, !P0 ;  /* 0x0000000541007c0c */ /* 0x000fe2000c741270 */
[----:B------:R-:W4:Y:S01]  /*81250*/  LDCU UR5, c[0x0][0x39c] ;  /* 0x00007380ff0577ac */ /* 0x000f220008000800 */
[----:B------:R-:W-:Y:S02]  /*81260*/  LOP3.LUT R65, R6, 0xc4, RZ, 0xfc, !PT ;  /* 0x000000c406417812 */ /* 0x000fe400078efcff */
[----:B------:R-:W-:-:S02]  /*81270*/  LEA.HI.X.SX32 R63, R0, R7, 0x2, P6 ;  /* 0x00000007003f7211 */ /* 0x000fc400030f16ff */
[----:B------:R-:W-:Y:S01]  /*81280*/  LEA R64, P6, R66, R5, 0x2 ;  /* 0x0000000542407211 */ /* 0x000fe200078c10ff */
[----:B------:R2:W-:Y:S01]  /*81290*/  @P5 STG.E desc[UR22][R60.64], R230 ;  /* 0x000000e63c005986 */ /* 0x0005e2000c101916 */
[----:B-1----:R-:W-:Y:S01]  /*812a0*/  ISETP.LT.AND P5, PT, R65, UR6, !P0 ;  /* 0x0000000641007c0c */ /* 0x002fe2000c7a1270 */
[----:B------:R-:W1:Y:S01]  /*812b0*/  LDCU UR6, c[0x0][0x39c] ;  /* 0x00007380ff0677ac */ /* 0x000e620008000800 */
        /* <DEDUP_REMOVED lines=8> */
[----:B--2---:R-:W-:-:S02]  /*81340*/  LEA R2, P3, R66, R5, 0x2 ;  /* 0x0000000542027211 */ /* 0x004fc400078610ff */
[----:B------:R-:W-:Y:S02]  /*81350*/  LOP3.LUT R61, R6, 0xc8, RZ, 0xfc, !PT ;  /* 0x000000c8063d7812 */ /* 0x000fe400078efcff */
[----:B------:R-:W-:Y:S02]  /*81360*/  LEA R60, P6, R0, R5, 0x2 ;  /* 0x00000005003c7211 */ /* 0x000fe400078c10ff */
[-C--:B------:R-:W-:Y:S02]  /*81370*/  LEA.HI.X.SX32 R3, R66, R7.reuse, 0x2, P3 ;  /* 0x0000000742037211 */ /* 0x080fe400018f16ff */
[----:B----4-:R-:W-:Y:S01]  /*81380*/  ISETP.LT.AND P3, PT, R61, UR5, !P0 ;  /* 0x000000053d007c0c */ /* 0x010fe2000c761270 */
[----:B------:R-:W2:Y:S01]  /*81390*/  LDCU UR5, c[0x0][0x39c] ;  /* 0x00007380ff0577ac */ /* 0x000ea20008000800 */
[----:B------:R-:W-:Y:S01]  /*813a0*/  LEA.HI.X.SX32 R61, R0, R7, 0x2, P6 ;  /* 0x00000007003d7211 */ /* 0x000fe200030f16ff */
[----:B------:R-:W-:Y:S01]  /*813b0*/  IMAD R0, R4, 0x2, R0 ;  /* 0x0000000204007824 */ /* 0x000fe200078e0200 */
[C---:B-1----:R-:W-:Y:S01]  /*813c0*/  LOP3.LUT R62, R6.reuse, 0xca, RZ, 0xfc, !PT ;  /* 0x000000ca063e7812 */ /* 0x042fe200078efcff */
[----:B------:R1:W-:Y:S01]  /*813d0*/  @P2 STG.E desc[UR22][R2.64], R17 ;  /* 0x0000001102002986 */ /* 0x0003e2000c101916 */
[----:B------:R-:W-:-:S02]  /*813e0*/  LOP3.LUT R64, R6, 0xcc, RZ, 0xfc, !PT ;  /* 0x000000cc06407812 */ /* 0x000fc400078efcff */
[----:B------:R-:W-:Y:S01]  /*813f0*/  ISETP.LT.AND P2, PT, R62, UR6, !P0 ;  /* 0x000000063e007c0c */ /* 0x000fe2000c741270 */
[----:B------:R4:W-:Y:S01]  /*81400*/  @P5 STG.E desc[UR22][R60.64], R18 ;  /* 0x000000123c005986 */ /* 0x0009e2000c101916 */
[----:B------:R-:W-:Y:S01]  /*81410*/  LEA R62, P5, R0, R5, 0x2 ;  /* 0x00000005003e7211 */ /* 0x000fe200078a10ff */
[----:B------:R-:W-:Y:S01]  /*81420*/  IMAD R16, R4, 0x2, R0 ;  /* 0x0000000204107824 */ /* 0x000fe200078e0200 */
[----:B------:R-:W4:Y:S02]  /*81430*/  LDCU UR6, c[0x0][0x39c] ;  /* 0x00007380ff0677ac */ /* 0x000f240008000800 */
[----:B------:R-:W-:Y:S02]  /*81440*/  LEA.HI.X.SX32 R63, R0, R7, 0x2, P5 ;  /* 0x00000007003f7211 */ /* 0x000fe400028f16ff */
[----:B---3--:R-:W-:Y:S01]  /*81450*/  ISETP.LT.AND P5, PT, R64, UR4, !P0 ;  /* 0x0000000440007c0c */ /* 0x008fe2000c7a1270 */
[----:B------:R-:W3:Y:S01]  /*81460*/  LDCU UR4, c[0x0][0x39c] ;  /* 0x00007380ff0477ac */ /* 0x000ee20008000800 */
[----:B-1----:R-:W-:Y:S01]  /*81470*/  LOP3.LUT R3, R6, 0xce, RZ, 0xfc, !PT ;  /* 0x000000ce06037812 */ /* 0x002fe200078efcff */
[----:B------:R-:W-:Y:S01]  /*81480*/  IMAD R0, R4, 0x2, R16 ;  /* 0x0000000204007824 */ /* 0x000fe200078e0210 */
[----:B------:R-:W-:Y:S01]  /*81490*/  LEA R2, P6, R16, R5, 0x2 ;  /* 0x0000000510027211 */ /* 0x000fe200078c10ff */
[----:B------:R1:W-:Y:S01]  /*814a0*/  @P4 STG.E desc[UR22][R62.64], R19 ;  /* 0x000000133e004986 */ /* 0x0003e2000c101916 */
[----:B--2---:R-:W-:Y:S01]  /*814b0*/  ISETP.LT.AND P4, PT, R3, UR5, !P0 ;  /* 0x0000000503007c0c */ /* 0x004fe2000c781270 */
[----:B----4-:R-:W-:Y:S01]  /*814c0*/  IMAD R18, R4, 0x2, R0 ;  /* 0x0000000204127824 */ /* 0x010fe200078e0200 */
[----:B------:R-:W-:Y:S01]  /*814d0*/  LEA.HI.X.SX32 R3, R16, R7, 0x2, P6 ;  /* 0x0000000710037211 */ /* 0x000fe200030f16ff */
[----:B------:R-:W2:Y:S01]  /*814e0*/  LDCU UR5, c[0x0][0x39c] ;  /* 0x00007380ff0577ac */ /* 0x000ea20008000800 */
[----:B------:R-:W-:-:S02]  /*814f0*/  LEA R16, P6, R0, R5, 0x2 ;  /* 0x0000000500107211 */ /* 0x000fc400078c10ff */
[----:B------:R-:W-:Y:S02]  /*81500*/  LOP3.LUT R61, R6, 0xd0, RZ, 0xfc, !PT ;  /* 0x000000d0063d7812 */ /* 0x000fe400078efcff */
[----:B------:R-:W-:Y:S02]  /*81510*/  LEA.HI.X.SX32 R17, R0, R7, 0x2, P6 ;  /* 0x0000000700117211 */ /* 0x000fe400030f16ff */
[----:B------:R-:W-:Y:S01]  /*81520*/  LOP3.LUT R0, R6, 0xd2, RZ, 0xfc, !PT ;  /* 0x000000d206007812 */ /* 0x000fe200078efcff */
[----:B------:R4:W-:Y:S01]  /*81530*/  @P3 STG.E desc[UR22][R2.64], R24 ;  /* 0x0000001802003986 */ /* 0x0009e2000c101916 */
[----:B------:R-:W-:Y:S02]  /*81540*/  LEA R60, P6, R18, R5, 0x2 ;  /* 0x00000005123c7211 */ /* 0x000fe400078c10ff */
[----:B------:R-:W-:Y:S01]  /*81550*/  ISETP.LT.AND P3, PT, R61, UR6, !P0 ;  /* 0x000000063d007c0c */ /* 0x000fe2000c761270 */
[----:B------:R2:W-:Y:S01]  /*81560*/  @P2 STG.E desc[UR22][R16.64], R25 ;  /* 0x0000001910002986 */ /* 0x0005e2000c101916 */
[----:B---3--:R-:W-:Y:S01]  /*81570*/  ISETP.LT.AND P2, PT, R0, UR4, !P0 ;  /* 0x0000000400007c0c */ /* 0x008fe2000c741270 */
[----:B------:R-:W3:Y:S01]  /*81580*/  LDCU UR4, c[0x0][0x39c] ;  /* 0x00007380ff0477ac */ /* 0x000ee20008000800 */
[----:B------:R-:W-:Y:S01]  /*81590*/  LEA.HI.X.SX32 R61, R18, R7, 0x2, P6 ;  /* 0x00000007123d7211 */ /* 0x000fe200030f16ff */
[----:B------:R-:W-:Y:S01]  /*815a0*/  IMAD R18, R4, 0x2, R18 ;  /* 0x0000000204127824 */ /* 0x000fe200078e0212 */
[----:B-1----:R-:W-:Y:S01]  /*815b0*/  LOP3.LUT R19, R6, 0xd4, RZ, 0xfc, !PT ;  /* 0x000000d406137812 */ /* 0x002fe200078efcff */
[----:B------:R-:W1:Y:S02]  /*815c0*/  LDCU UR6, c[0x0][0x39c] ;  /* 0x00007380ff0677ac */ /* 0x000e640008000800 */
[----:B------:R-:W-:Y:S01]  /*815d0*/  IMAD R0, R4, 0x2, R18 ;  /* 0x0000000204007824 */ /* 0x000fe200078e0212 */
[----:B----4-:R-:W-:Y:S01]  /*815e0*/  LEA R2, P6, R18, R5, 0x2 ;  /* 0x0000000512027211 */ /* 0x010fe200078c10ff */
[----:B------:R-:W-:Y:S01]  /*815f0*/  @P5 STG.E desc[UR22][R60.64], R26 ;  /* 0x0000001a3c005986 */ /* 0x000fe2000c101916 */
[----:B--2---:R-:W-:Y:S01]  /*81600*/  ISETP.LT.AND P5, PT, R19, UR5, !P0 ;  /* 0x0000000513007c0c */ /* 0x004fe2000c7a1270 */
[----:B------:R-:W-:Y:S01]  /*81610*/  IMAD R24, R4, 0x2, R0 ;  /* 0x0000000204187824 */ /* 0x000fe200078e0200 */
[----:B------:R-:W-:Y:S01]  /*81620*/  LEA.HI.X.SX32 R3, R18, R7, 0x2, P6 ;  /* 0x0000000712037211 */ /* 0x000fe200030f16ff */
[----:B------:R-:W2:Y:S01]  /*81630*/  LDCU UR5, c[0x0][0x39c] ;  /* 0x00007380ff0577ac */ /* 0x000ea20008000800 */
[----:B------:R-:W-:-:S02]  /*81640*/  LEA R16, P6, R0, R5, 0x2 ;  /* 0x0000000500107211 */ /* 0x000fc400078c10ff */
[----:B------:R-:W-:Y:S02]  /*81650*/  LOP3.LUT R19, R6, 0xd6, RZ, 0xfc, !PT ;  /* 0x000000d606137812 */ /* 0x000fe400078efcff */
[----:B------:R-:W-:Y:S01]  /*81660*/  LEA.HI.X.SX32 R17, R0, R7, 0x2, P6 ;  /* 0x0000000700117211 */ /* 0x000fe200030f16ff */
[----:B------:R4:W-:Y:S01]  /*81670*/  @P4 STG.E desc[UR22][R2.64], R27 ;  /* 0x0000001b02004986 */ /* 0x0009e2000c101916 */
[C---:B------:R-:W-:Y:S02]  /*81680*/  LEA R18, P6, R24.reuse, R5, 0x2 ;  /* 0x0000000518127211 */ /* 0x040fe400078c10ff */
[----:B---3--:R-:W-:Y:S01]  /*81690*/  ISETP.LT.AND P4, PT, R19, UR4, !P0 ;  /* 0x0000000413007c0c */ /* 0x008fe2000c781270 */
[----:B------:R-:W3:Y:S01]  /*816a0*/  LDCU UR4, c[0x0][0x39c] ;  /* 0x00007380ff0477ac */ /* 0x000ee20008000800 */
[----:B------:R-:W-:Y:S01]  /*816b0*/  LEA.HI.X.SX32 R19, R24, R7, 0x2, P6 ;  /* 0x0000000718137211 */ /* 0x000fe200030f16ff */
[----:B------:R-:W-:Y:S01]  /*816c0*/  IMAD R24, R4, 0x2, R24 ;  /* 0x0000000204187824 */ /* 0x000fe200078e0218 */
[C---:B------:R-:W-:Y:S01]  /*816d0*/  LOP3.LUT R0, R6.reuse, 0xd8, RZ, 0xfc, !PT ;  /* 0x000000d806007812 */ /* 0x040fe200078efcff */
[----:B------:R3:W-:Y:S01]  /*816e0*/  @P3 STG.E desc[UR22][R16.64], R32 ;  /* 0x0000002010003986 */ /* 0x0007e2000c101916 */
[----:B------:R-:W-:-:S02]  /*816f0*/  LOP3.LUT R25, R6, 0xda, RZ, 0xfc, !PT ;  /* 0x000000da06197812 */ /* 0x000fc400078efcff */
[----:B-1----:R-:W-:Y:S01]  /*81700*/  ISETP.LT.AND P3, PT, R0, UR6, !P0 ;  /* 0x0000000600007c0c */ /* 0x002fe2000c761270 */
[----:B------:R-:W-:Y:S01]  /*81710*/  IMAD R0, R4, 0x2, R24 ;  /* 0x0000000204007824 */ /* 0x000fe200078e0218 */
[C---:B----4-:R-:W-:Y:S01]  /*81720*/  LEA R2, P6, R24.reuse, R5, 0x2 ;  /* 0x0000000518027211 */ /* 0x050fe200078c10ff */
[----:B------:R-:W1:Y:S01]  /*81730*/  LDCU UR6, c[0x0][0x39c] ;  /* 0x00007380ff0677ac */ /* 0x000e620008000800 */
[----:B------:R4:W-:Y:S01]  /*81740*/  @P2 STG.E desc[UR22][R18.64], R33 ;  /* 0x0000002112002986 */ /* 0x0009e2000c101916 */
[----:B--2---:R-:W-:Y:S02]  /*81750*/  ISETP.LT.AND P2, PT, R25, UR5, !P0 ;  /* 0x0000000519007c0c */ /* 0x004fe4000c741270 */
[----:B------:R-:W-:Y:S01]  /*81760*/  LEA.HI.X.SX32 R3, R24, R7, 0x2, P6 ;  /* 0x0000000718037211 */ /* 0x000fe200030f16ff */
[----:B------:R-:W2:Y:S01]  /*81770*/  LDCU UR5, c[0x0][0x39c] ;  /* 0x00007380ff0577ac */ /* 0x000ea20008000800 */
[----:B---3--:R-:W-:Y:S01]  /*81780*/  LEA R16, P6, R0, R5, 0x2 ;  /* 0x0000000500107211 */ /* 0x008fe200078c10ff */
[----:B------:R-:W-:Y:S01]  /*81790*/  IMAD R24, R4, 0x2, R0 ;  /* 0x0000000204187824 */ /* 0x000fe200078e0200 */
[----:B------:R-:W-:Y:S01]  /*817a0*/  LOP3.LUT R25, R6, 0xdc, RZ, 0xfc, !PT ;  /* 0x000000dc06197812 */ /* 0x000fe200078efcff */
[----:B------:R3:W-:Y:S01]  /*817b0*/  @P5 STG.E desc[UR22][R2.64], R34 ;  /* 0x0000002202005986 */ /* 0x0007e2000c101916 */
[----:B------:R-:W-:Y:S01]  /*817c0*/  LEA.HI.X.SX32 R17, R0, R7, 0x2, P6 ;  /* 0x0000000700117211 */ /* 0x000fe200030f16ff */
[----:B------:R-:W-:Y:S01]  /*817d0*/  IMAD R0, R4, 0x2, R24 ;  /* 0x0000000204007824 */ /* 0x000fe200078e0218 */
[----:B------:R-:W-:Y:S01]  /*817e0*/  ISETP.LT.AND P5, PT, R25, UR4, !P0 ;  /* 0x0000000419007c0c */ /* 0x000fe2000c7a1270 */
[----:B------:R-:W3:Y:S01]  /*817f0*/  LDCU UR4, c[0x0][0x39c] ;  /* 0x00007380ff0477ac */ /* 0x000ee20008000800 */
[----:B----4-:R-:W-:-:S02]  /*81800*/  LEA R18, P6, R24, R5, 0x2 ;  /* 0x0000000518127211 */ /* 0x010fc400078c10ff */
[----:B------:R-:W-:Y:S02]  /*81810*/  LOP3.LUT R25, R6, 0xde, RZ, 0xfc, !PT ;  /* 0x000000de06197812 */ /* 0x000fe400078efcff */
[----:B------:R-:W-:Y:S02]  /*81820*/  LEA.HI.X.SX32 R19, R24, R7, 0x2, P6 ;  /* 0x0000000718137211 */ /* 0x000fe400030f16ff */
[----:B------:R-:W-:Y:S01]  /*81830*/  LEA R24, P6, R0, R5, 0x2 ;  /* 0x0000000500187211 */ /* 0x000fe200078c10ff */
[----:B------:R4:W-:Y:S01]  /*81840*/  @P4 STG.E desc[UR22][R16.64], R35 ;  /* 0x0000002310004986 */ /* 0x0009e2000c101916 */
[----:B-1----:R-:W-:Y:S01]  /*81850*/  ISETP.LT.AND P4, PT, R25, UR6, !P0 ;  /* 0x0000000619007c0c */ /* 0x002fe2000c781270 */
[----:B------:R-:W1:Y:S01]  /*81860*/  LDCU UR6, c[0x0][0x39c] ;  /* 0x00007380ff0677ac */ /* 0x000e620008000800 */
[----:B------:R-:W-:Y:S02]  /*81870*/  LOP3.LUT R26, R6, 0xe0, RZ, 0xfc, !PT ;  /* 0x000000e0061a7812 */ /* 0x000fe400078efcff */
[----:B------:R-:W-:Y:S01]  /*81880*/  LEA.HI.X.SX32 R25, R0, R7, 0x2, P6 ;  /* 0x0000000700197211 */ /* 0x000fe200030f16ff */
[----:B------:R-:W-:Y:S01]  /*81890*/  IMAD R0, R4, 0x2, R0 ;  /* 0x0000000204007824 */ /* 0x000fe200078e0200 */
[----:B------:R-:W-:Y:S01]  /*818a0*/  @P3 STG.E desc[UR22][R18.64], R40 ;  /* 0x0000002812003986 */ /* 0x000fe2000c101916 */
[----:B--2---:R-:W-:Y:S01]  /*818b0*/  ISETP.LT.AND P3, PT, R26, UR5, !P0 ;  /* 0x000000051a007c0c */ /* 0x004fe2000c761270 */
[----:B------:R-:W2:Y:S01]  /*818c0*/  LDCU UR5, c[0x0][0x39c] ;  /* 0x00007380ff0577ac */ /* 0x000ea20008000800 */
[----:B------:R-:W-:Y:S01]  /*818d0*/  IMAD R26, R4, 0x2, R0 ;  /* 0x00000002041a7824 */ /* 0x000fe200078e0200 */
[----:B------:R1:W-:Y:S01]  /*818e0*/  @P2 STG.E desc[UR22][R24.64], R41 ;  /* 0x0000002918002986 */ /* 0x0003e2000c101916 */
[----:B---3--:R-:W-:-:S02]  /*818f0*/  LEA R2, P2, R0, R5, 0x2 ;  /* 0x0000000500027211 */ /* 0x008fc400078410ff */
[----:B----4-:R-:W-:Y:S02]  /*81900*/  LOP3.LUT R17, R6, 0xe2, RZ, 0xfc, !PT ;  /* 0x000000e206117812 */ /* 0x010fe400078efcff */
        /* <DEDUP_REMOVED lines=8> */
[----:B-1----:R-:W-:-:S03]  /*81990*/  LOP3.LUT R24, R6, 0xe6, RZ, 0xfc, !PT ;  /* 0x000000e606187812 */ /* 0x002fc600078efcff */
[----:B------:R1:W-:Y:S01]  /*819a0*/  @P4 STG.E desc[UR22][R16.64], R43 ;  /* 0x0000002b10004986 */ /* 0x0003e2000c101916 */
[----:B------:R-:W-:Y:S02]  /*819b0*/  LEA R18, P4, R26, R5, 0x2 ;  /* 0x000000051a127211 */ /* 0x000fe400078810ff */
[----:B------:R-:W-:Y:S01]  /*819c0*/  ISETP.LT.AND P5, PT, R0, UR6, !P0 ;  /* 0x0000000600007c0c */ /* 0x000fe2000c7a1270 */
[----:B------:R-:W1:Y:S01]  /*819d0*/  LDCU UR6, c[0x0][0x39c] ;  /* 0x00007380ff0677ac */ /* 0x000e620008000800 */
[----:B------:R-:W-:Y:S01]  /*819e0*/  IMAD R0, R4, 0x2, R26 ;  /* 0x0000000204007824 */ /* 0x000fe200078e021a */
[----:B------:R-:W-:Y:S02]  /*819f0*/  LEA.HI.X.SX32 R19, R26, R7, 0x2, P4 ;  /* 0x000000071a137211 */ /* 0x000fe400020f16ff */
[----:B--2---:R-:W-:Y:S01]  /*81a00*/  ISETP.LT.AND P4, PT, R24, UR5, !P0 ;  /* 0x0000000518007c0c */ /* 0x004fe2000c781270 */
[----:B------:R-:W2:Y:S01]  /*81a10*/  LDCU UR5, c[0x0][0x39c] ;  /* 0x00007380ff0577ac */ /* 0x000ea20008000800 */
[----:B----4-:R-:W-:Y:S01]  /*81a20*/  LOP3.LUT R3, R6, 0xe8, RZ, 0xfc, !PT ;  /* 0x000000e806037812 */ /* 0x010fe200078efcff */
[----:B------:R-:W-:Y:S01]  /*81a30*/  IMAD R24, R4, 0x2, R0 ;  /* 0x0000000204187824 */ /* 0x000fe200078e0200 */
[C---:B------:R-:W-:Y:S01]  /*81a40*/  LEA R2, P6, R0.reuse, R5, 0x2 ;  /* 0x0000000500027211 */ /* 0x040fe200078c10ff */
[----:B------:R4:W-:Y:S01]  /*81a50*/  @P3 STG.E desc[UR22][R18.64], R192 ;  /* 0x000000c012003986 */ /* 0x0009e2000c101916 */
[----:B---3--:R-:W-:Y:S01]  /*81a60*/  ISETP.LT.AND P3, PT, R3, UR4, !P0 ;  /* 0x0000000403007c0c */ /* 0x008fe2000c761270 */
[----:B------:R-:W3:Y:S01]  /*81a70*/  LDCU UR4, c[0x0][0x39c] ;  /* 0x00007380ff0477ac */ /* 0x000ee20008000800 */
[----:B------:R-:W-:Y:S01]  /*81a80*/  LEA.HI.X.SX32 R3, R0, R7, 0x2, P6 ;  /* 0x0000000700037211 */ /* 0x000fe200030f16ff */
[----:B------:R-:W-:Y:S01]  /*81a90*/  IMAD R0, R4, 0x2, R24 ;  /* 0x0000000204007824 */ /* 0x000fe200078e0218 */
[----:B-1----:R-:W-:-:S02]  /*81aa0*/  LEA R16, P6, R24, R5, 0x2 ;  /* 0x0000000518107211 */ /* 0x002fc400078c10ff */
[----:B------:R-:W-:Y:S02]  /*81ab0*/  LOP3.LUT R25, R6, 0xea, RZ, 0xfc, !PT ;  /* 0x000000ea06197812 */ /* 0x000fe400078efcff */
[----:B------:R-:W-:Y:S02]  /*81ac0*/  LEA.HI.X.SX32 R17, R24, R7, 0x2, P6 ;  /* 0x0000000718117211 */ /* 0x000fe400030f16ff */
[----:B------:R-:W-:Y:S01]  /*81ad0*/  LEA R24, P6, R0, R5, 0x2 ;  /* 0x0000000500187211 */ /* 0x000fe200078c10ff */
[----:B------:R1:W-:Y:S01]  /*81ae0*/  @P2 STG.E desc[UR22][R2.64], R193 ;  /* 0x000000c102002986 */ /* 0x0003e2000c101916 */
[----:B------:R-:W-:Y:S01]  /*81af0*/  ISETP.LT.AND P2, PT, R25, UR6, !P0 ;  /* 0x0000000619007c0c */ /* 0x000fe2000c741270 */
[----:B------:R-:W3:Y:S01]  /*81b00*/  LDCU UR6, c[0x0][0x39c] ;  /* 0x00007380ff0677ac */ /* 0x000ee20008000800 */
[----:B----4-:R-:W-:Y:S02]  /*81b10*/  LOP3.LUT R18, R6, 0xec, RZ, 0xfc, !PT ;  /* 0x000000ec06127812 */ /* 0x010fe400078efcff */
[----:B------:R-:W-:Y:S01]  /*81b20*/  LEA.HI.X.SX32 R25, R0, R7, 0x2, P6 ;  /* 0x0000000700197211 */ /* 0x000fe200030f16ff */
[----:B------:R-:W-:Y:S01]  /*81b30*/  IMAD R0, R4, 0x2, R0 ;  /* 0x0000000204007824 */ /* 0x000fe200078e0200 */
[----:B------:R4:W-:Y:S01]  /*81b40*/  @P5 STG.E desc[UR22][R16.64], R194 ;  /* 0x000000c210005986 */ /* 0x0009e2000c101916 */
[----:B--2---:R-:W-:Y:S01]  /*81b50*/  ISETP.LT.AND P5, PT, R18, UR5, !P0 ;  /* 0x0000000512007c0c */ /* 0x004fe2000c7a1270 */
[----:B------:R-:W2:Y:S01]  /*81b60*/  LDCU UR5, c[0x0][0x39c] ;  /* 0x00007380ff0577ac */ /* 0x000ea20008000800 */
[----:B------:R-:W-:Y:S01]  /*81b70*/  IMAD R18, R4, 0x2, R0 ;  /* 0x0000000204127824 */ /* 0x000fe200078e0200 */
[----:B-1----:R-:W-:-:S02]  /*81b80*/  LEA R2, P6, R0, R5, 0x2 ;  /* 0x0000000500027211 */ /* 0x002fc400078c10ff */
[----:B------:R-:W-:Y:S01]  /*81b90*/  LOP3.LUT R19, R6, 0xee, RZ, 0xfc, !PT ;  /* 0x000000ee06137812 */ /* 0x000fe200078efcff */
[----:B------:R1:W-:Y:S01]  /*81ba0*/  @P4 STG.E desc[UR22][R24.64], R195 ;  /* 0x000000c318004986 */ /* 0x0003e2000c101916 */
[----:B------:R-:W-:Y:S01]  /*81bb0*/  LEA.HI.X.SX32 R3, R0, R7, 0x2, P6 ;  /* 0x0000000700037211 */ /* 0x000fe200030f16ff */
[----:B------:R-:W-:Y:S01]  /*81bc0*/  IMAD R0, R4, 0x2, R18 ;  /* 0x0000000204007824 */ /* 0x000fe200078e0212 */
[----:B---3--:R-:W-:Y:S01]  /*81bd0*/  ISETP.LT.AND P4, PT, R19, UR4, !P0 ;  /* 0x0000000413007c0c */ /* 0x008fe2000c781270 */
[----:B------:R-:W3:Y:S01]  /*81be0*/  LDCU UR4, c[0x0][0x39c] ;  /* 0x00007380ff0477ac */ /* 0x000ee20008000800 */
[----:B----4-:R-:W-:-:S04]  /*81bf0*/  LEA R16, P6, R18, R5, 0x2 ;  /* 0x0000000512107211 */ /* 0x010fc800078c10ff */
[----:B------:R-:W-:Y:S02]  /*81c00*/  LEA.HI.X.SX32 R17, R18, R7, 0x2, P6 ;  /* 0x0000000712117211 */ /* 0x000fe400030f16ff */
[----:B-1----:R-:W-:Y:S02]  /*81c10*/  LEA R24, P6, R0, R5, 0x2 ;  /* 0x0000000500187211 */ /* 0x002fe400078c10ff */
[C---:B------:R-:W-:Y:S01]  /*81c20*/  LOP3.LUT R19, R6.reuse, 0xf0, RZ, 0xfc, !PT ;  /* 0x000000f006137812 */ /* 0x040fe200078efcff */
[----:B------:R1:W-:Y:S01]  /*81c30*/  @P3 STG.E desc[UR22][R2.64], R232 ;  /* 0x000000e802003986 */ /* 0x0003e2000c101916 */
[----:B------:R-:W-:Y:S02]  /*81c40*/  LOP3.LUT R18, R6, 0xf2, RZ, 0xfc, !PT ;  /* 0x000000f206127812 */ /* 0x000fe400078efcff */
[----:B------:R-:W-:Y:S01]  /*81c50*/  LEA.HI.X.SX32 R25, R0, R7, 0x2, P6 ;  /* 0x0000000700197211 */ /* 0x000fe200030f16ff */
[----:B------:R-:W-:Y:S01]  /*81c60*/  IMAD R0, R4, 0x2, R0 ;  /* 0x0000000204007824 */ /* 0x000fe200078e0200 */
[----:B--2---:R-:W-:Y:S01]  /*81c70*/  ISETP.LT.AND P3, PT, R19, UR5, !P0 ;  /* 0x0000000513007c0c */ /* 0x004fe2000c761270 */
[----:B------:R-:W2:Y:S01]  /*81c80*/  LDCU UR5, c[0x0][0x39c] ;  /* 0x00007380ff0577ac */ /* 0x000ea20008000800 */
[----:B------:R-:W-:Y:S01]  /*81c90*/  @P2 STG.E desc[UR22][R16.64], R233 ;  /* 0x000000e910002986 */ /* 0x000fe2000c101916 */
[----:B------:R-:W-:Y:S01]  /*81ca0*/  ISETP.LT.AND P2, PT, R18, UR6, !P0 ;  /* 0x0000000612007c0c */ /* 0x000fe2000c741270 */
[----:B------:R-:W-:Y:S01]  /*81cb0*/  IMAD R32, R4, 0x2, R0 ;  /* 0x0000000204207824 */ /* 0x000fe200078e0200 */
[----:B------:R-:W4:Y:S01]  /*81cc0*/  LDCU UR6, c[0x0][0x39c] ;  /* 0x00007380ff0677ac */ /* 0x000f220008000800 */
[----:B------:R2:W-:Y:S01]  /*81cd0*/  @P5 STG.E desc[UR22][R24.64], R234 ;  /* 0x000000ea18005986 */ /* 0x0005e2000c101916 */
[----:B------:R-:W-:-:S02]  /*81ce0*/  LEA R26, P5, R0, R5, 0x2 ;  /* 0x00000005001a7211 */ /* 0x000fc400078a10ff */
[----:B-1----:R-:W-:Y:S01]  /*81cf0*/  LOP3.LUT R2, R6, 0xf4, RZ, 0xfc, !PT ;  /* 0x000000f406027812 */ /* 0x002fe200078efcff */
[----:B------:R-:W1:Y:S01]  /*81d00*/  LDS.128 R16, [R252] ;  /* 0x00000000fc107984 */ /* 0x000e620000000c00 */
[----:B------:R-:W-:Y:S02]  /*81d10*/  LEA.HI.X.SX32 R27, R0, R7, 0x2, P5 ;  /* 0x00000007001b7211 */ /* 0x000fe400028f16ff */
[----:B---3--:R-:W-:Y:S01]  /*81d20*/  ISETP.LT.AND P5, PT, R2, UR4, !P0 ;  /* 0x0000000402007c0c */ /* 0x008fe2000c7a1270 */
[----:B------:R-:W3:Y:S01]  /*81d30*/  LDCU UR4, c[0x0][0x39c] ;  /* 0x00007380ff0477ac */ /* 0x000ee20008000800 */
[----:B------:R-:W-:Y:S02]  /*81d40*/  LEA R2, P6, R32, R5, 0x2 ;  /* 0x0000000520027211 */ /* 0x000fe400078c10ff */
[----:B------:R-:W-:Y:S02]  /*81d50*/  LOP3.LUT R0, R6, 0xf6, RZ, 0xfc, !PT ;  /* 0x000000f606007812 */ /* 0x000fe400078efcff */
[----:B------:R-:W-:Y:S01]  /*81d60*/  LEA.HI.X.SX32 R3, R32, R7, 0x2, P6 ;  /* 0x0000000720037211 */ /* 0x000fe200030f16ff */
[----:B------:R-:W-:Y:S01]  /*81d70*/  IMAD R32, R4, 0x2, R32 ;  /* 0x0000000204207824 */ /* 0x000fe200078e0220 */
[----:B------:R3:W-:Y:S01]  /*81d80*/  @P4 STG.E desc[UR22][R26.64], R235 ;  /* 0x000000eb1a004986 */ /* 0x0007e2000c101916 */
[----:B--2---:R-:W-:Y:S01]  /*81d90*/  ISETP.LT.AND P4, PT, R0, UR5, !P0 ;  /* 0x0000000500007c0c */ /* 0x004fe2000c781270 */
[----:B------:R-:W2:Y:S01]  /*81da0*/  LDCU UR5, c[0x0][0x39c] ;  /* 0x00007380ff0577ac */ /* 0x000ea20008000800 */
[----:B------:R-:W-:Y:S01]  /*81db0*/  LOP3.LUT R25, R6, 0xf8, RZ, 0xfc, !PT ;  /* 0x000000f806197812 */ /* 0x000fe200078efcff */
[----:B------:R-:W-:Y:S01]  /*81dc0*/  IMAD R0, R4, 0x2, R32 ;  /* 0x0000000204007824 */ /* 0x000fe200078e0220 */
[C---:B------:R-:W-:Y:S01]  /*81dd0*/  LEA R24, P6, R32.reuse, R5, 0x2 ;  /* 0x0000000520187211 */ /* 0x040fe200078c10ff */
[----:B------:R2:W-:Y:S01]  /*81de0*/  @P3 STG.E desc[UR22][R2.64], R44 ;  /* 0x0000002c02003986 */ /* 0x0005e2000c101916 */
[----:B----4-:R-:W-:Y:S01]  /*81df0*/  ISETP.LT.AND P3, PT, R25, UR6, !P0 ;  /* 0x0000000619007c0c */ /* 0x010fe2000c761270 */
[----:B------:R-:W4:Y:S01]  /*81e00*/  LDCU UR6, c[0x0][0x39c] ;  /* 0x00007380ff0677ac */ /* 0x000f220008000800 */
[----:B------:R-:W-:Y:S01]  /*81e10*/  LEA.HI.X.SX32 R25, R32, R7, 0x2, P6 ;  /* 0x0000000720197211 */ /* 0x000fe200030f16ff */
[----:B------:R-:W-:Y:S01]  /*81e20*/  IMAD R32, R4, 0x2, R0 ;  /* 0x0000000204207824 */ /* 0x000fe200078e0200 */
[----:B---3--:R-:W-:-:S02]  /*81e30*/  LEA R26, P6, R0, R5, 0x2 ;  /* 0x00000005001a7211 */ /* 0x008fc400078c10ff */
[----:B------:R-:W-:Y:S01]  /*81e40*/  LOP3.LUT R33, R6, 0xfa, RZ, 0xfc, !PT ;  /* 0x000000fa06217812 */ /* 0x000fe200078efcff */
[----:B------:R3:W-:Y:S01]  /*81e50*/  @P2 STG.E desc[UR22][R24.64], R45 ;  /* 0x0000002d18002986 */ /* 0x0007e2000c101916 */
[----:B------:R-:W-:Y:S01]  /*81e60*/  LEA.HI.X.SX32 R27, R0, R7, 0x2, P6 ;  /* 0x00000007001b7211 */ /* 0x000fe200030f16ff */
[----:B------:R-:W-:Y:S01]  /*81e70*/  IMAD R0, R4, 0x2, R32 ;  /* 0x0000000204007824 */ /* 0x000fe200078e0220 */
[----:B--2---:R-:W-:Y:S02]  /*81e80*/  LEA R2, P6, R32, R5, 0x2 ;  /* 0x0000000520027211 */ /* 0x004fe400078c10ff */
[----:B------:R-:W-:Y:S01]  /*81e90*/  ISETP.LT.AND P2, PT, R33, UR4, !P0 ;  /* 0x0000000421007c0c */ /* 0x000fe2000c741270 */
[----:B------:R-:W2:Y:S01]  /*81ea0*/  LDCU UR4, c[0x0][0x39c] ;  /* 0x00007380ff0477ac */ /* 0x000ea20008000800 */
[----:B------:R-:W-:Y:S02]  /*81eb0*/  LOP3.LUT R33, R6, 0xfc, RZ, 0xfc, !PT ;  /* 0x000000fc06217812 */ /* 0x000fe400078efcff */
[----:B------:R-:W-:-:S02]  /*81ec0*/  LEA.HI.X.SX32 R3, R32, R7, 0x2, P6 ;  /* 0x0000000720037211 */ /* 0x000fc400030f16ff */
[----:B------:R-:W-:Y:S01]  /*81ed0*/  LEA R32, P6, R0, R5, 0x2 ;  /* 0x0000000500207211 */ /* 0x000fe200078c10ff */
[----:B------:R2:W-:Y:S01]  /*81ee0*/  @P5 STG.E desc[UR22][R26.64], R46 ;  /* 0x0000002e1a005986 */ /* 0x0005e2000c101916 */
[----:B------:R-:W-:Y:S01]  /*81ef0*/  ISETP.LT.AND P5, PT, R33, UR5, !P0 ;  /* 0x0000000521007c0c */ /* 0x000fe2000c7a1270 */
[----:B------:R-:W2:Y:S01]  /*81f00*/  LDCU UR5, c[0x0][0x39c] ;  /* 0x00007380ff0577ac */ /* 0x000ea20008000800 */
[----:B------:R-:W-:Y:S02]  /*81f10*/  LOP3.LUT R34, R6, 0xfe, RZ, 0xfc, !PT ;  /* 0x000000fe06227812 */ /* 0x000fe400078efcff */
[----:B------:R-:W-:Y:S01]  /*81f20*/  LEA.HI.X.SX32 R33, R0, R7, 0x2, P6 ;  /* 0x0000000700217211 */ /* 0x000fe200030f16ff */
[----:B------:R-:W-:Y:S01]  /*81f30*/  IMAD R0, R4, 0x2, R0 ;  /* 0x0000000204007824 */ /* 0x000fe200078e0200 */
[----:B------:R-:W-:Y:S01]  /*81f40*/  @P4 STG.E desc[UR22][R2.64], R47 ;  /* 0x0000002f02004986 */ /* 0x000fe2000c101916 */
[----:B----4-:R-:W-:Y:S01]  /*81f50*/  ISETP.LT.AND P4, PT, R34, UR6, !P0 ;  /* 0x0000000622007c0c */ /* 0x010fe2000c781270 */
[----:B------:R-:W4:Y:S01]  /*81f60*/  LDCU UR6, c[0x0][0x39c] ;  /* 0x00007380ff0677ac */ /* 0x000f220008000800 */
[----:B------:R-:W-:Y:S01]  /*81f70*/  IMAD R34, R4, 0x2, R0 ;  /* 0x0000000204227824 */ /* 0x000fe200078e0200 */
[----:B-1----:R1:W-:Y:S01]  /*81f80*/  @P3 STG.E desc[UR22][R32.64], R16 ;  /* 0x0000001020003986 */ /* 0x0023e2000c101916 */
[----:B---3--:R-:W-:-:S02]  /*81f90*/  LEA R24, P3, R0, R5, 0x2 ;  /* 0x0000000500187211 */ /* 0x008fc400078610ff */
[----:B--2---:R-:W-:Y:S02]  /*81fa0*/  LOP3.LUT R27, R6, 0x100, RZ, 0xfc, !PT ;  /* 0x00000100061b7812 */ /* 0x004fe400078efcff */
[----:B------:R-:W-:Y:S02]  /*81fb0*/  LEA.HI.X.SX32 R25, R0, R7, 0x2, P3 ;  /* 0x0000000700197211 */ /* 0x000fe400018f16ff */
[C---:B------:R-:W-:Y:S02]  /*81fc0*/  LEA R26, P6, R34.reuse, R5, 0x2 ;  /* 0x00000005221a7211 */ /* 0x040fe400078c10ff */
[----:B------:R-:W-:Y:S01]  /*81fd0*/  ISETP.LT.AND P3, PT, R27, UR4, !P0 ;  /* 0x000000041b007c0c */ /* 0x000fe2000c761270 */
[----:B------:R-:W2:Y:S01]  /*81fe0*/  LDCU UR4, c[0x0][0x39c] ;  /* 0x00007380ff0477ac */ /* 0x000ea20008000800 */
        /* <DEDUP_REMOVED lines=8> */
[----:B------:R-:W2:Y:S01]  /*82070*/  LDCU UR5, c[0x0][0x39c] ;  /* 0x00007380ff0577ac */ /* 0x000ea20008000800 */
[----:B------:R-:W-:Y:S01]  /*82080*/  IMAD R0, R4, 0x2, R34 ;  /* 0x0000000204007824 */ /* 0x000fe200078e0222 */
[----:B------:R-:W-:Y:S02]  /*82090*/  LEA.HI.X.SX32 R3, R34, R7, 0x2, P5 ;  /* 0x0000000722037211 */ /* 0x000fe400028f16ff */
[----:B----4-:R-:W-:Y:S01]  /*820a0*/  ISETP.LT.AND P5, PT, R16, UR6, !P0 ;  /* 0x0000000610007c0c */ /* 0x010fe2000c7a1270 */
[----:B------:R-:W4:Y:S01]  /*820b0*/  LDCU UR6, c[0x0][0x39c] ;  /* 0x00007380ff0677ac */ /* 0x000f220008000800 */
[----:B---3--:R-:W-:-:S02]  /*820c0*/  LOP3.LUT R17, R6, 0x106, RZ, 0xfc, !PT ;  /* 0x0000010606117812 */ /* 0x008fc400078efcff */
[----:B------:R-:W-:Y:S01]  /*820d0*/  LEA R16, P6, R0, R5, 0x2 ;  /* 0x0000000500107211 */ /* 0x000fe200078c10ff */
[----:B-1----:R-:W-:Y:S01]  /*820e0*/  IMAD R18, R4, 0x2, R0 ;  /* 0x0000000204127824 */ /* 0x002fe200078e0200 */
[----:B------:R1:W-:Y:S01]  /*820f0*/  @P4 STG.E desc[UR22][R2.64], R19 ;  /* 0x0000001302004986 */ /* 0x0003e2000c101916 */
[----:B--2---:R-:W-:Y:S01]  /*82100*/  ISETP.LT.AND P4, PT, R17, UR4, !P0 ;  /* 0x0000000411007c0c */ /* 0x004fe2000c781270 */
[----:B------:R-:W2:Y:S01]  /*82110*/  LDCU UR4, c[0x0][0x39c] ;  /* 0x00007380ff0477ac */ /* 0x000ea20008000800 */
[----:B------:R-:W-:Y:S01]  /*82120*/  LEA.HI.X.SX32 R17, R0, R7, 0x2, P6 ;  /* 0x0000000700117211 */ /* 0x000fe200030f16ff */
[----:B------:R-:W-:Y:S01]  /*82130*/  IMAD R0, R4, 0x2, R18 ;  /* 0x0000000204007824 */ /* 0x000fe200078e0212 */
[----:B------:R-:W-:Y:S02]  /*82140*/  LEA R24, P6, R18, R5, 0x2 ;  /* 0x0000000512187211 */ /* 0x000fe400078c10ff */
[----:B------:R-:W-:Y:S02]  /*82150*/  LOP3.LUT R27, R6, 0x108, RZ, 0xfc, !PT ;  /* 0x00000108061b7812 */ /* 0x000fe400078efcff */
[----:B------:R-:W-:-:S02]  /*82160*/  LEA.HI.X.SX32 R25, R18, R7, 0x2, P6 ;  /* 0x0000000712197211 */ /* 0x000fc400030f16ff */
[C---:B------:R-:W-:Y:S01]  /*82170*/  LEA R26, P6, R0.reuse, R5, 0x2 ;  /* 0x00000005001a7211 */ /* 0x040fe200078c10ff */
[----:B------:R3:W-:Y:S01]  /*82180*/  @P3 STG.E desc[UR22][R16.64], R213 ;  /* 0x000000d510003986 */ /* 0x0007e2000c101916 */
[----:B------:R-:W-:Y:S01]  /*82190*/  ISETP.LT.AND P3, PT, R27, UR5, !P0 ;  /* 0x000000051b007c0c */ /* 0x000fe2000c761270 */
[----:B------:R-:W2:Y:S01]  /*821a0*/  LDCU UR5, c[0x0][0x39c] ;  /* 0x00007380ff0577ac */ /* 0x000ea20008000800 */
[----:B------:R-:W-:Y:S01]  /*821b0*/  LEA.HI.X.SX32 R27, R0, R7, 0x2, P6 ;  /* 0x00000007001b7211 */ /* 0x000fe200030f16ff */
[----:B------:R-:W-:Y:S01]  /*821c0*/  IMAD R0, R4, 0x2, R0 ;  /* 0x0000000204007824 */ /* 0x000fe200078e0200 */
[C---:B-1----:R-:W-:Y:S01]  /*821d0*/  LOP3.LUT R2, R6.reuse, 0x10a, RZ, 0xfc, !PT ;  /* 0x0000010a06027812 */ /* 0x042fe200078efcff */
[----:B------:R1:W-:Y:S01]  /*821e0*/  @P2 STG.E desc[UR22][R24.64], R226 ;  /* 0x000000e218002986 */ /* 0x0003e2000c101916 */
[----:B------:R-:W-:-:S03]  /*821f0*/  LOP3.LUT R3, R6, 0x10c, RZ, 0xfc, !PT ;  /* 0x0000010c06037812 */ /* 0x000fc600078efcff */
[----:B---3--:R-:W3:Y:S01]  /*82200*/  LDL.LU R213, [R1+0x10] ;  /* 0x0000100001d57983 */ /* 0x008ee20000300800 */
[----:B----4-:R-:W-:Y:S01]  /*82210*/  ISETP.LT.AND P2, PT, R2, UR6, !P0 ;  /* 0x0000000602007c0c */ /* 0x010fe2000c741270 */
[----:B------:R-:W-:Y:S01]  /*82220*/  IMAD R18, R4, 0x2, R0 ;  /* 0x0000000204127824 */ /* 0x000fe200078e0200 */
[C---:B------:R-:W-:Y:S01]  /*82230*/  LEA R2, P6, R0.reuse, R5, 0x2 ;  /* 0x0000000500027211 */ /* 0x040fe200078c10ff */
[----:B------:R4:W-:Y:S04]  /*82240*/  @P5 STG.E desc[UR22][R26.64], R225 ;  /* 0x000000e11a005986 */ /* 0x0009e8000c101916 */
[----:B-1----:R-:W3:Y:S01]  /*82250*/  LDL.LU R226, [R1+0x14] ;  /* 0x0000140001e27983 */ /* 0x002ee20000300800 */
[----:B--2---:R-:W-:Y:S01]  /*82260*/  ISETP.LT.AND P5, PT, R3, UR4, !P0 ;  /* 0x0000000403007c0c */ /* 0x004fe2000c7a1270 */
[----:B------:R-:W1:Y:S01]  /*82270*/  LDCU UR6, c[0x0][0x39c] ;  /* 0x00007380ff0677ac */ /* 0x000e620008000800 */
[----:B------:R-:W-:Y:S01]  /*82280*/  LEA.HI.X.SX32 R3, R0, R7, 0x2, P6 ;  /* 0x0000000700037211 */ /* 0x000fe200030f16ff */
[----:B------:R-:W2:Y:S04]  /*82290*/  LDCU UR4, c[0x0][0x39c] ;  /* 0x00007380ff0477ac */ /* 0x000ea80008000800 */
[----:B------:R1:W-:Y:S04]  /*822a0*/  @P4 STG.E desc[UR22][R2.64], R224 ;  /* 0x000000e002004986 */ /* 0x0003e8000c101916 */
[----:B----4-:R-:W4:Y:S04]  /*822b0*/  LDL.LU R225, [R1+0x18] ;  /* 0x0000180001e17983 */ /* 0x010f280000300800 */
[----:B-1----:R-:W4:Y:S01]  /*822c0*/  LDL.LU R224, [R1+0x1c] ;  /* 0x00001c0001e07983 */ /* 0x002f220000300800 */
[----:B------:R-:W-:Y:S01]  /*822d0*/  LEA R16, P6, R18, R5, 0x2 ;  /* 0x0000000512107211 */ /* 0x000fe200078c10ff */
[----:B------:R-:W-:Y:S01]  /*822e0*/  IMAD R0, R4, 0x2, R18 ;  /* 0x0000000204007824 */ /* 0x000fe200078e0212 */
[----:B------:R-:W-:-:S02]  /*822f0*/  LOP3.LUT R19, R6, 0x10e, RZ, 0xfc, !PT ;  /* 0x0000010e06137812 */ /* 0x000fc400078efcff */
[----:B------:R-:W-:Y:S02]  /*82300*/  LEA.HI.X.SX32 R17, R18, R7, 0x2, P6 ;  /* 0x0000000712117211 */ /* 0x000fe400030f16ff */
[C---:B------:R-:W-:Y:S02]  /*82310*/  LEA R18, P6, R0.reuse, R5, 0x2 ;  /* 0x0000000500127211 */ /* 0x040fe400078c10ff */
[----:B------:R-:W-:Y:S01]  /*82320*/  ISETP.LT.AND P4, PT, R19, UR5, !P0 ;  /* 0x0000000513007c0c */ /* 0x000fe2000c781270 */
[----:B------:R-:W1:Y:S01]  /*82330*/  LDCU UR5, c[0x0][0x39c] ;  /* 0x00007380ff0577ac */ /* 0x000e620008000800 */
[----:B------:R-:W-:Y:S01]  /*82340*/  LEA.HI.X.SX32 R19, R0, R7, 0x2, P6 ;  /* 0x0000000700137211 */ /* 0x000fe200030f16ff */
[----:B------:R-:W-:Y:S01]  /*82350*/  IMAD R0, R4, 0x2, R0 ;  /* 0x0000000204007824 */ /* 0x000fe200078e0200 */
[C---:B------:R-:W-:Y:S01]  /*82360*/  LOP3.LUT R24, R6.reuse, 0x110, RZ, 0xfc, !PT ;  /* 0x0000011006187812 */ /* 0x040fe200078efcff */
[----:B------:R1:W-:Y:S01]  /*82370*/  @P3 STG.E desc[UR22][R16.64], R222 ;  /* 0x000000de10003986 */ /* 0x0003e2000c101916 */
[----:B------:R-:W-:-:S02]  /*82380*/  LOP3.LUT R25, R6, 0x112, RZ, 0xfc, !PT ;  /* 0x0000011206197812 */ /* 0x000fc400078efcff */
[----:B------:R-:W-:Y:S01]  /*82390*/  ISETP.LT.AND P3, PT, R24, UR6, !P0 ;  /* 0x0000000618007c0c */ /* 0x000fe2000c761270 */
[----:B------:R-:W-:Y:S01]  /*823a0*/  IMAD R24, R4, 0x2, R0 ;  /* 0x0000000204187824 */ /* 0x000fe200078e0200 */
[C---:B------:R-:W-:Y:S01]  /*823b0*/  LEA R2, P6, R0.reuse, R5, 0x2 ;  /* 0x0000000500027211 */ /* 0x040fe200078c10ff */
[----:B------:R-:W1:Y:S01]  /*823c0*/  LDCU UR6, c[0x0][0x39c] ;  /* 0x00007380ff0677ac */ /* 0x000e620008000800 */
[----:B------:R1:W-:Y:S01]  /*823d0*/  @P2 STG.E desc[UR22][R18.64], R223 ;  /* 0x000000df12002986 */ /* 0x0003e2000c101916 */
[----:B--2---:R-:W-:Y:S02]  /*823e0*/  ISETP.LT.AND P2, PT, R25, UR4, !P0 ;  /* 0x0000000419007c0c */ /* 0x004fe4000c741270 */
[----:B------:R-:W-:Y:S01]  /*823f0*/  LEA.HI.X.SX32 R3, R0, R7, 0x2, P6 ;  /* 0x0000000700037211 */ /* 0x000fe200030f16ff */
[----:B------:R-:W2:Y:S01]  /*82400*/  LDCU UR4, c[0x0][0x39c] ;  /* 0x00007380ff0477ac */ /* 0x000ea20008000800 */
[----:B-1----:R-:W-:Y:S01]  /*82410*/  LEA R16, P6, R24, R5, 0x2 ;  /* 0x0000000518107211 */ /* 0x002fe200078c10ff */
[----:B------:R-:W-:Y:S01]  /*82420*/  IMAD R0, R4, 0x2, R24 ;  /* 0x0000000204007824 */ /* 0x000fe200078e0218 */
[----:B------:R-:W-:-:S02]  /*82430*/  LOP3.LUT R25, R6, 0x114, RZ, 0xfc, !PT ;  /* 0x0000011406197812 */ /* 0x000fc400078efcff */
[----:B------:R-:W-:Y:S01]  /*82440*/  LEA.HI.X.SX32 R17, R24, R7, 0x2, P6 ;  /* 0x0000000718117211 */ /* 0x000fe200030f16ff */
[----:B------:R-:W-:Y:S01]  /*82450*/  IMAD R26, R4, 0x2, R0 ;  /* 0x00000002041a7824 */ /* 0x000fe200078e0200 */
[----:B------:R-:W-:Y:S01]  /*82460*/  LEA R18, P6, R0, R5, 0x2 ;  /* 0x0000000500127211 */ /* 0x000fe200078c10ff */
[----:B------:R-:W-:Y:S01]  /*82470*/  @P5 STG.E desc[UR22][R2.64], R237 ;  /* 0x000000ed02005986 */ /* 0x000fe2000c101916 */
[----:B------:R-:W-:Y:S01]  /*82480*/  ISETP.LT.AND P5, PT, R25, UR5, !P0 ;  /* 0x0000000519007c0c */ /* 0x000fe2000c7a1270 */
[----:B------:R-:W1:Y:S01]  /*82490*/  LDCU UR5, c[0x0][0x39c] ;  /* 0x00007380ff0577ac */ /* 0x000e620008000800 */
[----:B------:R-:W-:Y:S02]  /*824a0*/  LOP3.LUT R25, R6, 0x116, RZ, 0xfc, !PT ;  /* 0x0000011606197812 */ /* 0x000fe400078efcff */
[----:B------:R-:W-:Y:S02]  /*824b0*/  LEA.HI.X.SX32 R19, R0, R7, 0x2, P6 ;  /* 0x0000000700137211 */ /* 0x000fe400030f16ff */
[----:B------:R-:W-:Y:S01]  /*824c0*/  LEA R24, P6, R26, R5, 0x2 ;  /* 0x000000051a187211 */ /* 0x000fe200078c10ff */
[----:B------:R1:W-:Y:S01]  /*824d0*/  @P4 STG.E desc[UR22][R16.64], R227 ;  /* 0x000000e310004986 */ /* 0x0003e2000c101916 */
[----:B------:R-:W-:Y:S01]  /*824e0*/  ISETP.LT.AND P4, PT, R25, UR6, !P0 ;  /* 0x0000000619007c0c */ /* 0x000fe2000c781270 */
[----:B------:R-:W2:Y:S01]  /*824f0*/  LDCU UR6, c[0x0][0x39c] ;  /* 0x00007380ff0677ac */ /* 0x000ea20008000800 */
[----:B------:R-:W-:-:S02]  /*82500*/  LOP3.LUT R0, R6, 0x118, RZ, 0xfc, !PT ;  /* 0x0000011806007812 */ /* 0x000fc400078efcff */
[----:B------:R-:W-:Y:S01]  /*82510*/  LEA.HI.X.SX32 R25, R26, R7, 0x2, P6 ;  /* 0x000000071a197211 */ /* 0x000fe200030f16ff */
[----:B------:R-:W-:Y:S01]  /*82520*/  IMAD R26, R4, 0x2, R26 ;  /* 0x00000002041a7824 */ /* 0x000fe200078e021a */
[----:B-1----:R-:W-:Y:S01]  /*82530*/  LOP3.LUT R17, R6, 0x11a, RZ, 0xfc, !PT ;  /* 0x0000011a06117812 */ /* 0x002fe200078efcff */
[----:B---3--:R1:W-:Y:S01]  /*82540*/  @P3 STG.E desc[UR22][R18.64], R213 ;  /* 0x000000d512003986 */ /* 0x0083e2000c101916 */
[----:B--2---:R-:W-:Y:S01]  /*82550*/  ISETP.LT.AND P3, PT, R0, UR4, !P0 ;  /* 0x0000000400007c0c */ /* 0x004fe2000c761270 */
[----:B------:R-:W-:Y:S01]  /*82560*/  IMAD R0, R4, 0x2, R26 ;  /* 0x0000000204007824 */ /* 0x000fe200078e021a */
[----:B------:R-:W2:Y:S01]  /*82570*/  LDCU UR4, c[0x0][0x39c] ;  /* 0x00007380ff0477ac */ /* 0x000ea20008000800 */
[----:B------:R3:W-:Y:S01]  /*82580*/  @P2 STG.E desc[UR22][R24.64], R226 ;  /* 0x000000e218002986 */ /* 0x0007e2000c101916 */
[-C--:B------:R-:W-:Y:S02]  /*82590*/  LEA R2, P2, R26, R5.reuse, 0x2 ;  /* 0x000000051a027211 */ /* 0x080fe400078410ff */
[----:B------:R-:W-:-:S02]  /*825a0*/  LEA R16, P6, R0, R5, 0x2 ;  /* 0x0000000500107211 */ /* 0x000fc400078c10ff */
[-C--:B------:R-:W-:Y:S02]  /*825b0*/  LEA.HI.X.SX32 R3, R26, R7.reuse, 0x2, P2 ;  /* 0x000000071a037211 */ /* 0x080fe400010f16ff */
[----:B------:R-:W-:Y:S01]  /*825c0*/  ISETP.LT.AND P2, PT, R17, UR5, !P0 ;  /* 0x0000000511007c0c */ /* 0x000fe2000c741270 */
[----:B------:R-:W2:Y:S01]  /*825d0*/  LDCU UR5, c[0x0][0x39c] ;  /* 0x00007380ff0577ac */ /* 0x000ea20008000800 */
[----:B------:R-:W-:Y:S01]  /*825e0*/  LEA.HI.X.SX32 R17, R0, R7, 0x2, P6 ;  /* 0x0000000700117211 */ /* 0x000fe200030f16ff */
[----:B------:R-:W-:Y:S01]  /*825f0*/  IMAD R0, R4, 0x2, R0 ;  /* 0x0000000204007824 */ /* 0x000fe200078e0200 */
[C---:B-1----:R-:W-:Y:S01]  /*82600*/  LOP3.LUT R18, R6.reuse, 0x11c, RZ, 0xfc, !PT ;  /* 0x0000011c06127812 */ /* 0x042fe200078efcff */
[----:B----4-:R1:W-:Y:S01]  /*82610*/  @P5 STG.E desc[UR22][R2.64], R225 ;  /* 0x000000e102005986 */ /* 0x0103e2000c101916 */
[----:B---3--:R-:W-:Y:S02]  /*82620*/  LOP3.LUT R25, R6, 0x11e, RZ, 0xfc, !PT ;  /* 0x0000011e06197812 */ /* 0x008fe400078efcff */
[----:B------:R-:W-:Y:S01]  /*82630*/  ISETP.LT.AND P5, PT, R18, UR6, !P0 ;  /* 0x0000000612007c0c */ /* 0x000fe2000c7a1270 */
[----:B------:R-:W-:Y:S01]  /*82640*/  IMAD R24, R4, 0x2, R0 ;  /* 0x0000000204187824 */ /* 0x000fe200078e0200 */
[----:B------:R-:W3:Y:S01]  /*82650*/  LDCU UR6, c[0x0][0x39c] ;  /* 0x00007380ff0677ac */ /* 0x000ee20008000800 */
[----:B------:R4:W-:Y:S01]  /*82660*/  @P4 STG.E desc[UR22][R16.64], R224 ;  /* 0x000000e010004986 */ /* 0x0009e2000c101916 */
[----:B------:R-:W-:-:S04]  /*82670*/  LEA R18, P4, R0, R5, 0x2 ;  /* 0x0000000500127211 */ /* 0x000fc800078810ff */
[----:B------:R-:W-:Y:S02]  /*82680*/  LEA.HI.X.SX32 R19, R0, R7, 0x2, P4 ;  /* 0x0000000700137211 */ /* 0x000fe400020f16ff */
[----:B--2---:R-:W-:Y:S01]  /*82690*/  ISETP.LT.AND P4, PT, R25, UR4, !P0 ;  /* 0x0000000419007c0c */ /* 0x004fe2000c781270 */
[----:B------:R-:W2:Y:S01]  /*826a0*/  LDCU UR4, c[0x0][0x39c] ;  /* 0x00007380ff0477ac */ /* 0x000ea20008000800 */
[----:B-1----:R-:W-:Y:S01]  /*826b0*/  LOP3.LUT R3, R6, 0x120, RZ, 0xfc, !PT ;  /* 0x0000012006037812 */ /* 0x002fe200078efcff */
[----:B------:R-:W-:Y:S01]  /*826c0*/  IMAD R0, R4, 0x2, R24 ;  /* 0x0000000204007824 */ /* 0x000fe200078e0218 */
[----:B------:R-:W-:Y:S01]  /*826d0*/  LEA R2, P6, R24, R5, 0x2 ;  /* 0x0000000518027211 */ /* 0x000fe200078c10ff */
[----:B------:R1:W-:Y:S01]  /*826e0*/  @P3 STG.E desc[UR22][R18.64], R196 ;  /* 0x000000c412003986 */ /* 0x0003e2000c101916 */
[----:B------:R-:W-:Y:S01]  /*826f0*/  ISETP.LT.AND P3, PT, R3, UR5, !P0 ;  /* 0x0000000503007c0c */ /* 0x000fe2000c761270 */
[----:B------:R-:W-:Y:S01]  /*82700*/  IMAD R26, R4, 0x2, R0 ;  /* 0x00000002041a7824 */ /* 0x000fe200078e0200 */
[----:B------:R-:W-:Y:S01]  /*82710*/  LEA.HI.X.SX32 R3, R24, R7, 0x2, P6 ;  /* 0x0000000718037211 */ /* 0x000fe200030f16ff */
[----:B------:R-:W1:Y:S01]  /*82720*/  LDCU UR5, c[0x0][0x39c] ;  /* 0x00007380ff0577ac */ /* 0x000e620008000800 */
[----:B----4-:R-:W-:-:S02]  /*82730*/  LEA R16, P6, R0, R5, 0x2 ;  /* 0x0000000500107211 */ /* 0x010fc400078c10ff */
[----:B------:R-:W-:Y:S02]  /*82740*/  LOP3.LUT R25, R6, 0x122, RZ, 0xfc, !PT ;  /* 0x0000012206197812 */ /* 0x000fe400078efcff */
[----:B------:R-:W-:Y:S02]  /*82750*/  LEA.HI.X.SX32 R17, R0, R7, 0x2, P6 ;  /* 0x0000000700117211 */ /* 0x000fe400030f16ff */
[----:B------:R-:W-:Y:S02]  /*82760*/  LEA R24, P6, R26, R5, 0x2 ;  /* 0x000000051a187211 */ /* 0x000fe400078c10ff */
[----:B------:R-:W-:Y:S01]  /*82770*/  LOP3.LUT R0, R6, 0x124, RZ, 0xfc, !PT ;  /* 0x0000012406007812 */ /* 0x000fe200078efcff */
[----:B------:R4:W-:Y:S01]  /*82780*/  @P2 STG.E desc[UR22][R2.64], R197 ;  /* 0x000000c502002986 */ /* 0x0009e2000c101916 */
[----:B---3--:R-:W-:Y:S01]  /*82790*/  ISETP.LT.AND P2, PT, R25, UR6, !P0 ;  /* 0x0000000619007c0c */ /* 0x008fe2000c741270 */
[----:B------:R-:W3:Y:S01]  /*827a0*/  LDCU UR6, c[0x0][0x39c] ;  /* 0x00007380ff0677ac */ /* 0x000ee20008000800 */
[----:B------:R-:W-:Y:S01]  /*827b0*/  LEA.HI.X.SX32 R25, R26, R7, 0x2, P6 ;  /* 0x000000071a197211 */ /* 0x000fe200030f16ff */
[----:B------:R3:W-:Y:S01]  /*827c0*/  @P5 STG.E desc[UR22][R16.64], R198 ;  /* 0x000000c610005986 */ /* 0x0007e2000c101916 */
[----:B--2---:R-:W-:Y:S01]  /*827d0*/  ISETP.LT.AND P5, PT, R0, UR4, !P0 ;  /* 0x0000000400007c0c */ /* 0x004fe2000c7a1270 */
[----:B------:R-:W2:Y:S01]  /*827e0*/  LDCU UR4, c[0x0][0x39c] ;  /* 0x00007380ff0477ac */ /* 0x000ea20008000800 */
[----:B------:R-:W-:Y:S01]  /*827f0*/  IMAD R26, R4, 0x2, R26 ;  /* 0x00000002041a7824 */ /* 0x000fe200078e021a */
[----:B-1----:R-:W-:-:S03]  /*82800*/  LOP3.LUT R18, R6, 0x126, RZ, 0xfc, !PT ;  /* 0x0000012606127812 */ /* 0x002fc600078efcff */
[----:B------:R-:W-:Y:S01]  /*82810*/  IMAD R0, R4, 0x2, R26 ;  /* 0x0000000204007824 */ /* 0x000fe200078e021a */
[----:B----4-:R-:W-:Y:S01]  /*82820*/  LEA R2, P6, R26, R5, 0x2 ;  /* 0x000000051a027211 */ /* 0x010fe200078c10ff */
[----:B------:R1:W-:Y:S01]  /*82830*/  @P4 STG.E desc[UR22][R24.64], R199 ;  /* 0x000000c718004986 */ /* 0x0003e2000c101916 */
[----:B------:R-:W-:Y:S01]  /*82840*/  ISETP.LT.AND P4, PT, R18, UR5, !P0 ;  /* 0x0000000512007c0c */ /* 0x000fe2000c781270 */
[----:B------:R-:W4:Y:S01]  /*82850*/  LDCU UR5, c[0x0][0x39c] ;  /* 0x00007380ff0577ac */ /* 0x000f220008000800 */
[----:B------:R-:W-:Y:S01]  /*82860*/  LEA.HI.X.SX32 R3, R26, R7, 0x2, P6 ;  /* 0x000000071a037211 */ /* 0x000fe200030f16ff */
[----:B------:R-:W-:Y:S01]  /*82870*/  IMAD R26, R4, 0x2, R0 ;  /* 0x00000002041a7824 */ /* 0x000fe200078e0200 */
[----:B---3--:R-:W-:Y:S02]  /*82880*/  LEA R16, P6, R0, R5, 0x2 ;  /* 0x0000000500107211 */ /* 0x008fe400078c10ff */
[----:B------:R-:W-:Y:S02]  /*82890*/  LOP3.LUT R19, R6, 0x128, RZ, 0xfc, !PT ;  /* 0x0000012806137812 */ /* 0x000fe400078efcff */
[----:B------:R-:W-:-:S02]  /*828a0*/  LEA.HI.X.SX32 R17, R0, R7, 0x2, P6 ;  /* 0x0000000700117211 */ /* 0x000fc400030f16ff */
[C---:B------:R-:W-:Y:S01]  /*828b0*/  LEA R18, P6, R26.reuse, R5, 0x2 ;  /* 0x000000051a127211 */ /* 0x040fe200078c10ff */
[----:B------:R3:W-:Y:S01]  /*828c0*/  @P3 STG.E desc[UR22][R2.64], R200 ;  /* 0x000000c802003986 */ /* 0x0007e2000c101916 */
[----:B--2---:R-:W-:Y:S01]  /*828d0*/  ISETP.LT.AND P3, PT, R19, UR4, !P0 ;  /* 0x0000000413007c0c */ /* 0x004fe2000c761270 */
[----:B------:R-:W2:Y:S01]  /*828e0*/  LDCU UR4, c[0x0][0x39c] ;  /* 0x00007380ff0477ac */ /* 0x000ea20008000800 */
[----:B------:R-:W-:Y:S01]  /*828f0*/  LEA.HI.X.SX32 R19, R26, R7, 0x2, P6 ;  /* 0x000000071a137211 */ /* 0x000fe200030f16ff */
[----:B------:R-:W-:Y:S01]  /*82900*/  IMAD R26, R4, 0x2, R26 ;  /* 0x00000002041a7824 */ /* 0x000fe200078e021a */
[C---:B------:R-:W-:Y:S01]  /*82910*/  LOP3.LUT R0, R6.reuse, 0x12a, RZ, 0xfc, !PT ;  /* 0x0000012a06007812 */ /* 0x040fe200078efcff */
[----:B------:R2:W-:Y:S01]  /*82920*/  @P2 STG.E desc[UR22][R16.64], R201 ;  /* 0x000000c910002986 */ /* 0x0005e2000c101916 */
[----:B-1----:R-:W-:Y:S02]  /*82930*/  LOP3.LUT R24, R6, 0x12c, RZ, 0xfc, !PT ;  /* 0x0000012c06187812 */ /* 0x002fe400078efcff */
[----:B------:R-:W-:Y:S01]  /*82940*/  ISETP.LT.AND P2, PT, R0, UR6, !P0 ;  /* 0x0000000600007c0c */ /* 0x000fe2000c741270 */
[----:B------:R-:W-:Y:S01]  /*82950*/  IMAD R0, R4, 0x2, R26 ;  /* 0x0000000204007824 */ /* 0x000fe200078e021a */
[----:B------:R-:W1:Y:S01]  /*82960*/  LDCU UR6, c[0x0][0x39c] ;  /* 0x00007380ff0677ac */ /* 0x000e620008000800 */
[----:B---3--:R-:W-:Y:S01]  /*82970*/  LEA R2, P6, R26, R5, 0x2 ;  /* 0x000000051a027211 */ /* 0x008fe200078c10ff */
[----:B------:R3:W-:Y:S01]  /*82980*/  @P5 STG.E desc[UR22][R18.64], R202 ;  /* 0x000000ca12005986 */ /* 0x0007e2000c101916 */
[----:B----4-:R-:W-:Y:S01]  /*82990*/  ISETP.LT.AND P5, PT, R24, UR5, !P0 ;  /* 0x0000000518007c0c */ /* 0x010fe2000c7a1270 */
[----:B------:R-:W-:Y:S01]  /*829a0*/  IMAD R24, R4, 0x2, R0 ;  /* 0x0000000204187824 */ /* 0x000fe200078e0200 */
[----:B------:R-:W-:Y:S01]  /*829b0*/  LEA.HI.X.SX32 R3, R26, R7, 0x2, P6 ;  /* 0x000000071a037211 */ /* 0x000fe200030f16ff */
[----:B------:R-:W4:Y:S01]  /*829c0*/  LDCU UR5, c[0x0][0x39c] ;  /* 0x00007380ff0577ac */ /* 0x000f220008000800 */
[----:B--2---:R-:W-:-:S02]  /*829d0*/  LEA R16, P6, R0, R5, 0x2 ;  /* 0x0000000500107211 */ /* 0x004fc400078c10ff */
[----:B------:R-:W-:Y:S02]  /*829e0*/  LOP3.LUT R25, R6, 0x12e, RZ, 0xfc, !PT ;  /* 0x0000012e06197812 */ /* 0x000fe400078efcff */
[----:B------:R-:W-:Y:S01]  /*829f0*/  LEA.HI.X.SX32 R17, R0, R7, 0x2, P6 ;  /* 0x0000000700117211 */ /* 0x000fe200030f16ff */
[----:B------:R-:W-:Y:S01]  /*82a00*/  IMAD R0, R4, 0x2, R24 ;  /* 0x0000000204007824 */ /* 0x000fe200078e0218 */
[----:B---3--:R-:W-:Y:S01]  /*82a10*/  LEA R18, P6, R24, R5, 0x2 ;  /* 0x0000000518127211 */ /* 0x008fe200078c10ff */
[----:B------:R2:W-:Y:S01]  /*82a20*/  @P4 STG.E desc[UR22][R2.64], R203 ;  /* 0x000000cb02004986 */ /* 0x0005e2000c101916 */
[----:B------:R-:W-:Y:S01]  /*82a30*/  ISETP.LT.AND P4, PT, R25, UR4, !P0 ;  /* 0x0000000419007c0c */ /* 0x000fe2000c781270 */
[----:B------:R-:W3:Y:S01]  /*82a40*/  LDCU UR4, c[0x0][0x39c] ;  /* 0x00007380ff0477ac */ /* 0x000ee20008000800 */
[----:B------:R-:W-:Y:S02]  /*82a50*/  LOP3.LUT R25, R6, 0x130, RZ, 0xfc, !PT ;  /* 0x0000013006197812 */ /* 0x000fe400078efcff */
[----:B------:R-:W-:-:S02]  /*82a60*/  LEA.HI.X.SX32 R19, R24, R7, 0x2, P6 ;  /* 0x0000000718137211 */ /* 0x000fc400030f16ff */
[C---:B------:R-:W-:Y:S01]  /*82a70*/  LEA R24, P6, R0.reuse, R5, 0x2 ;  /* 0x0000000500187211 */ /* 0x040fe200078c10ff */
[----:B------:R2:W-:Y:S01]  /*82a80*/  @P3 STG.E desc[UR22][R16.64], R204 ;  /* 0x000000cc10003986 */ /* 0x0005e2000c101916 */
[----:B-1----:R-:W-:Y:S01]  /*82a90*/  ISETP.LT.AND P3, PT, R25, UR6, !P0 ;  /* 0x0000000619007c0c */ /* 0x002fe2000c761270 */
[----:B------:R-:W1:Y:S01]  /*82aa0*/  LDCU UR6, c[0x0][0x39c] ;  /* 0x00007380ff0677ac */ /* 0x000e620008000800 */
[----:B------:R-:W-:Y:S01]  /*82ab0*/  LEA.HI.X.SX32 R25, R0, R7, 0x2, P6 ;  /* 0x0000000700197211 */ /* 0x000fe200030f16ff */
[----:B------:R-:W-:Y:S01]  /*82ac0*/  IMAD R0, R4, 0x2, R0 ;  /* 0x0000000204007824 */ /* 0x000fe200078e0200 */
[----:B------:R-:W-:Y:S01]  /*82ad0*/  LOP3.LUT R26, R6, 0x132, RZ, 0xfc, !PT ;  /* 0x00000132061a7812 */ /* 0x000fe200078efcff */
[----:B------:R1:W-:Y:S03]  /*82ae0*/  @P2 STG.E desc[UR22][R18.64], R205 ;  /* 0x000000cd12002986 */ /* 0x0003e6000c101916 */
[----:B----4-:R-:W-:Y:S01]  /*82af0*/  ISETP.LT.AND P2, PT, R26, UR5, !P0 ;  /* 0x000000051a007c0c */ /* 0x010fe2000c741270 */
[----:B------:R4:W-:Y:S01]  /*82b00*/  @P5 STG.E desc[UR22][R24.64], R206 ;  /* 0x000000ce18005986 */ /* 0x0009e2000c101916 */
[----:B------:R-:W-:Y:S01]  /*82b10*/  LEA R26, R4, R0, 0x1 ;  /* 0x00000000041a7211 */ /* 0x000fe200078e08ff */
[----:B------:R-:W1:Y:S01]  /*82b20*/  LDCU UR5, c[0x0][0x39c] ;  /* 0x00007380ff0577ac */ /* 0x000e620008000800 */
[----:B--2---:R-:W-:-:S02]  /*82b30*/  LEA R2, P5, R0, R5, 0x2 ;  /* 0x0000000500027211 */ /* 0x004fc400078a10ff */
[----:B------:R-:W-:Y:S02]  /*82b40*/  LOP3.LUT R17, R6, 0x134, RZ, 0xfc, !PT ;  /* 0x0000013406117812 */ /* 0x000fe400078efcff */
[----:B------:R-:W-:Y:S02]  /*82b50*/  LEA R16, P6, R26, R5, 0x2 ;  /* 0x000000051a107211 */ /* 0x000fe400078c10ff */
[-C--:B------:R-:W-:Y:S02]  /*82b60*/  LEA.HI.X.SX32 R3, R0, R7.reuse, 0x2, P5 ;  /* 0x0000000700037211 */ /* 0x080fe400028f16ff */
[----:B---3--:R-:W-:Y:S01]  /*82b70*/  ISETP.LT.AND P5, PT, R17, UR4, !P0 ;  /* 0x0000000411007c0c */ /* 0x008fe2000c7a1270 */
[----:B------:R-:W2:Y:S01]  /*82b80*/  LDCU UR4, c[0x0][0x39c] ;  /* 0x00007380ff0477ac */ /* 0x000ea20008000800 */
[----:B------:R-:W-:Y:S01]  /*82b90*/  LEA.HI.X.SX32 R17, R26, R7, 0x2, P6 ;  /* 0x000000071a117211 */ /* 0x000fe200030f16ff */
[----:B------:R-:W-:Y:S01]  /*82ba0*/  IMAD R26, R4, 0x2, R26 ;  /* 0x00000002041a7824 */ /* 0x000fe200078e021a */
[----:B------:R3:W-:Y:S01]  /*82bb0*/  @P4 STG.E desc[UR22][R2.64], R207 ;  /* 0x000000cf02004986 */ /* 0x0007e2000c101916 */
[----:B------:R-:W-:-:S03]  /*82bc0*/  LOP3.LUT R0, R6, 0x136, RZ, 0xfc, !PT ;  /* 0x0000013606007812 */ /* 0x000fc600078efcff */
[----:B------:R2:W-:Y:S01]  /*82bd0*/  @P3 STG.E desc[UR22][R16.64], R216 ;  /* 0x000000d810003986 */ /* 0x0005e2000c101916 */
[----:B-1----:R-:W-:Y:S02]  /*82be0*/  LEA R18, P3, R26, R5, 0x2 ;  /* 0x000000051a127211 */ /* 0x002fe400078610ff */
[----:B----4-:R-:W-:Y:S02]  /*82bf0*/  LOP3.LUT R24, R6, 0x138, RZ, 0xfc, !PT ;  /* 0x0000013806187812 */ /* 0x010fe400078efcff */
[----:B------:R-:W-:Y:S01]  /*82c00*/  ISETP.LT.AND P4, PT, R0, UR6, !P0 ;  /* 0x0000000600007c0c */ /* 0x000fe2000c781270 */
[----:B------:R-:W-:Y:S01]  /*82c10*/  IMAD R0, R4, 0x2, R26 ;  /* 0x0000000204007824 */ /* 0x000fe200078e021a */
[----:B------:R-:W-:Y:S01]  /*82c20*/  LEA.HI.X.SX32 R19, R26, R7, 0x2, P3 ;  /* 0x000000071a137211 */ /* 0x000fe200018f16ff */
[----:B------:R-:W1:Y:S01]  /*82c30*/  LDCU UR6, c[0x0][0x39c] ;  /* 0x00007380ff0677ac */ /* 0x000e620008000800 */
[----:B------:R-:W-:Y:S01]  /*82c40*/  ISETP.LT.AND P3, PT, R24, UR5, !P0 ;  /* 0x0000000518007c0c */ /* 0x000fe2000c761270 */
[----:B------:R-:W4:Y:S01]  /*82c50*/  LDCU UR5, c[0x0][0x39c] ;  /* 0x00007380ff0577ac */ /* 0x000f220008000800 */
[----:B---3--:R-:W-:Y:S01]  /*82c60*/  LOP3.LUT R3, R6, 0x13a, RZ, 0xfc, !PT ;  /* 0x0000013a06037812 */ /* 0x008fe200078efcff */
[----:B------:R-:W-:Y:S01]  /*82c70*/  IMAD R24, R4, 0x2, R0 ;  /* 0x0000000204187824 */ /* 0x000fe200078e0200 */
[C---:B------:R-:W-:Y:S01]  /*82c80*/  LEA R2, P6, R0.reuse, R5, 0x2 ;  /* 0x0000000500027211 */ /* 0x040fe200078c10ff */
[----:B------:R3:W-:Y:S01]  /*82c90*/  @P2 STG.E desc[UR22][R18.64], R217 ;  /* 0x000000d912002986 */ /* 0x0007e2000c101916 */
[----:B--2---:R-:W-:Y:S01]  /*82ca0*/  ISETP.LT.AND P2, PT, R3, UR4, !P0 ;  /* 0x0000000403007c0c */ /* 0x004fe2000c741270 */
[----:B------:R-:W2:Y:S01]  /*82cb0*/  LDCU UR4, c[0x0][0x39c] ;  /* 0x00007380ff0477ac */ /* 0x000ea20008000800 */
[----:B------:R-:W-:Y:S01]  /*82cc0*/  LEA.HI.X.SX32 R3, R0, R7, 0x2, P6 ;  /* 0x0000000700037211 */ /* 0x000fe200030f16ff */
[----:B------:R-:W-:Y:S01]  /*82cd0*/  IMAD R0, R4, 0x2, R24 ;  /* 0x0000000204007824 */ /* 0x000fe200078e0218 */
[----:B------:R-:W-:-:S02]  /*82ce0*/  LEA R16, P6, R24, R5, 0x2 ;  /* 0x0000000518107211 */ /* 0x000fc400078c10ff */
[----:B------:R-:W-:Y:S02]  /*82cf0*/  LOP3.LUT R25, R6, 0x13c, RZ, 0xfc, !PT ;  /* 0x0000013c06197812 */ /* 0x000fe400078efcff */
[----:B------:R-:W-:Y:S02]  /*82d00*/  LEA.HI.X.SX32 R17, R24, R7, 0x2, P6 ;  /* 0x0000000718117211 */ /* 0x000fe400030f16ff */
[----:B------:R-:W-:Y:S02]  /*82d10*/  LEA R24, P6, R0, R5, 0x2 ;  /* 0x0000000500187211 */ /* 0x000fe400078c10ff */
[----:B---3--:R-:W-:Y:S01]  /*82d20*/  LOP3.LUT R18, R6, 0x13e, RZ, 0xfc, !PT ;  /* 0x0000013e06127812 */ /* 0x008fe200078efcff */
[----:B------:R3:W-:Y:S01]  /*82d30*/  @P5 STG.E desc[UR22][R2.64], R218 ;  /* 0x000000da02005986 */ /* 0x0007e2000c101916 */
[----:B-1----:R-:W-:Y:S01]  /*82d40*/  ISETP.LT.AND P5, PT, R25, UR6, !P0 ;  /* 0x0000000619007c0c */ /* 0x002fe2000c7a1270 */
[----:B------:R-:W1:Y:S01]  /*82d50*/  LDCU UR6, c[0x0][0x39c] ;  /* 0x00007380ff0677ac */ /* 0x000e620008000800 */
[----:B------:R-:W-:Y:S01]  /*82d60*/  LEA.HI.X.SX32 R25, R0, R7, 0x2, P6 ;  /* 0x0000000700197211 */ /* 0x000fe200030f16ff */
[----:B------:R1:W-:Y:S01]  /*82d70*/  @P4 STG.E desc[UR22][R16.64], R219 ;  /* 0x000000db10004986 */ /* 0x0003e2000c101916 */
[----:B----4-:R-:W-:Y:S01]  /*82d80*/  ISETP.LT.AND P4, PT, R18, UR5, !P0 ;  /* 0x0000000512007c0c */ /* 0x010fe2000c781270 */
[----:B------:R-:W4:Y:S01]  /*82d90*/  LDCU UR5, c[0x0][0x39c] ;  /* 0x00007380ff0577ac */ /* 0x000f220008000800 */
[----:B------:R-:W-:Y:S01]  /*82da0*/  IMAD R0, R4, 0x2, R0 ;  /* 0x0000000204007824 */ /* 0x000fe200078e0200 */
[----:B------:R-:W-:-:S03]  /*82db0*/  LOP3.LUT R19, R6, 0x140, RZ, 0xfc, !PT ;  /* 0x0000014006137812 */ /* 0x000fc600078efcff */
[----:B------:R-:W-:Y:S01]  /*82dc0*/  IMAD R18, R4, 0x2, R0 ;  /* 0x0000000204127824 */ /* 0x000fe200078e0200 */
[C---:B---3--:R-:W-:Y:S01]  /*82dd0*/  LEA R2, P6, R0.reuse, R5, 0x2 ;  /* 0x0000000500027211 */ /* 0x048fe200078c10ff */
[----:B------:R3:W-:Y:S01]  /*82de0*/  @P3 STG.E desc[UR22][R24.64], R136 ;  /* 0x0000008818003986 */ /* 0x0007e2000c101916 */
[----:B--2---:R-:W-:Y:S01]  /*82df0*/  ISETP.LT.AND P3, PT, R19, UR4, !P0 ;  /* 0x0000000413007c0c */ /* 0x004fe2000c761270 */
[----:B------:R-:W2:Y:S01]  /*82e00*/  LDCU UR4, c[0x0][0x39c] ;  /* 0x00007380ff0477ac */ /* 0x000ea20008000800 */
[----:B------:R-:W-:Y:S01]  /*82e10*/  LEA.HI.X.SX32 R3, R0, R7, 0x2, P6 ;  /* 0x0000000700037211 */ /* 0x000fe200030f16ff */
[----:B------:R-:W-:Y:S01]  /*82e20*/  IMAD R0, R4, 0x2, R18 ;  /* 0x0000000204007824 */ /* 0x000fe200078e0212 */
[----:B-1----:R-:W-:Y:S02]  /*82e30*/  LEA R16, P6, R18, R5, 0x2 ;  /* 0x0000000512107211 */ /* 0x002fe400078c10ff */
[----:B------:R-:W-:Y:S02]  /*82e40*/  LOP3.LUT R19, R6, 0x142, RZ, 0xfc, !PT ;  /* 0x0000014206137812 */ /* 0x000fe400078efcff */
[----:B------:R-:W-:-:S02]  /*82e50*/  LEA.HI.X.SX32 R17, R18, R7, 0x2, P6 ;  /* 0x0000000712117211 */ /* 0x000fc400030f16ff */
[C---:B------:R-:W-:Y:S01]  /*82e60*/  LEA R18, P6, R0.reuse, R5, 0x2 ;  /* 0x0000000500127211 */ /* 0x040fe200078c10ff */
[----:B------:R1:W-:Y:S01]  /*82e70*/  @P2 STG.E desc[UR22][R2.64], R137 ;  /* 0x0000008902002986 */ /* 0x0003e2000c101916 */
[----:B----4-:R-:W-:Y:S01]  /*82e80*/  ISETP.LT.AND P2, PT, R19, UR5, !P0 ;  /* 0x0000000513007c0c */ /* 0x010fe2000c741270 */
[----:B------:R-:W4:Y:S01]  /*82e90*/  LDCU UR5, c[0x0][0x39c] ;  /* 0x00007380ff0577ac */ /* 0x000f220008000800 */
[----:B------:R-:W-:Y:S01]  /*82ea0*/  LEA.HI.X.SX32 R19, R0, R7, 0x2, P6 ;  /* 0x0000000700137211 */ /* 0x000fe200030f16ff */
[----:B------:R-:W-:Y:S01]  /*82eb0*/  IMAD R0, R4, 0x2, R0 ;  /* 0x0000000204007824 */ /* 0x000fe200078e0200 */
[C---:B---3--:R-:W-:Y:S01]  /*82ec0*/  LOP3.LUT R24, R6.reuse, 0x144, RZ, 0xfc, !PT ;  /* 0x0000014406187812 */ /* 0x048fe200078efcff */
[----:B------:R3:W-:Y:S01]  /*82ed0*/  @P5 STG.E desc[UR22][R16.64], R138 ;  /* 0x0000008a10005986 */ /* 0x0007e2000c101916 */
[----:B------:R-:W-:Y:S02]  /*82ee0*/  LOP3.LUT R25, R6, 0x146, RZ, 0xfc, !PT ;  /* 0x0000014606197812 */ /* 0x000fe400078efcff */
[----:B------:R-:W-:Y:S01]  /*82ef0*/  ISETP.LT.AND P5, PT, R24, UR6, !P0 ;  /* 0x0000000618007c0c */ /* 0x000fe2000c7a1270 */
[----:B------:R-:W-:Y:S01]  /*82f00*/  IMAD R24, R4, 0x2, R0 ;  /* 0x0000000204187824 */ /* 0x000fe200078e0200 */
[----:B------:R-:W4:Y:S01]  /*82f10*/  LDCU UR6, c[0x0][0x39c] ;  /* 0x00007380ff0677ac */ /* 0x000f220008000800 */
[C---:B-1----:R-:W-:Y:S01]  /*82f20*/  LEA R2, P6, R0.reuse, R5, 0x2 ;  /* 0x0000000500027211 */ /* 0x042fe200078c10ff */
[----:B------:R1:W-:Y:S01]  /*82f30*/  @P4 STG.E desc[UR22][R18.64], R139 ;  /* 0x0000008b12004986 */ /* 0x0003e2000c101916 */
[----:B--2---:R-:W-:Y:S01]  /*82f40*/  ISETP.LT.AND P4, PT, R25, UR4, !P0 ;  /* 0x0000000419007c0c */ /* 0x004fe2000c781270 */
[----:B------:R-:W2:Y:S01]  /*82f50*/  LDCU UR4, c[0x0][0x39c] ;  /* 0x00007380ff0477ac */ /* 0x000ea20008000800 */
[----:B------:R-:W-:Y:S01]  /*82f60*/  LEA.HI.X.SX32 R3, R0, R7, 0x2, P6 ;  /* 0x0000000700037211 */ /* 0x000fe200030f16ff */
[----:B------:R-:W-:Y:S01]  /*82f70*/  IMAD R0, R4, 0x2, R24 ;  /* 0x0000000204007824 */ /* 0x000fe200078e0218 */
[----:B---3--:R-:W-:-:S02]  /*82f80*/  LEA R16, P6, R24, R5, 0x2 ;  /* 0x0000000518107211 */ /* 0x008fc400078c10ff */
[----:B------:R-:W-:Y:S01]  /*82f90*/  LOP3.LUT R25, R6, 0x148, RZ, 0xfc, !PT ;  /* 0x0000014806197812 */ /* 0x000fe200078efcff */
[----:B------:R-:W-:Y:S01]  /*82fa0*/  IMAD R26, R4, 0x2, R0 ;  /* 0x00000002041a7824 */ /* 0x000fe200078e0200 */
[----:B------:R-:W-:Y:S01]  /*82fb0*/  LEA.HI.X.SX32 R17, R24, R7, 0x2, P6 ;  /* 0x0000000718117211 */ /* 0x000fe200030f16ff */
[----:B------:R3:W-:Y:S01]  /*82fc0*/  @P3 STG.E desc[UR22][R2.64], R132 ;  /* 0x0000008402003986 */ /* 0x0007e2000c101916 */
[----:B-1----:R-:W-:Y:S02]  /*82fd0*/  LEA R18, P6, R0, R5, 0x2 ;  /* 0x0000000500127211 */ /* 0x002fe400078c10ff */
[----:B----4-:R-:W-:Y:S01]  /*82fe0*/  ISETP.LT.AND P3, PT, R25, UR5, !P0 ;  /* 0x0000000519007c0c */ /* 0x010fe2000c761270 */
[----:B------:R-:W1:Y:S01]  /*82ff0*/  LDCU UR5, c[0x0][0x39c] ;  /* 0x00007380ff0577ac */ /* 0x000e620008000800 */
[----:B------:R-:W-:Y:S02]  /*83000*/  LOP3.LUT R25, R6, 0x14a, RZ, 0xfc, !PT ;  /* 0x0000014a06197812 */ /* 0x000fe400078efcff */
[----:B------:R-:W-:-:S02]  /*83010*/  LEA.HI.X.SX32 R19, R0, R7, 0x2, P6 ;  /* 0x0000000700137211 */ /* 0x000fc400030f16ff */
[----:B------:R-:W-:Y:S01]  /*83020*/  LEA R24, P6, R26, R5, 0x2 ;  /* 0x000000051a187211 */ /* 0x000fe200078c10ff */
[----:B------:R4:W-:Y:S01]  /*83030*/  @P2 STG.E desc[UR22][R16.64], R133 ;  /* 0x0000008510002986 */ /* 0x0009e2000c101916 */
[----:B------:R-:W-:Y:S01]  /*83040*/  ISETP.LT.AND P2, PT, R25, UR6, !P0 ;  /* 0x0000000619007c0c */ /* 0x000fe2000c741270 */
[----:B------:R-:W1:Y:S01]  /*83050*/  LDCU UR6, c[0x0][0x39c] ;  /* 0x00007380ff0677ac */ /* 0x000e620008000800 */
[----:B------:R-:W-:Y:S02]  /*83060*/  LOP3.LUT R0, R6, 0x14c, RZ, 0xfc, !PT ;  /* 0x0000014c06007812 */ /* 0x000fe400078efcff */
[----:B------:R-:W-:Y:S01]  /*83070*/  LEA.HI.X.SX32 R25, R26, R7, 0x2, P6 ;  /* 0x000000071a197211 */ /* 0x000fe200030f16ff */
[----:B------:R-:W-:Y:S01]  /*83080*/  IMAD R26, R4, 0x2, R26 ;  /* 0x00000002041a7824 */ /* 0x000fe200078e021a */
[----:B------:R1:W-:Y:S01]  /*83090*/  @P5 STG.E desc[UR22][R18.64], R134 ;  /* 0x0000008612005986 */ /* 0x0003e2000c101916 */
[----:B--2---:R-:W-:Y:S01]  /*830a0*/  ISETP.LT.AND P5, PT, R0, UR4, !P0 ;  /* 0x0000000400007c0c */ /* 0x004fe2000c7a1270 */
[----:B------:R-:W2:Y:S01]  /*830b0*/  LDCU UR4, c[0x0][0x39c] ;  /* 0x00007380ff0477ac */ /* 0x000ea20008000800 */
[----:B------:R-:W-:Y:S01]  /*830c0*/  IMAD R0, R4, 0x2, R26 ;  /* 0x0000000204007824 */ /* 0x000fe200078e021a */
[----:B------:R2:W-:Y:S01]  /*830d0*/  @P4 STG.E desc[UR22][R24.64], R135 ;  /* 0x0000008718004986 */ /* 0x0005e2000c101916 */
[----:B---3--:R-:W-:-:S02]  /*830e0*/  LEA R2, P4, R26, R5, 0x2 ;  /* 0x000000051a027211 */ /* 0x008fc400078810ff */
[----:B----4-:R-:W-:Y:S02]  /*830f0*/  LOP3.LUT R17, R6, 0x14e, RZ, 0xfc, !PT ;  /* 0x0000014e06117812 */ /* 0x010fe400078efcff */
[----:B------:R-:W-:Y:S02]  /*83100*/  LEA R16, P6, R0, R5, 0x2 ;  /* 0x0000000500107211 */ /* 0x000fe400078c10ff */
[-C--:B------:R-:W-:Y:S02]  /*83110*/  LEA.HI.X.SX32 R3, R26, R7.reuse, 0x2, P4 ;  /* 0x000000071a037211 */ /* 0x080fe400020f16ff */
[----:B-1----:R-:W-:Y:S01]  /*83120*/  ISETP.LT.AND P4, PT, R17, UR5, !P0 ;  /* 0x0000000511007c0c */ /* 0x002fe2000c781270 */
[----:B------:R-:W1:Y:S01]  /*83130*/  LDCU UR5, c[0x0][0x39c] ;  /* 0x00007380ff0577ac */ /* 0x000e620008000800 */
[----:B------:R-:W-:Y:S01]  /*83140*/  LEA.HI.X.SX32 R17, R0, R7, 0x2, P6 ;  /* 0x0000000700117211 */ /* 0x000fe200030f16ff */
[----:B------:R-:W-:Y:S01]  /*83150*/  IMAD R0, R4, 0x2, R0 ;  /* 0x0000000204007824 */ /* 0x000fe200078e0200 */
[C---:B------:R-:W-:Y:S01]  /*83160*/  LOP3.LUT R18, R6.reuse, 0x150, RZ, 0xfc, !PT ;  /* 0x0000015006127812 */ /* 0x040fe200078efcff */
[----:B------:R3:W-:Y:S01]  /*83170*/  @P3 STG.E desc[UR22][R2.64], R148 ;  /* 0x0000009402003986 */ /* 0x0007e2000c101916 */
[----:B--2---:R-:W-:-:S02]  /*83180*/  LOP3.LUT R25, R6, 0x152, RZ, 0xfc, !PT ;  /* 0x0000015206197812 */ /* 0x004fc400078efcff */
[----:B------:R-:W-:Y:S01]  /*83190*/  ISETP.LT.AND P3, PT, R18, UR6, !P0 ;  /* 0x0000000612007c0c */ /* 0x000fe2000c761270 */
[----:B------:R2:W-:Y:S01]  /*831a0*/  @P2 STG.E desc[UR22][R16.64], R149 ;  /* 0x0000009510002986 */ /* 0x0005e2000c101916 */
[----:B------:R-:W-:Y:S01]  /*831b0*/  LEA R18, P2, R0, R5, 0x2 ;  /* 0x0000000500127211 */ /* 0x000fe200078410ff */
[----:B------:R-:W-:Y:S01]  /*831c0*/  IMAD R24, R4, 0x2, R0 ;  /* 0x0000000204187824 */ /* 0x000fe200078e0200 */
[----:B------:R-:W4:Y:S02]  /*831d0*/  LDCU UR6, c[0x0][0x39c] ;  /* 0x00007380ff0677ac */ /* 0x000f240008000800 */
[----:B------:R-:W-:Y:S02]  /*831e0*/  LEA.HI.X.SX32 R19, R0, R7, 0x2, P2 ;  /* 0x0000000700137211 */ /* 0x000fe400010f16ff */
[----:B------:R-:W-:Y:S01]  /*831f0*/  ISETP.LT.AND P2, PT, R25, UR4, !P0 ;  /* 0x0000000419007c0c */ /* 0x000fe2000c741270 */
[----:B------:R-:W4:Y:S01]  /*83200*/  LDCU UR4, c[0x0][0x39c] ;  /* 0x00007380ff0477ac */ /* 0x000f220008000800 */
[----:B---3--:R-:W-:Y:S01]  /*83210*/  LOP3.LUT R3, R6, 0x154, RZ, 0xfc, !PT ;  /* 0x0000015406037812 */ /* 0x008fe200078efcff */
[----:B------:R-:W-:Y:S01]  /*83220*/  IMAD R0, R4, 0x2, R24 ;  /* 0x0000000204007824 */ /* 0x000fe200078e0218 */
[----:B------:R-:W-:Y:S01]  /*83230*/  LEA R2, P6, R24, R5, 0x2 ;  /* 0x0000000518027211 */ /* 0x000fe200078c10ff */
[----:B------:R3:W-:Y:S01]  /*83240*/  @P5 STG.E desc[UR22][R18.64], R150 ;  /* 0x0000009612005986 */ /* 0x0007e2000c101916 */
[----:B-1----:R-:W-:Y:S01]  /*83250*/  ISETP.LT.AND P5, PT, R3, UR5, !P0 ;  /* 0x0000000503007c0c */ /* 0x002fe2000c7a1270 */
[----:B------:R-:W-:Y:S01]  /*83260*/  IMAD R26, R4, 0x2, R0 ;  /* 0x00000002041a7824 */ /* 0x000fe200078e0200 */
[----:B------:R-:W-:Y:S01]  /*83270*/  LEA.HI.X.SX32 R3, R24, R7, 0x2, P6 ;  /* 0x0000000718037211 */ /* 0x000fe200030f16ff */
[----:B------:R-:W1:Y:S01]  /*83280*/  LDCU UR5, c[0x0][0x39c] ;  /* 0x00007380ff0577ac */ /* 0x000e620008000800 */
[----:B--2---:R-:W-:-:S02]  /*83290*/  LEA R16, P6, R0, R5, 0x2 ;  /* 0x0000000500107211 */ /* 0x004fc400078c10ff */
[----:B------:R-:W-:Y:S02]  /*832a0*/  LOP3.LUT R25, R6, 0x156, RZ, 0xfc, !PT ;  /* 0x0000015606197812 */ /* 0x000fe400078efcff */
[----:B------:R-:W-:Y:S02]  /*832b0*/  LEA.HI.X.SX32 R17, R0, R7, 0x2, P6 ;  /* 0x0000000700117211 */ /* 0x000fe400030f16ff */
[----:B------:R-:W-:Y:S02]  /*832c0*/  LEA R24, P6, R26, R5, 0x2 ;  /* 0x000000051a187211 */ /* 0x000fe400078c10ff */
[----:B------:R-:W-:Y:S01]  /*832d0*/  LOP3.LUT R0, R6, 0x158, RZ, 0xfc, !PT ;  /* 0x0000015806007812 */ /* 0x000fe200078efcff */
[----:B------:R2:W-:Y:S01]  /*832e0*/  @P4 STG.E desc[UR22][R2.64], R151 ;  /* 0x0000009702004986 */ /* 0x0005e2000c101916 */
[----:B----4-:R-:W-:Y:S01]  /*832f0*/  ISETP.LT.AND P4, PT, R25, UR6, !P0 ;  /* 0x0000000619007c0c */ /* 0x010fe2000c781270 */
[----:B------:R-:W4:Y:S01]  /*83300*/  LDCU UR6, c[0x0][0x39c] ;  /* 0x00007380ff0677ac */ /* 0x000f220008000800 */
[----:B------:R-:W-:Y:S01]  /*83310*/  LEA.HI.X.SX32 R25, R26, R7, 0x2, P6 ;  /* 0x000000071a197211 */ /* 0x000fe200030f16ff */
[----:B------:R1:W-:Y:S01]  /*83320*/  @P3 STG.E desc[UR22][R16.64], R144 ;  /* 0x0000009010003986 */ /* 0x0003e2000c101916 */
[----:B------:R-:W-:Y:S01]  /*83330*/  ISETP.LT.AND P3, PT, R0, UR4, !P0 ;  /* 0x0000000400007c0c */ /* 0x000fe2000c761270 */
[----:B------:R-:W4:Y:S01]  /*83340*/  LDCU UR4, c[0x0][0x39c] ;  /* 0x00007380ff0477ac */ /* 0x000f220008000800 */
[----:B------:R-:W-:Y:S01]  /*83350*/  IMAD R26, R4, 0x2, R26 ;  /* 0x00000002041a7824 */ /* 0x000fe200078e021a */
[----:B---3--:R-:W-:-:S03]  /*83360*/  LOP3.LUT R18, R6, 0x15a, RZ, 0xfc, !PT ;  /* 0x0000015a06127812 */ /* 0x008fc600078efcff */
[----:B------:R-:W-:Y:S01]  /*83370*/  IMAD R0, R4, 0x2, R26 ;  /* 0x0000000204007824 */ /* 0x000fe200078e021a */
[----:B--2---:R-:W-:Y:S01]  /*83380*/  LEA R2, P6, R26, R5, 0x2 ;  /* 0x000000051a027211 */ /* 0x004fe200078c10ff */
[----:B------:R2:W-:Y:S01]  /*83390*/  @P2 STG.E desc[UR22][R24.64], R145 ;  /* 0x0000009118002986 */ /* 0x0005e2000c101916 */
[----:B-1----:R-:W-:Y:S01]  /*833a0*/  ISETP.LT.AND P2, PT, R18, UR5, !P0 ;  /* 0x0000000512007c0c */ /* 0x002fe2000c741270 */
[----:B------:R-:W1:Y:S01]  /*833b0*/  LDCU UR5, c[0x0][0x39c] ;  /* 0x00007380ff0577ac */ /* 0x000e620008000800 */
[----:B------:R-:W-:Y:S01]  /*833c0*/  LEA.HI.X.SX32 R3, R26, R7, 0x2, P6 ;  /* 0x000000071a037211 */ /* 0x000fe200030f16ff */
[----:B------:R-:W-:Y:S01]  /*833d0*/  IMAD R26, R4, 0x2, R0 ;  /* 0x00000002041a7824 */ /* 0x000fe200078e0200 */
[----:B------:R-:W-:Y:S02]  /*833e0*/  LEA R16, P6, R0, R5, 0x2 ;  /* 0x0000000500107211 */ /* 0x000fe400078c10ff */
        /* <DEDUP_REMOVED lines=8> */
[C---:B------:R-:W-:Y:S01]  /*83470*/  LOP3.LUT R0, R6.reuse, 0x15e, RZ, 0xfc, !PT ;  /* 0x0000015e06007812 */ /* 0x040fe200078efcff */
[----:B------:R4:W-:Y:S01]  /*83480*/  @P4 STG.E desc[UR22][R16.64], R147 ;  /* 0x0000009310004986 */ /* 0x0009e2000c101916 */
[----:B--2---:R-:W-:Y:S02]  /*83490*/  LOP3.LUT R24, R6, 0x160, RZ, 0xfc, !PT ;  /* 0x0000016006187812 */ /* 0x004fe400078efcff */
[----:B------:R-:W-:Y:S01]  /*834a0*/  ISETP.LT.AND P4, PT, R0, UR6, !P0 ;  /* 0x0000000600007c0c */ /* 0x000fe2000c781270 */
[----:B------:R-:W-:Y:S01]  /*834b0*/  IMAD R0, R4, 0x2, R26 ;  /* 0x0000000204007824 */ /* 0x000fe200078e021a */
[----:B------:R-:W2:Y:S01]  /*834c0*/  LDCU UR6, c[0x0][0x39c] ;  /* 0x00007380ff0677ac */ /* 0x000ea20008000800 */
[----:B---3--:R-:W-:Y:S01]  /*834d0*/  LEA R2, P6, R26, R5, 0x2 ;  /* 0x000000051a027211 */ /* 0x008fe200078c10ff */
[----:B------:R3:W-:Y:S01]  /*834e0*/  @P3 STG.E desc[UR22][R18.64], R164 ;  /* 0x000000a412003986 */ /* 0x0007e2000c101916 */
[----:B-1----:R-:W-:Y:S01]  /*834f0*/  ISETP.LT.AND P3, PT, R24, UR5, !P0 ;  /* 0x0000000518007c0c */ /* 0x002fe2000c761270 */
[----:B------:R-:W1:Y:S01]  /*83500*/  LDCU UR5, c[0x0][0x39c] ;  /* 0x00007380ff0577ac */ /* 0x000e620008000800 */
[----:B------:R-:W-:Y:S01]  /*83510*/  LEA.HI.X.SX32 R3, R26, R7, 0x2, P6 ;  /* 0x000000071a037211 */ /* 0x000fe200030f16ff */
[----:B------:R-:W-:Y:S01]  /*83520*/  IMAD R24, R4, 0x2, R0 ;  /* 0x0000000204187824 */ /* 0x000fe200078e0200 */
[----:B----4-:R-:W-:-:S02]  /*83530*/  LEA R16, P6, R0, R5, 0x2 ;  /* 0x0000000500107211 */ /* 0x010fc400078c10ff */
[----:B------:R-:W-:Y:S02]  /*83540*/  LOP3.LUT R25, R6, 0x162, RZ, 0xfc, !PT ;  /* 0x0000016206197812 */ /* 0x000fe400078efcff */
[----:B------:R-:W-:Y:S01]  /*83550*/  LEA.HI.X.SX32 R17, R0, R7, 0x2, P6 ;  /* 0x0000000700117211 */ /* 0x000fe200030f16ff */
[----:B------:R-:W-:Y:S01]  /*83560*/  IMAD R0, R4, 0x2, R24 ;  /* 0x0000000204007824 */ /* 0x000fe200078e0218 */
[----:B---3--:R-:W-:Y:S01]  /*83570*/  LEA R18, P6, R24, R5, 0x2 ;  /* 0x0000000518127211 */ /* 0x008fe200078c10ff */
[----:B------:R3:W-:Y:S01]  /*83580*/  @P2 STG.E desc[UR22][R2.64], R165 ;  /* 0x000000a502002986 */ /* 0x0007e2000c101916 */
[----:B------:R-:W-:Y:S01]  /*83590*/  ISETP.LT.AND P2, PT, R25, UR4, !P0 ;  /* 0x0000000419007c0c */ /* 0x000fe2000c741270 */
[----:B------:R-:W4:Y:S01]  /*835a0*/  LDCU UR4, c[0x0][0x39c] ;  /* 0x00007380ff0477ac */ /* 0x000f220008000800 */
        /* <DEDUP_REMOVED lines=10> */
[----:B-1----:R-:W-:Y:S01]  /*83650*/  ISETP.LT.AND P4, PT, R26, UR5, !P0 ;  /* 0x000000051a007c0c */ /* 0x002fe2000c781270 */
[----:B------:R-:W1:Y:S01]  /*83660*/  LDCU UR5, c[0x0][0x39c] ;  /* 0x00007380ff0577ac */ /* 0x000e620008000800 */
[----:B------:R-:W-:Y:S01]  /*83670*/  IMAD R26, R4, 0x2, R0 ;  /* 0x00000002041a7824 */ /* 0x000fe200078e0200 */
[----:B------:R1:W-:Y:S01]  /*83680*/  @P3 STG.E desc[UR22][R24.64], R160 ;  /* 0x000000a018003986 */ /* 0x0003e2000c101916 */
[----:B---3--:R-:W-:-:S02]  /*83690*/  LEA R2, P3, R0, R5, 0x2 ;  /* 0x0000000500027211 */ /* 0x008fc400078610ff */
[----:B------:R-:W-:Y:S02]  /*836a0*/  LOP3.LUT R17, R6, 0x168, RZ, 0xfc, !PT ;  /* 0x0000016806117812 */ /* 0x000fe400078efcff */
[----:B------:R-:W-:Y:S02]  /*836b0*/  LEA R16, P6, R26, R5, 0x2 ;  /* 0x000000051a107211 */ /* 0x000fe400078c10ff */
[-C--:B------:R-:W-:Y:S02]  /*836c0*/  LEA.HI.X.SX32 R3, R0, R7.reuse, 0x2, P3 ;  /* 0x0000000700037211 */ /* 0x080fe400018f16ff */
[----:B----4-:R-:W-:Y:S01]  /*836d0*/  ISETP.LT.AND P3, PT, R17, UR4, !P0 ;  /* 0x0000000411007c0c */ /* 0x010fe2000c761270 */
[----:B------:R-:W3:Y:S01]  /*836e0*/  LDCU UR4, c[0x0][0x39c] ;  /* 0x00007380ff0477ac */ /* 0x000ee20008000800 */
[----:B------:R-:W-:Y:S01]  /*836f0*/  LEA.HI.X.SX32 R17, R26, R7, 0x2, P6 ;  /* 0x000000071a117211 */ /* 0x000fe200030f16ff */
[----:B------:R-:W-:Y:S01]  /*83700*/  IMAD R26, R4, 0x2, R26 ;  /* 0x00000002041a7824 */ /* 0x000fe200078e021a */
[----:B------:R4:W-:Y:S01]  /*83710*/  @P2 STG.E desc[UR22][R2.64], R161 ;  /* 0x000000a102002986 */ /* 0x0009e2000c101916 */
[----:B------:R-:W-:-:S03]  /*83720*/  LOP3.LUT R0, R6, 0x16a, RZ, 0xfc, !PT ;  /* 0x0000016a06007812 */ /* 0x000fc600078efcff */
[----:B------:R3:W-:Y:S01]  /*83730*/  @P5 STG.E desc[UR22][R16.64], R162 ;  /* 0x000000a210005986 */ /* 0x0007e2000c101916 */
[----:B--2---:R-:W-:Y:S02]  /*83740*/  LEA R18, P5, R26, R5, 0x2 ;  /* 0x000000051a127211 */ /* 0x004fe400078a10ff */
[----:B-1----:R-:W-:Y:S02]  /*83750*/  LOP3.LUT R24, R6, 0x16c, RZ, 0xfc, !PT ;  /* 0x0000016c06187812 */ /* 0x002fe400078efcff */
[----:B------:R-:W-:Y:S01]  /*83760*/  ISETP.LT.AND P2, PT, R0, UR6, !P0 ;  /* 0x0000000600007c0c */ /* 0x000fe2000c741270 */
[----:B------:R-:W-:Y:S01]  /*83770*/  IMAD R0, R4, 0x2, R26 ;  /* 0x0000000204007824 */ /* 0x000fe200078e021a */
[----:B------:R-:W-:Y:S01]  /*83780*/  LEA.HI.X.SX32 R19, R26, R7, 0x2, P5 ;  /* 0x000000071a137211 */ /* 0x000fe200028f16ff */
[----:B------:R-:W1:Y:S01]  /*83790*/  LDCU UR6, c[0x0][0x39c] ;  /* 0x00007380ff0677ac */ /* 0x000e620008000800 */
[----:B------:R-:W-:Y:S01]  /*837a0*/  ISETP.LT.AND P5, PT, R24, UR5, !P0 ;  /* 0x0000000518007c0c */ /* 0x000fe2000c7a1270 */
        /* <DEDUP_REMOVED lines=9> */
[----:B------:R-:W-:-:S02]  /*83840*/  LEA R16, P6, R24, R5, 0x2 ;  /* 0x0000000518107211 */ /* 0x000fc400078c10ff */
[----:B------:R-:W-:Y:S02]  /*83850*/  LOP3.LUT R25, R6, 0x170, RZ, 0xfc, !PT ;  /* 0x0000017006197812 */ /* 0x000fe400078efcff */
[----:B------:R-:W-:Y:S02]  /*83860*/  LEA.HI.X.SX32 R17, R24, R7, 0x2, P6 ;  /* 0x0000000718117211 */ /* 0x000fe400030f16ff */
[----:B------:R-:W-:Y:S02]  /*83870*/  LEA R24, P6, R0, R5, 0x2 ;  /* 0x0000000500187211 */ /* 0x000fe400078c10ff */
[----:B----4-:R-:W-:Y:S01]  /*83880*/  LOP3.LUT R18, R6, 0x172, RZ, 0xfc, !PT ;  /* 0x0000017206127812 */ /* 0x010fe200078efcff */
[----:B------:R4:W-:Y:S01]  /*83890*/  @P3 STG.E desc[UR22][R2.64], R180 ;  /* 0x000000b402003986 */ /* 0x0009e2000c101916 */
[----:B-1----:R-:W-:Y:S01]  /*838a0*/  ISETP.LT.AND P3, PT, R25, UR6, !P0 ;  /* 0x0000000619007c0c */ /* 0x002fe2000c761270 */
[----:B------:R-:W1:Y:S01]  /*838b0*/  LDCU UR6, c[0x0][0x39c] ;  /* 0x00007380ff0677ac */ /* 0x000e620008000800 */
[----:B------:R-:W-:Y:S01]  /*838c0*/  LEA.HI.X.SX32 R25, R0, R7, 0x2, P6 ;  /* 0x0000000700197211 */ /* 0x000fe200030f16ff */
[----:B------:R1:W-:Y:S01]  /*838d0*/  @P2 STG.E desc[UR22][R16.64], R181 ;  /* 0x000000b510002986 */ /* 0x0003e2000c101916 */
[----:B--2---:R-:W-:Y:S01]  /*838e0*/  ISETP.LT.AND P2, PT, R18, UR5, !P0 ;  /* 0x0000000512007c0c */ /* 0x004fe2000c741270 */
[----:B------:R-:W2:Y:S01]  /*838f0*/  LDCU UR5, c[0x0][0x39c] ;  /* 0x00007380ff0577ac */ /* 0x000ea20008000800 */
[----:B------:R-:W-:Y:S01]  /*83900*/  IMAD R0, R4, 0x2, R0 ;  /* 0x0000000204007824 */ /* 0x000fe200078e0200 */
[----:B------:R-:W-:-:S03]  /*83910*/  LOP3.LUT R19, R6, 0x174, RZ, 0xfc, !PT ;  /* 0x0000017406137812 */ /* 0x000fc600078efcff */
[----:B------:R-:W-:Y:S01]  /*83920*/  IMAD R18, R4, 0x2, R0 ;  /* 0x0000000204127824 */ /* 0x000fe200078e0200 */
[C---:B----4-:R-:W-:Y:S01]  /*83930*/  LEA R2, P6, R0.reuse, R5, 0x2 ;  /* 0x0000000500027211 */ /* 0x050fe200078c10ff */
[----:B------:R4:W-:Y:S01]  /*83940*/  @P5 STG.E desc[UR22][R24.64], R182 ;  /* 0x000000b618005986 */ /* 0x0009e2000c101916 */
[----:B---3--:R-:W-:Y:S01]  /*83950*/  ISETP.LT.AND P5, PT, R19, UR4, !P0 ;  /* 0x0000000413007c0c */ /* 0x008fe2000c7a1270 */
[----:B------:R-:W3:Y:S01]  /*83960*/  LDCU UR4, c[0x0][0x39c] ;  /* 0x00007380ff0477ac */ /* 0x000ee20008000800 */
[----:B------:R-:W-:Y:S01]  /*83970*/  LEA.HI.X.SX32 R3, R0, R7, 0x2, P6 ;  /* 0x0000000700037211 */ /* 0x000fe200030f16ff */
[----:B------:R-:W-:Y:S01]  /*83980*/  IMAD R0, R4, 0x2, R18 ;  /* 0x0000000204007824 */ /* 0x000fe200078e0212 */
[----:B-1----:R-:W-:Y:S02]  /*83990*/  LEA R16, P6, R18, R5, 0x2 ;  /* 0x0000000512107211 */ /* 0x002fe400078c10ff */
        /* <DEDUP_REMOVED lines=8> */
[C---:B----4-:R-:W-:Y:S01]  /*83a20*/  LOP3.LUT R24, R6.reuse, 0x178, RZ, 0xfc, !PT ;  /* 0x0000017806187812 */ /* 0x050fe200078efcff */
[----:B------:R4:W-:Y:S01]  /*83a30*/  @P3 STG.E desc[UR22][R16.64], R176 ;  /* 0x000000b010003986 */ /* 0x0009e2000c101916 */
[----:B------:R-:W-:Y:S02]  /*83a40*/  LOP3.LUT R25, R6, 0x17a, RZ, 0xfc, !PT ;  /* 0x0000017a06197812 */ /* 0x000fe400078efcff */
[----:B------:R-:W-:Y:S01]  /*83a50*/  ISETP.LT.AND P3, PT, R24, UR6, !P0 ;  /* 0x0000000618007c0c */ /* 0x000fe2000c761270 */
[----:B------:R-:W-:Y:S01]  /*83a60*/  IMAD R24, R4, 0x2, R0 ;  /* 0x0000000204187824 */ /* 0x000fe200078e0200 */
        /* <DEDUP_REMOVED lines=9> */
[----:B------:R-:W-:Y:S01]  /*83b00*/  IMAD R26, R4, 0x2, R0 ;  /* 0x00000002041a7824 */ /* 0x000fe200078e0200 */
[----:B------:R-:W-:Y:S01]  /*83b10*/  LEA.HI.X.SX32 R17, R24, R7, 0x2, P6 ;  /* 0x0000000718117211 */ /* 0x000fe200030f16ff */
[----:B------:R4:W-:Y:S01]  /*83b20*/  @P5 STG.E desc[UR22][R2.64], R178 ;  /* 0x000000b202005986 */ /* 0x0009e2000c101916 */
[----:B-1----:R-:W-:Y:S02]  /*83b30*/  LEA R18, P6, R0, R5, 0x2 ;  /* 0x0000000500127211 */ /* 0x002fe400078c10ff */
[----:B--2---:R-:W-:Y:S01]  /*83b40*/  ISETP.LT.AND P5, PT, R25, UR5, !P0 ;  /* 0x0000000519007c0c */ /* 0x004fe2000c7a1270 */
        /* <DEDUP_REMOVED lines=16> */
[----:B--2---:R-:W-:Y:S02]  /*83c50*/  LOP3.LUT R17, R6, 0x182, RZ, 0xfc, !PT ;  /* 0x0000018206117812 */ /* 0x004fe400078efcff */
        /* <DEDUP_REMOVED lines=8> */
[----:B---3--:R-:W-:-:S02]  /*83ce0*/  LOP3.LUT R25, R6, 0x186, RZ, 0xfc, !PT ;  /* 0x0000018606197812 */ /* 0x008fc400078efcff */
        /* <DEDUP_REMOVED lines=8> */
[----:B--2---:R-:W-:Y:S01]  /*83d70*/  LOP3.LUT R3, R6, 0x188, RZ, 0xfc, !PT ;  /* 0x0000018806037812 */ /* 0x004fe200078efcff */
[----:B------:R-:W-:Y:S01]  /*83d80*/  IMAD R0, R4, 0x2, R24 ;  /* 0x0000000204007824 */ /* 0x000fe200078e0218 */
[----:B------:R-:W-:Y:S01]  /*83d90*/  LEA R2, P6, R24, R5, 0x2 ;  /* 0x0000000518027211 */ /* 0x000fe200078c10ff */
[----:B------:R2:W-:Y:S01]  /*83da0*/  @P3 STG.E desc[UR22][R18.64], R76 ;  /* 0x0000004c12003986 */ /* 0x0005e2000c101916 */
[----:B-1----:R-:W-:Y:S01]  /*83db0*/  ISETP.LT.AND P3, PT, R3, UR5, !P0 ;  /* 0x0000000503007c0c */ /* 0x002fe2000c761270 */
[----:B------:R-:W-:Y:S01]  /*83dc0*/  IMAD R26, R4, 0x2, R0 ;  /* 0x00000002041a7824 */ /* 0x000fe200078e0200 */
[----:B------:R-:W-:Y:S01]  /*83dd0*/  LEA.HI.X.SX32 R3, R24, R7, 0x2, P6 ;  /* 0x0000000718037211 */ /* 0x000fe200030f16ff */
[----:B------:R-:W1:Y:S01]  /*83de0*/  LDCU UR5, c[0x0][0x39c] ;  /* 0x00007380ff0577ac */ /* 0x000e620008000800 */
[----:B---3--:R-:W-:-:S02]  /*83df0*/  LEA R16, P6, R0, R5, 0x2 ;  /* 0x0000000500107211 */ /* 0x008fc400078c10ff */
        /* <DEDUP_REMOVED lines=12> */
[----:B--2---:R-:W-:-:S03]  /*83ec0*/  LOP3.LUT R18, R6, 0x18e, RZ, 0xfc, !PT ;  /* 0x0000018e06127812 */ /* 0x004fc600078efcff */
[----:B------:R-:W-:Y:S01]  /*83ed0*/  IMAD R0, R4, 0x2, R26 ;  /* 0x0000000204007824 */ /* 0x000fe200078e021a */
[----:B---3--:R-:W-:Y:S01]  /*83ee0*/  LEA R2, P6, R26, R5, 0x2 ;  /* 0x000000051a027211 */ /* 0x008fe200078c10ff */
        /* <DEDUP_REMOVED lines=87> */
[----:B------:R-:W-:-:S02]  /*84460*/  LEA R0, R4, R0, 0x1 ;  /* 0x0000000004007211 */ /* 0x000fc400078e08ff */
[----:B------:R-:W-:Y:S02]  /*84470*/  LOP3.LUT R19, R6, 0x1a8, RZ, 0xfc, !PT ;  /* 0x000001a806137812 */ /* 0x000fe400078efcff */
[----:B----4-:R-:W-:Y:S01]  /*84480*/  LEA R2, P6, R0, R5, 0x2 ;  /* 0x0000000500027211 */ /* 0x010fe200078c10ff */
[----:B------:R-:W-:Y:S01]  /*84490*/  IMAD R18, R4, 0x2, R0 ;  /* 0x0000000204127824 */ /* 0x000fe200078e0200 */
[----:B------:R4:W-:Y:S01]  /*844a0*/  @P3 STG.E desc[UR22][R24.64], R108 ;  /* 0x0000006c18003986 */ /* 0x0009e2000c101916 */
[----:B---3--:R-:W-:Y:S01]  /*844b0*/  ISETP.LT.AND P3, PT, R19, UR4, !P0 ;  /* 0x0000000413007c0c */ /* 0x008fe2000c761270 */
[----:B------:R-:W3:Y:S01]  /*844c0*/  LDCU UR4, c[0x0][0x39c] ;  /* 0x00007380ff0477ac */ /* 0x000ee20008000800 */
[----:B------:R-:W-:Y:S01]  /*844d0*/  LEA.HI.X.SX32 R3, R0, R7, 0x2, P6 ;  /* 0x0000000700037211 */ /* 0x000fe200030f16ff */
[----:B------:R-:W-:Y:S01]  /*844e0*/  IMAD R0, R4, 0x2, R18 ;  /* 0x0000000204007824 */ /* 0x000fe200078e0212 */
[----:B-1----:R-:W-:Y:S02]  /*844f0*/  LEA R16, P6, R18, R5, 0x2 ;  /* 0x0000000512107211 */ /* 0x002fe400078c10ff */
[----:B------:R-:W-:-:S02]  /*84500*/  LOP3.LUT R19, R6, 0x1aa, RZ, 0xfc, !PT ;  /* 0x000001aa06137812 */ /* 0x000fc400078efcff */
[----:B------:R-:W-:Y:S02]  /*84510*/  LEA.HI.X.SX32 R17, R18, R7, 0x2, P6 ;  /* 0x0000000712117211 */ /* 0x000fe400030f16ff */
        /* <DEDUP_REMOVED lines=8> */
[----:B------:R-:W-:-:S02]  /*845a0*/  LOP3.LUT R25, R6, 0x1ae, RZ, 0xfc, !PT ;  /* 0x000001ae06197812 */ /* 0x000fc400078efcff */
        /* <DEDUP_REMOVED lines=9> */
[----:B----4-:R-:W-:Y:S02]  /*84640*/  LEA R16, P6, R24, R5, 0x2 ;  /* 0x0000000518107211 */ /* 0x010fe400078c10ff */
[----:B------:R-:W-:Y:S01]  /*84650*/  LOP3.LUT R25, R6, 0x1b0, RZ, 0xfc, !PT ;  /* 0x000001b006197812 */ /* 0x000fe200078efcff */
[----:B------:R-:W-:Y:S01]  /*84660*/  IMAD R26, R4, 0x2, R0 ;  /* 0x00000002041a7824 */ /* 0x000fe200078e0200 */
[----:B------:R-:W-:Y:S01]  /*84670*/  LEA.HI.X.SX32 R17, R24, R7, 0x2, P6 ;  /* 0x0000000718117211 */ /* 0x000fe200030f16ff */
[----:B------:R4:W-:Y:S01]  /*84680*/  @P3 STG.E desc[UR22][R2.64], R116 ;  /* 0x0000007402003986 */ /* 0x0009e2000c101916 */
[----:B-1----:R-:W-:-:S02]  /*84690*/  LEA R18, P6, R0, R5, 0x2 ;  /* 0x0000000500127211 */ /* 0x002fc400078c10ff */
[----:B--2---:R-:W-:Y:S01]  /*846a0*/  ISETP.LT.AND P3, PT, R25, UR5, !P0 ;  /* 0x0000000519007c0c */ /* 0x004fe2000c761270 */
[----:B------:R-:W1:Y:S01]  /*846b0*/  LDCU UR5, c[0x0][0x39c] ;  /* 0x00007380ff0577ac */ /* 0x000e620008000800 */
[----:B------:R-:W-:Y:S02]  /*846c0*/  LOP3.LUT R25, R6, 0x1b2, RZ, 0xfc, !PT ;  /* 0x000001b206197812 */ /* 0x000fe400078efcff */
[----:B------:R-:W-:Y:S02]  /*846d0*/  LEA.HI.X.SX32 R19, R0, R7, 0x2, P6 ;  /* 0x0000000700137211 */ /* 0x000fe400030f16ff */
[----:B------:R-:W-:Y:S01]  /*846e0*/  LEA R24, P6, R26, R5, 0x2 ;  /* 0x000000051a187211 */ /* 0x000fe200078c10ff */
[----:B------:R2:W-:Y:S01]  /*846f0*/  @P2 STG.E desc[UR22][R16.64], R117 ;  /* 0x0000007510002986 */ /* 0x0005e2000c101916 */
[----:B------:R-:W-:Y:S01]  /*84700*/  ISETP.LT.AND P2, PT, R25, UR6, !P0 ;  /* 0x0000000619007c0c */ /* 0x000fe2000c741270 */
[----:B------:R-:W1:Y:S01]  /*84710*/  LDCU UR6, c[0x0][0x39c] ;  /* 0x00007380ff0677ac */ /* 0x000e620008000800 */
[----:B------:R-:W-:-:S02]  /*84720*/  LOP3.LUT R0, R6, 0x1b4, RZ, 0xfc, !PT ;  /* 0x000001b406007812 */ /* 0x000fc400078efcff */
[----:B------:R-:W-:Y:S01]  /*84730*/  LEA.HI.X.SX32 R25, R26, R7, 0x2, P6 ;  /* 0x000000071a197211 */ /* 0x000fe200030f16ff */
[----:B------:R-:W-:Y:S01]  /*84740*/  IMAD R26, R4, 0x2, R26 ;  /* 0x00000002041a7824 */ /* 0x000fe200078e021a */
[----:B------:R1:W-:Y:S01]  /*84750*/  @P5 STG.E desc[UR22][R18.64], R118 ;  /* 0x0000007612005986 */ /* 0x0003e2000c101916 */
[----:B---3--:R-:W-:Y:S01]  /*84760*/  ISETP.LT.AND P5, PT, R0, UR4, !P0 ;  /* 0x0000000400007c0c */ /* 0x008fe2000c7a1270 */
[----:B------:R-:W3:Y:S01]  /*84770*/  LDCU UR4, c[0x0][0x39c] ;  /* 0x00007380ff0477ac */ /* 0x000ee20008000800 */
[----:B------:R-:W-:Y:S01]  /*84780*/  IMAD R0, R4, 0x2, R26 ;  /* 0x0000000204007824 */ /* 0x000fe200078e021a */
[----:B------:R3:W-:Y:S01]  /*84790*/  @P4 STG.E desc[UR22][R24.64], R119 ;  /* 0x0000007718004986 */ /* 0x0007e2000c101916 */
[-C--:B----4-:R-:W-:Y:S02]  /*847a0*/  LEA R2, P4, R26, R5.reuse, 0x2 ;  /* 0x000000051a027211 */ /* 0x090fe400078810ff */
[----:B--2---:R-:W-:Y:S02]  /*847b0*/  LOP3.LUT R17, R6, 0x1b6, RZ, 0xfc, !PT ;  /* 0x000001b606117812 */ /* 0x004fe400078efcff */
[----:B------:R-:W-:-:S02]  /*847c0*/  LEA R16, P6, R0, R5, 0x2 ;  /* 0x0000000500107211 */ /* 0x000fc400078c10ff */
[-C--:B------:R-:W-:Y:S02]  /*847d0*/  LEA.HI.X.SX32 R3, R26, R7.reuse, 0x2, P4 ;  /* 0x000000071a037211 */ /* 0x080fe400020f16ff */
[----:B-1----:R-:W-:Y:S01]  /*847e0*/  ISETP.LT.AND P4, PT, R17, UR5, !P0 ;  /* 0x0000000511007c0c */ /* 0x002fe2000c781270 */
[----:B------:R-:W1:Y:S01]  /*847f0*/  LDCU UR5, c[0x0][0x39c] ;  /* 0x00007380ff0577ac */ /* 0x000e620008000800 */
[----:B------:R-:W-:Y:S01]  /*84800*/  LEA.HI.X.SX32 R17, R0, R7, 0x2, P6 ;  /* 0x0000000700117211 */ /* 0x000fe200030f16ff */
[----:B------:R-:W-:Y:S01]  /*84810*/  IMAD R0, R4, 0x2, R0 ;  /* 0x0000000204007824 */ /* 0x000fe200078e0200 */
[C---:B------:R-:W-:Y:S01]  /*84820*/  LOP3.LUT R18, R6.reuse, 0x1b8, RZ, 0xfc, !PT ;  /* 0x000001b806127812 */ /* 0x040fe200078efcff */
[----:B------:R2:W-:Y:S01]  /*84830*/  @P3 STG.E desc[UR22][R2.64], R124 ;  /* 0x0000007c02003986 */ /* 0x0005e2000c101916 */
[----:B---3--:R-:W-:Y:S02]  /*84840*/  LOP3.LUT R25, R6, 0x1ba, RZ, 0xfc, !PT ;  /* 0x000001ba06197812 */ /* 0x008fe400078efcff */
[----:B------:R-:W-:Y:S01]  /*84850*/  ISETP.LT.AND P3, PT, R18, UR6, !P0 ;  /* 0x0000000612007c0c */ /* 0x000fe2000c761270 */
[----:B------:R3:W-:Y:S01]  /*84860*/  @P2 STG.E desc[UR22][R16.64], R125 ;  /* 0x0000007d10002986 */ /* 0x0007e2000c101916 */
[----:B------:R-:W-:Y:S01]  /*84870*/  LEA R18, P2, R0, R5, 0x2 ;  /* 0x0000000500127211 */ /* 0x000fe200078410ff */
[----:B------:R-:W4:Y:S01]  /*84880*/  LDCU UR6, c[0x0][0x39c] ;  /* 0x00007380ff0677ac */ /* 0x000f220008000800 */
[----:B------:R-:W-:-:S02]  /*84890*/  IMAD R24, R4, 0x2, R0 ;  /* 0x0000000204187824 */ /* 0x000fc400078e0200 */
        /* <DEDUP_REMOVED lines=14> */
[----:B------:R-:W-:Y:S01]  /*84980*/  LEA R24, P6, R26, R5, 0x2 ;  /* 0x000000051a187211 */ /* 0x000fe200078c10ff */
[----:B------:R3:W-:Y:S01]  /*84990*/  @P4 STG.E desc[UR22][R2.64], R127 ;  /* 0x0000007f02004986 */ /* 0x0007e2000c101916 */
[----:B------:R-:W-:Y:S02]  /*849a0*/  LOP3.LUT R0, R6, 0x1c0, RZ, 0xfc, !PT ;  /* 0x000001c006007812 */ /* 0x000fe400078efcff */
[----:B----4-:R-:W-:Y:S01]  /*849b0*/  ISETP.LT.AND P4, PT, R25, UR6, !P0 ;  /* 0x0000000619007c0c */ /* 0x010fe2000c781270 */
[----:B------:R4:W-:Y:S01]  /*849c0*/  @P3 STG.E desc[UR22][R16.64], R8 ;  /* 0x0000000810003986 */ /* 0x0009e2000c101916 */
[----:B------:R-:W-:Y:S01]  /*849d0*/  LEA.HI.X.SX32 R25, R26, R7, 0x2, P6 ;  /* 0x000000071a197211 */ /* 0x000fe200030f16ff */
[----:B------:R-:W-:Y:S01]  /*849e0*/  IMAD R26, R4, 0x2, R26 ;  /* 0x00000002041a7824 */ /* 0x000fe200078e021a */
[----:B------:R-:W-:Y:S01]  /*849f0*/  ISETP.LT.AND P3, PT, R0, UR4, !P0 ;  /* 0x0000000400007c0c */ /* 0x000fe2000c761270 */
[----:B------:R-:W4:Y:S01]  /*84a00*/  LDCU UR4, c[0x0][0x39c] ;  /* 0x00007380ff0477ac */ /* 0x000f220008000800 */
[----:B--2---:R-:W-:Y:S01]  /*84a10*/  LOP3.LUT R18, R6, 0x1c2, RZ, 0xfc, !PT ;  /* 0x000001c206127812 */ /* 0x004fe200078efcff */
[----:B------:R-:W-:Y:S01]  /*84a20*/  IMAD R0, R4, 0x2, R26 ;  /* 0x0000000204007824 */ /* 0x000fe200078e021a */
[----:B---3--:R-:W-:Y:S01]  /*84a30*/  LEA R2, P6, R26, R5, 0x2 ;  /* 0x000000051a027211 */ /* 0x008fe200078c10ff */
[----:B------:R-:W2:Y:S01]  /*84a40*/  LDCU UR6, c[0x0][0x39c] ;  /* 0x00007380ff0677ac */ /* 0x000ea20008000800 */
[----:B------:R3:W-:Y:S01]  /*84a50*/  @P2 STG.E desc[UR22][R24.64], R9 ;  /* 0x0000000918002986 */ /* 0x0007e2000c101916 */
[----:B-1----:R-:W-:Y:S01]  /*84a60*/  ISETP.LT.AND P2, PT, R18, UR5, !P0 ;  /* 0x0000000512007c0c */ /* 0x002fe2000c741270 */
[----:B------:R-:W-:Y:S01]  /*84a70*/  IMAD R18, R4, 0x2, R0 ;  /* 0x0000000204127824 */ /* 0x000fe200078e0200 */
[----:B------:R-:W-:Y:S01]  /*84a80*/  LEA.HI.X.SX32 R3, R26, R7, 0x2, P6 ;  /* 0x000000071a037211 */ /* 0x000fe200030f16ff */
[----:B------:R-:W1:Y:S01]  /*84a90*/  LDCU UR5, c[0x0][0x39c] ;  /* 0x00007380ff0577ac */ /* 0x000e620008000800 */
[----:B----4-:R-:W-:Y:S01]  /*84aa0*/  LEA R16, P6, R0, R5, 0x2 ;  /* 0x0000000500107211 */ /* 0x010fe200078c10ff */
[----:B------:R-:W4:Y:S01]  /*84ab0*/  LDS.128 R24, [R252+0x800] ;  /* 0x00080000fc187984 */ /* 0x000f220000000c00 */
[----:B------:R-:W-:-:S02]  /*84ac0*/  LOP3.LUT R19, R6, 0x1c4, RZ, 0xfc, !PT ;  /* 0x000001c406137812 */ /* 0x000fc400078efcff */
[----:B------:R-:W-:Y:S02]  /*84ad0*/  LEA.HI.X.SX32 R17, R0, R7, 0x2, P6 ;  /* 0x0000000700117211 */ /* 0x000fe400030f16ff */
[C---:B------:R-:W-:Y:S01]  /*84ae0*/  LEA R8, P6, R18.reuse, R5, 0x2 ;  /* 0x0000000512087211 */ /* 0x040fe200078c10ff */
[----:B------:R1:W-:Y:S01]  /*84af0*/  @P5 STG.E desc[UR22][R2.64], R10 ;  /* 0x0000000a02005986 */ /* 0x0003e2000c101916 */
[----:B------:R-:W-:Y:S01]  /*84b00*/  ISETP.LT.AND P5, PT, R19, UR4, !P0 ;  /* 0x0000000413007c0c */ /* 0x000fe2000c7a1270 */
[----:B------:R-:W4:Y:S01]  /*84b10*/  LDCU UR4, c[0x0][0x39c] ;  /* 0x00007380ff0477ac */ /* 0x000f220008000800 */
[----:B---3--:R-:W-:Y:S01]  /*84b20*/  LEA.HI.X.SX32 R9, R18, R7, 0x2, P6 ;  /* 0x0000000712097211 */ /* 0x008fe200030f16ff */
[----:B------:R-:W-:Y:S01]  /*84b30*/  IMAD R18, R4, 0x2, R18 ;  /* 0x0000000204127824 */ /* 0x000fe200078e0212 */
[C---:B------:R-:W-:Y:S01]  /*84b40*/  LOP3.LUT R0, R6.reuse, 0x1c6, RZ, 0xfc, !PT ;  /* 0x000001c606007812 */ /* 0x040fe200078efcff */
[----:B------:R3:W-:Y:S01]  /*84b50*/  @P4 STG.E desc[UR22][R16.64], R11 ;  /* 0x0000000b10004986 */ /* 0x0007e2000c101916 */
[----:B------:R-:W-:-:S02]  /*84b60*/  LOP3.LUT R19, R6, 0x1c8, RZ, 0xfc, !PT ;  /* 0x000001c806137812 */ /* 0x000fc400078efcff */
[----:B--2---:R-:W-:Y:S01]  /*84b70*/  ISETP.LT.AND P4, PT, R0, UR6, !P0 ;  /* 0x0000000600007c0c */ /* 0x004fe2000c781270 */
[----:B------:R-:W-:Y:S01]  /*84b80*/  IMAD R0, R4, 0x2, R18 ;  /* 0x0000000204007824 */ /* 0x000fe200078e0212 */
[----:B------:R-:W2:Y:S01]  /*84b90*/  LDCU UR6, c[0x0][0x39c] ;  /* 0x00007380ff0677ac */ /* 0x000ea20008000800 */
[C---:B-1----:R-:W-:Y:S01]  /*84ba0*/  LEA R2, P6, R18.reuse, R5, 0x2 ;  /* 0x0000000512027211 */ /* 0x042fe200078c10ff */
[----:B------:R1:W-:Y:S01]  /*84bb0*/  @P3 STG.E desc[UR22][R8.64], R12 ;  /* 0x0000000c08003986 */ /* 0x0003e2000c101916 */
[----:B------:R-:W-:Y:S01]  /*84bc0*/  ISETP.LT.AND P3, PT, R19, UR5, !P0 ;  /* 0x0000000513007c0c */ /* 0x000fe2000c761270 */
[----:B------:R-:W2:Y:S01]  /*84bd0*/  LDCU UR5, c[0x0][0x39c] ;  /* 0x00007380ff0577ac */ /* 0x000ea20008000800 */
[----:B------:R-:W-:Y:S02]  /*84be0*/  LEA.HI.X.SX32 R3, R18, R7, 0x2, P6 ;  /* 0x0000000712037211 */ /* 0x000fe400030f16ff */
[----:B------:R-:W-:Y:S01]  /*84bf0*/  LEA R10, P6, R0, R5, 0x2 ;  /* 0x00000005000a7211 */ /* 0x000fe200078c10ff */
[----:B---3--:R-:W-:Y:S01]  /*84c00*/  IMAD R16, R4, 0x2, R0 ;  /* 0x0000000204107824 */ /* 0x008fe200078e0200 */
[----:B------:R-:W-:-:S02]  /*84c10*/  LOP3.LUT R17, R6, 0x1ca, RZ, 0xfc, !PT ;  /* 0x000001ca06117812 */ /* 0x000fc400078efcff */
[----:B------:R-:W-:Y:S01]  /*84c20*/  LEA.HI.X.SX32 R11, R0, R7, 0x2, P6 ;  /* 0x00000007000b7211 */ /* 0x000fe200030f16ff */
[----:B------:R-:W-:Y:S01]  /*84c30*/  IMAD R0, R4, 0x2, R16 ;  /* 0x0000000204007824 */ /* 0x000fe200078e0210 */
[----:B-1----:R-:W-:Y:S01]  /*84c40*/  LEA R8, P6, R16, R5, 0x2 ;  /* 0x0000000510087211 */ /* 0x002fe200078c10ff */
[----:B------:R1:W-:Y:S01]  /*84c50*/  @P2 STG.E desc[UR22][R2.64], R13 ;  /* 0x0000000d02002986 */ /* 0x0003e2000c101916 */
[----:B----4-:R-:W-:Y:S01]  /*84c60*/  ISETP.LT.AND P2, PT, R17, UR4, !P0 ;  /* 0x0000000411007c0c */ /* 0x010fe2000c741270 */
[----:B------:R-:W3:Y:S01]  /*84c70*/  LDCU UR4, c[0x0][0x39c] ;  /* 0x00007380ff0477ac */ /* 0x000ee20008000800 */
[----:B------:R-:W-:Y:S02]  /*84c80*/  LOP3.LUT R12, R6, 0x1cc, RZ, 0xfc, !PT ;  /* 0x000001cc060c7812 */ /* 0x000fe400078efcff */
[----:B------:R-:W-:Y:S02]  /*84c90*/  LEA.HI.X.SX32 R9, R16, R7, 0x2, P6 ;  /* 0x0000000710097211 */ /* 0x000fe400030f16ff */
[----:B------:R-:W-:Y:S01]  /*84ca0*/  LEA R16, P6, R0, R5, 0x2 ;  /* 0x0000000500107211 */ /* 0x000fe200078c10ff */
[----:B------:R4:W-:Y:S01]  /*84cb0*/  @P5 STG.E desc[UR22][R10.64], R14 ;  /* 0x0000000e0a005986 */ /* 0x0009e2000c101916 */
[----:B--2---:R-:W-:Y:S01]  /*84cc0*/  ISETP.LT.AND P5, PT, R12, UR6, !P0 ;  /* 0x000000060c007c0c */ /* 0x004fe2000c7a1270 */
[----:B------:R-:W2:Y:S01]  /*84cd0*/  LDCU UR6, c[0x0][0x39c] ;  /* 0x00007380ff0677ac */ /* 0x000ea20008000800 */
[----:B------:R-:W-:-:S02]  /*84ce0*/  LOP3.LUT R12, R6, 0x1ce, RZ, 0xfc, !PT ;  /* 0x000001ce060c7812 */ /* 0x000fc400078efcff */
[----:B------:R-:W-:Y:S01]  /*84cf0*/  LEA.HI.X.SX32 R17, R0, R7, 0x2, P6 ;  /* 0x0000000700117211 */ /* 0x000fe200030f16ff */
[----:B------:R-:W-:Y:S01]  /*84d00*/  IMAD R0, R4, 0x2, R0 ;  /* 0x0000000204007824 */ /* 0x000fe200078e0200 */
[----:B------:R2:W-:Y:S01]  /*84d10*/  @P4 STG.E desc[UR22][R8.64], R15 ;  /* 0x0000000f08004986 */ /* 0x0005e2000c101916 */
[----:B------:R-:W-:Y:S01]  /*84d20*/  ISETP.LT.AND P4, PT, R12, UR5, !P0 ;  /* 0x000000050c007c0c */ /* 0x000fe2000c781270 */
[----:B------:R-:W2:Y:S01]  /*84d30*/  LDCU UR5, c[0x0][0x39c] ;  /* 0x00007380ff0577ac */ /* 0x000ea20008000800 */
[----:B------:R-:W-:Y:S01]  /*84d40*/  IMAD R12, R4, 0x2, R0 ;  /* 0x00000002040c7824 */ /* 0x000fe200078e0200 */
[----:B------:R-:W-:Y:S01]  /*84d50*/  @P3 STG.E desc[UR22][R16.64], R20 ;  /* 0x0000001410003986 */ /* 0x000fe2000c101916 */
[-C--:B-1----:R-:W-:Y:S02]  /*84d60*/  LEA R2, P3, R0, R5.reuse, 0x2 ;  /* 0x0000000500027211 */ /* 0x082fe400078610ff */
[----:B----4-:R-:W-:Y:S02]  /*84d70*/  LOP3.LUT R11, R6, 0x1d0, RZ, 0xfc, !PT ;  /* 0x000001d0060b7812 */ /* 0x010fe400078efcff */
[----:B------:R-:W-:-:S02]  /*84d80*/  LEA R10, P6, R12, R5, 0x2 ;  /* 0x000000050c0a7211 */ /* 0x000fc400078c10ff */
[-C--:B------:R-:W-:Y:S02]  /*84d90*/  LEA.HI.X.SX32 R3, R0, R7.reuse, 0x2, P3 ;  /* 0x0000000700037211 */ /* 0x080fe400018f16ff */
[----:B---3--:R-:W-:Y:S01]  /*84da0*/  ISETP.LT.AND P3, PT, R11, UR4, !P0 ;  /* 0x000000040b007c0c */ /* 0x008fe2000c761270 */
[----:B------:R-:W1:Y:S01]  /*84db0*/  LDCU UR4, c[0x0][0x39c] ;  /* 0x00007380ff0477ac */ /* 0x000e620008000800 */
[----:B------:R-:W-:Y:S01]  /*84dc0*/  LEA.HI.X.SX32 R11, R12, R7, 0x2, P6 ;  /* 0x000000070c0b7211 */ /* 0x000fe200030f16ff */
[----:B------:R-:W-:Y:S01]  /*84dd0*/  IMAD R12, R4, 0x2, R12 ;  /* 0x00000002040c7824 */ /* 0x000fe200078e020c */
[----:B------:R3:W-:Y:S01]  /*84de0*/  @P2 STG.E desc[UR22][R2.64], R21 ;  /* 0x0000001502002986 */ /* 0x0007e2000c101916 */
[----:B------:R-:W-:-:S03]  /*84df0*/  LOP3.LUT R0, R6, 0x1d2, RZ, 0xfc, !PT ;  /* 0x000001d206007812 */ /* 0x000fc600078efcff */
[----:B------:R4:W-:Y:S01]  /*84e00*/  @P5 STG.E desc[UR22][R10.64], R22 ;  /* 0x000000160a005986 */ /* 0x0009e2000c101916 */
[----:B--2---:R-:W-:Y:S02]  /*84e10*/  LEA R8, P5, R12, R5, 0x2 ;  /* 0x000000050c087211 */ /* 0x004fe400078a10ff */
[----:B------:R-:W-:Y:S02]  /*84e20*/  LOP3.LUT R13, R6, 0x1d4, RZ, 0xfc, !PT ;  /* 0x000001d4060d7812 */ /* 0x000fe400078efcff */
[----:B------:R-:W-:Y:S01]  /*84e30*/  ISETP.LT.AND P2, PT, R0, UR6, !P0 ;  /* 0x0000000600007c0c */ /* 0x000fe2000c741270 */
[----:B------:R-:W-:Y:S01]  /*84e40*/  IMAD R0, R4, 0x2, R12 ;  /* 0x0000000204007824 */ /* 0x000fe200078e020c */
[----:B------:R-:W-:Y:S01]  /*84e50*/  LEA.HI.X.SX32 R9, R12, R7, 0x2, P5 ;  /* 0x000000070c097211 */ /* 0x000fe200028f16ff */
[----:B------:R-:W2:Y:S01]  /*84e60*/  LDCU UR6, c[0x0][0x39c] ;  /* 0x00007380ff0677ac */ /* 0x000ea20008000800 */
[----:B------:R-:W-:Y:S01]  /*84e70*/  ISETP.LT.AND P5, PT, R13, UR5, !P0 ;  /* 0x000000050d007c0c */ /* 0x000fe2000c7a1270 */
[----:B------:R-:W2:Y:S01]  /*84e80*/  LDCU UR5, c[0x0][0x39c] ;  /* 0x00007380ff0577ac */ /* 0x000ea20008000800 */
[----:B---3--:R-:W-:Y:S01]  /*84e90*/  LOP3.LUT R3, R6, 0x1d6, RZ, 0xfc, !PT ;  /* 0x000001d606037812 */ /* 0x008fe200078efcff */
[----:B------:R-:W-:Y:S01]  /*84ea0*/  IMAD R12, R4, 0x2, R0 ;  /* 0x00000002040c7824 */ /* 0x000fe200078e0200 */
        /* <DEDUP_REMOVED lines=9> */
[----:B------:R-:W-:Y:S02]  /*84f40*/  LEA R12, P6, R0, R5, 0x2 ;  /* 0x00000005000c7211 */ /* 0x000fe400078c10ff */
[----:B---3--:R-:W-:Y:S01]  /*84f50*/  LOP3.LUT R8, R6, 0x1da, RZ, 0xfc, !PT ;  /* 0x000001da06087812 */ /* 0x008fe200078efcff */
[----:B------:R3:W-:Y:S01]  /*84f60*/  @P3 STG.E desc[UR22][R2.64], R28 ;  /* 0x0000001c02003986 */ /* 0x0007e2000c101916 */
[----:B--2---:R-:W-:Y:S01]  /*84f70*/  ISETP.LT.AND P3, PT, R13, UR6, !P0 ;  /* 0x000000060d007c0c */ /* 0x004fe2000c761270 */
[----:B------:R-:W2:Y:S01]  /*84f80*/  LDCU UR6, c[0x0][0x39c] ;  /* 0x00007380ff0677ac */ /* 0x000ea20008000800 */
[----:B------:R-:W-:Y:S01]  /*84f90*/  LEA.HI.X.SX32 R13, R0, R7, 0x2, P6 ;  /* 0x00000007000d7211 */ /* 0x000fe200030f16ff */
[----:B------:R4:W-:Y:S01]  /*84fa0*/  @P2 STG.E desc[UR22][R10.64], R29 ;  /* 0x0000001d0a002986 */ /* 0x0009e2000c101916 */
[----:B------:R-:W-:Y:S01]  /*84fb0*/  ISETP.LT.AND P2, PT, R8, UR5, !P0 ;  /* 0x0000000508007c0c */ /* 0x000fe2000c741270 */
[----:B------:R-:W2:Y:S01]  /*84fc0*/  LDCU UR5, c[0x0][0x39c] ;  /* 0x00007380ff0577ac */ /* 0x000ea20008000800 */
[----:B------:R-:W-:Y:S01]  /*84fd0*/  IMAD R0, R4, 0x2, R0 ;  /* 0x0000000204007824 */ /* 0x000fe200078e0200 */
[----:B------:R-:W-:-:S03]  /*84fe0*/  LOP3.LUT R8, R6, 0x1dc, RZ, 0xfc, !PT ;  /* 0x000001dc06087812 */ /* 0x000fc600078efcff */
        /* <DEDUP_REMOVED lines=8> */
[----:B----4-:R-:W-:Y:S02]  /*85070*/  LOP3.LUT R11, R6, 0x1de, RZ, 0xfc, !PT ;  /* 0x000001de060b7812 */ /* 0x010fe400078efcff */
[----:B------:R-:W-:-:S02]  /*85080*/  LEA.HI.X.SX32 R9, R14, R7, 0x2, P6 ;  /* 0x000000070e097211 */ /* 0x000fc400030f16ff */
[C---:B------:R-:W-:Y:S01]  /*85090*/  LEA R10, P6, R0.reuse, R5, 0x2 ;  /* 0x00000005000a7211 */ /* 0x040fe200078c10ff */
[----:B------:R4:W-:Y:S01]  /*850a0*/  @P4 STG.E desc[UR22][R2.64], R31 ;  /* 0x0000001f02004986 */ /* 0x0009e2000c101916 */
[----:B--2---:R-:W-:Y:S01]  /*850b0*/  ISETP.LT.AND P4, PT, R11, UR5, !P0 ;  /* 0x000000050b007c0c */ /* 0x004fe2000c781270 */
[----:B------:R-:W2:Y:S01]  /*850c0*/  LDCU UR5, c[0x0][0x39c] ;  /* 0x00007380ff0577ac */ /* 0x000ea20008000800 */
[----:B------:R-:W-:Y:S01]  /*850d0*/  LEA.HI.X.SX32 R11, R0, R7, 0x2, P6 ;  /* 0x00000007000b7211 */ /* 0x000fe200030f16ff */
[----:B------:R-:W-:Y:S01]  /*850e0*/  IMAD R0, R4, 0x2, R0 ;  /* 0x0000000204007824 */ /* 0x000fe200078e0200 */
[C---:B---3--:R-:W-:Y:S01]  /*850f0*/  LOP3.LUT R12, R6.reuse, 0x1e0, RZ, 0xfc, !PT ;  /* 0x000001e0060c7812 */ /* 0x048fe200078efcff */
[----:B------:R3:W-:Y:S01]  /*85100*/  @P3 STG.E desc[UR22][R8.64], R36 ;  /* 0x0000002408003986 */ /* 0x0007e2000c101916 */
[----:B------:R-:W-:Y:S02]  /*85110*/  LOP3.LUT R13, R6, 0x1e2, RZ, 0xfc, !PT ;  /* 0x000001e2060d7812 */ /* 0x000fe400078efcff */
[----:B------:R-:W-:Y:S01]  /*85120*/  ISETP.LT.AND P3, PT, R12, UR6, !P0 ;  /* 0x000000060c007c0c */ /* 0x000fe2000c761270 */
[----:B------:R-:W-:Y:S01]  /*85130*/  IMAD R12, R4, 0x2, R0 ;  /* 0x00000002040c7824 */ /* 0x000fe200078e0200 */
[----:B------:R-:W2:Y:S01]  /*85140*/  LDCU UR6, c[0x0][0x39c] ;  /* 0x00007380ff0677ac */ /* 0x000ea20008000800 */
[C---:B----4-:R-:W-:Y:S01]  /*85150*/  LEA R2, P6, R0.reuse, R5, 0x2 ;  /* 0x0000000500027211 */ /* 0x050fe200078c10ff */
[----:B------:R4:W-:Y:S01]  /*85160*/  @P2 STG.E desc[UR22][R10.64], R37 ;  /* 0x000000250a002986 */ /* 0x0009e2000c101916 */
[----:B-1----:R-:W-:Y:S01]  /*85170*/  ISETP.LT.AND P2, PT, R13, UR4, !P0 ;  /* 0x000000040d007c0c */ /* 0x002fe2000c741270 */
[----:B------:R-:W1:Y:S01]  /*85180*/  LDCU UR4, c[0x0][0x39c] ;  /* 0x00007380ff0477ac */ /* 0x000e620008000800 */
[----:B------:R-:W-:Y:S01]  /*85190*/  LEA.HI.X.SX32 R3, R0, R7, 0x2, P6 ;  /* 0x0000000700037211 */ /* 0x000fe200030f16ff */
[----:B------:R-:W-:Y:S01]  /*851a0*/  IMAD R0, R4, 0x2, R12 ;  /* 0x0000000204007824 */ /* 0x000fe200078e020c */
[----:B---3--:R-:W-:-:S02]  /*851b0*/  LEA R8, P6, R12, R5, 0x2 ;  /* 0x000000050c087211 */ /* 0x008fc400078c10ff */
[----:B------:R-:W-:Y:S01]  /*851c0*/  LOP3.LUT R13, R6, 0x1e4, RZ, 0xfc, !PT ;  /* 0x000001e4060d7812 */ /* 0x000fe200078efcff */
[----:B------:R-:W-:Y:S01]  /*851d0*/  IMAD R14, R4, 0x2, R0 ;  /* 0x00000002040e7824 */ /* 0x000fe200078e0200 */
[----:B------:R-:W-:Y:S01]  /*851e0*/  LEA.HI.X.SX32 R9, R12, R7, 0x2, P6 ;  /* 0x000000070c097211 */ /* 0x000fe200030f16ff */
[----:B------:R3:W-:Y:S01]  /*851f0*/  @P5 STG.E desc[UR22][R2.64], R38 ;  /* 0x0000002602005986 */ /* 0x0007e2000c101916 */
[----:B----4-:R-:W-:Y:S02]  /*85200*/  LEA R10, P6, R0, R5, 0x2 ;  /* 0x00000005000a7211 */ /* 0x010fe400078c10ff */
[----:B--2---:R-:W-:Y:S01]  /*85210*/  ISETP.LT.AND P5, PT, R13, UR5, !P0 ;  /* 0x000000050d007c0c */ /* 0x004fe2000c7a1270 */
        /* <DEDUP_REMOVED lines=16> */
[----:B----4-:R-:W-:Y:S02]  /*85320*/  LOP3.LUT R9, R6, 0x1ea, RZ, 0xfc, !PT ;  /* 0x000001ea06097812 */ /* 0x010fe400078efcff */
[----:B------:R-:W-:Y:S02]  /*85330*/  LEA R8, P6, R0, R5, 0x2 ;  /* 0x0000000500087211 */ /* 0x000fe400078c10ff */
[-C--:B------:R-:W-:Y:S02]  /*85340*/  LEA.HI.X.SX32 R3, R14, R7.reuse, 0x2, P2 ;  /* 0x000000070e037211 */ /* 0x080fe400010f16ff */
[----:B--2---:R-:W-:Y:S01]  /*85350*/  ISETP.LT.AND P2, PT, R9, UR5, !P0 ;  /* 0x0000000509007c0c */ /* 0x004fe2000c741270 */
[----:B------:R-:W2:Y:S01]  /*85360*/  LDCU UR5, c[0x0][0x39c] ;  /* 0x00007380ff0577ac */ /* 0x000ea20008000800 */
[----:B------:R-:W-:Y:S01]  /*85370*/  LEA.HI.X.SX32 R9, R0, R7, 0x2, P6 ;  /* 0x0000000700097211 */ /* 0x000fe200030f16ff */
[----:B------:R-:W-:Y:S01]  /*85380*/  IMAD R0, R4, 0x2, R0 ;  /* 0x0000000204007824 */ /* 0x000fe200078e0200 */
[C---:B------:R-:W-:Y:S01]  /*85390*/  LOP3.LUT R10, R6.reuse, 0x1ec, RZ, 0xfc, !PT ;  /* 0x000001ec060a7812 */ /* 0x040fe200078efcff */
[----:B------:R3:W-:Y:S01]  /*853a0*/  @P5 STG.E desc[UR22][R2.64], R50 ;  /* 0x0000003202005986 */ /* 0x0007e2000c101916 */
[----:B-1----:R-:W-:-:S02]  /*853b0*/  LOP3.LUT R13, R6, 0x1ee, RZ, 0xfc, !PT ;  /* 0x000001ee060d7812 */ /* 0x002fc400078efcff */
        /* <DEDUP_REMOVED lines=14> */
[----:B------:R-:W-:-:S02]  /*854a0*/  LEA.HI.X.SX32 R3, R12, R7, 0x2, P6 ;  /* 0x000000070c037211 */ /* 0x000fc400030f16ff */
[----:B-1----:R-:W-:Y:S01]  /*854b0*/  LEA R8, P6, R0, R5, 0x2 ;  /* 0x0000000500087211 */ /* 0x002fe200078c10ff */
[----:B------:R-:W-:-:S03]  /*854c0*/  IMAD R12, R4, 0x2, R0 ;  /* 0x00000002040c7824 */ /* 0x000fc600078e0200 */
[----:B------:R-:W-:Y:S02]  /*854d0*/  LEA.HI.X.SX32 R9, R0, R7, 0x2, P6 ;  /* 0x0000000700097211 */ /* 0x000fe400030f16ff */
[----:B------:R-:W-:Y:S01]  /*854e0*/  LOP3.LUT R0, R6, 0x1f4, RZ, 0xfc, !PT ;  /* 0x000001f406007812 */ /* 0x000fe200078efcff */
[----:B------:R1:W-:Y:S01]  /*854f0*/  @P2 STG.E desc[UR22][R2.64], R57 ;  /* 0x0000003902002986 */ /* 0x0003e2000c101916 */
[----:B---3--:R-:W-:-:S03]  /*85500*/  LEA R10, P6, R12, R5, 0x2 ;  /* 0x000000050c0a7211 */ /* 0x008fc600078c10ff */
[----:B------:R3:W-:Y:S01]  /*85510*/  @P5 STG.E desc[UR22][R8.64], R58 ;  /* 0x0000003a08005986 */ /* 0x0007e2000c101916 */
[----:B----4-:R-:W-:Y:S01]  /*85520*/  ISETP.LT.AND P5, PT, R0, UR4, !P0 ;  /* 0x0000000400007c0c */ /* 0x010fe2000c7a1270 */
[----:B------:R-:W4:Y:S01]  /*85530*/  LDCU UR4, c[0x0][0x39c] ;  /* 0x00007380ff0477ac */ /* 0x000f220008000800 */
[----:B------:R-:W-:Y:S01]  /*85540*/  LEA.HI.X.SX32 R11, R12, R7, 0x2, P6 ;  /* 0x000000070c0b7211 */ /* 0x000fe200030f16ff */
[----:B------:R-:W-:Y:S01]  /*85550*/  IMAD R12, R4, 0x2, R12 ;  /* 0x00000002040c7824 */ /* 0x000fe200078e020c */
[----:B------:R-:W-:-:S03]  /*85560*/  LOP3.LUT R0, R6, 0x1f6, RZ, 0xfc, !PT ;  /* 0x000001f606007812 */ /* 0x000fc600078efcff */
[----:B------:R4:W-:Y:S01]  /*85570*/  @P4 STG.E desc[UR22][R10.64], R59 ;  /* 0x0000003b0a004986 */ /* 0x0009e2000c101916 */
[----:B--2---:R-:W-:Y:S01]  /*85580*/  ISETP.LT.AND P4, PT, R0, UR5, !P0 ;  /* 0x0000000500007c0c */ /* 0x004fe2000c781270 */
[----:B------:R-:W-:Y:S01]  /*85590*/  IMAD R0, R4, 0x2, R12 ;  /* 0x0000000204007824 */ /* 0x000fe200078e020c */
[----:B------:R-:W-:Y:S01]  /*855a0*/  LOP3.LUT R13, R6, 0x1f2, RZ, 0xfc, !PT ;  /* 0x000001f2060d7812 */ /* 0x000fe200078efcff */
[----:B------:R-:W2:Y:S01]  /*855b0*/  LDCU UR5, c[0x0][0x39c] ;  /* 0x00007380ff0577ac */ /* 0x000ea20008000800 */
[----:B-1----:R-:W-:Y:S01]  /*855c0*/  LEA R2, P6, R12, R5, 0x2 ;  /* 0x000000050c027211 */ /* 0x002fe200078c10ff */
[----:B------:R-:W-:Y:S01]  /*855d0*/  IMAD R14, R4, 0x2, R0 ;  /* 0x00000002040e7824 */ /* 0x000fe200078e0200 */
[----:B------:R-:W-:Y:S02]  /*855e0*/  ISETP.LT.AND P2, PT, R13, UR6, !P0 ;  /* 0x000000060d007c0c */ /* 0x000fe4000c741270 */
[----:B------:R-:W-:Y:S01]  /*855f0*/  LEA.HI.X.SX32 R3, R12, R7, 0x2, P6 ;  /* 0x000000070c037211 */ /* 0x000fe200030f16ff */
[----:B------:R-:W-:Y:S01]  /*85600*/  IMAD R16, R4, 0x2, R14 ;  /* 0x0000000204107824 */ /* 0x000fe200078e020e */
[----:B---3--:R-:W-:-:S02]  /*85610*/  LEA R8, P6, R0, R5, 0x2 ;  /* 0x0000000500087211 */ /* 0x008fc400078c10ff */
[----:B------:R-:W-:Y:S01]  /*85620*/  LOP3.LUT R12, R6, 0x1f8, RZ, 0xfc, !PT ;  /* 0x000001f8060c7812 */ /* 0x000fe200078efcff */
[----:B------:R1:W-:Y:S01]  /*85630*/  @P3 STG.E desc[UR22][R2.64], R52 ;  /* 0x0000003402003986 */ /* 0x0003e2000c101916 */
[----:B------:R-:W-:Y:S01]  /*85640*/  LEA.HI.X.SX32 R9, R0, R7, 0x2, P6 ;  /* 0x0000000700097211 */ /* 0x000fe200030f16ff */
[----:B------:R-:W-:Y:S01]  /*85650*/  IMAD R0, R4, 0x2, R16 ;  /* 0x0000000204007824 */ /* 0x000fe200078e0210 */
[----:B----4-:R-:W-:Y:S01]  /*85660*/  ISETP.LT.AND P3, PT, R12, UR4, !P0 ;  /* 0x000000040c007c0c */ /* 0x010fe2000c761270 */
[----:B------:R-:W3:Y:S02]  /*85670*/  LDCU UR4, c[0x0][0x39c] ;  /* 0x00007380ff0477ac */ /* 0x000ee40008000800 */
[----:B------:R-:W-:Y:S01]  /*85680*/  IMAD R18, R4, 0x2, R0 ;  /* 0x0000000204127824 */ /* 0x000fe200078e0200 */
[----:B------:R4:W-:Y:S01]  /*85690*/  @P2 STG.E desc[UR22][R8.64], R53 ;  /* 0x0000003508002986 */ /* 0x0009e2000c101916 */
[-C--:B------:R-:W-:Y:S02]  /*856a0*/  LEA R10, P2, R14, R5.reuse, 0x2 ;  /* 0x000000050e0a7211 */ /* 0x080fe400078410ff */
[----:B------:R-:W-:Y:S01]  /*856b0*/  LEA R12, P6, R16, R5, 0x2 ;  /* 0x00000005100c7211 */ /* 0x000fe200078c10ff */
[----:B------:R-:W-:Y:S01]  /*856c0*/  IMAD R20, R4, 0x2, R18 ;  /* 0x0000000204147824 */ /* 0x000fe200078e0212 */
[----:B------:R-:W-:-:S02]  /*856d0*/  LEA.HI.X.SX32 R11, R14, R7, 0x2, P2 ;  /* 0x000000070e0b7211 */ /* 0x000fc400010f16ff */
[----:B------:R-:W-:Y:S01]  /*856e0*/  LEA.HI.X.SX32 R13, R16, R7, 0x2, P6 ;  /* 0x00000007100d7211 */ /* 0x000fe200030f16ff */
[----:B------:R-:W-:Y:S01]  /*856f0*/  IMAD R4, R4, 0x2, R20 ;  /* 0x0000000204047824 */ /* 0x000fe200078e0214 */
[-C--:B-1----:R-:W-:Y:S02]  /*85700*/  LEA R2, P6, R0, R5.reuse, 0x2 ;  /* 0x0000000500027211 */ /* 0x082fe400078c10ff */
[----:B------:R-:W-:Y:S02]  /*85710*/  LEA R14, P2, R18, R5, 0x2 ;  /* 0x00000005120e7211 */ /* 0x000fe400078410ff */
[C---:B------:R-:W-:Y:S02]  /*85720*/  LOP3.LUT R17, R6.reuse, 0x1fa, RZ, 0xfc, !PT ;  /* 0x000001fa06117812 */ /* 0x040fe400078efcff */
[----:B------:R-:W-:Y:S02]  /*85730*/  LOP3.LUT R6, R6, 0x1fc, RZ, 0xfc, !PT ;  /* 0x000001fc06067812 */ /* 0x000fe400078efcff */
[----:B------:R-:W-:-:S02]  /*85740*/  LEA.HI.X.SX32 R3, R0, R7, 0x2, P6 ;  /* 0x0000000700037211 */ /* 0x000fc400030f16ff */
[----:B------:R-:W-:Y:S02]  /*85750*/  LEA.HI.X.SX32 R15, R18, R7, 0x2, P2 ;  /* 0x00000007120f7211 */ /* 0x000fe400010f16ff */
[----:B----4-:R-:W-:Y:S02]  /*85760*/  LEA R8, P6, R4, R5, 0x2 ;  /* 0x0000000504087211 */ /* 0x010fe400078c10ff */
[----:B--2---:R-:W-:Y:S02]  /*85770*/  ISETP.LT.AND P2, PT, R17, UR5, !P0 ;  /* 0x0000000511007c0c */ /* 0x004fe4000c741270 */
[----:B---3--:R-:W-:Y:S02]  /*85780*/  ISETP.LT.AND P0, PT, R6, UR4, !P0 ;  /* 0x0000000406007c0c */ /* 0x008fe4000c701270 */
[----:B------:R-:W-:Y:S02]  /*85790*/  LEA.HI.X.SX32 R9, R4, R7, 0x2, P6 ;  /* 0x0000000704097211 */ /* 0x000fe400030f16ff */
[C---:B------:R-:W-:Y:S01]  /*857a0*/  LEA R4, P6, R20.reuse, R5, 0x2 ;  /* 0x0000000514047211 */ /* 0x040fe200078c10ff */
[----:B------:R1:W-:Y:S03]  /*857b0*/  @P5 STG.E desc[UR22][R10.64], R54 ;  /* 0x000000360a005986 */ /* 0x0003e6000c101916 */
[----:B------:R-:W-:Y:S01]  /*857c0*/  LEA.HI.X.SX32 R5, R20, R7, 0x2, P6 ;  /* 0x0000000714057211 */ /* 0x000fe200030f16ff */
[----:B------:R1:W-:Y:S04]  /*857d0*/  @P4 STG.E desc[UR22][R12.64], R55 ;  /* 0x000000370c004986 */ /* 0x0003e8000c101916 */
[----:B------:R1:W-:Y:S04]  /*857e0*/  @P3 STG.E desc[UR22][R2.64], R24 ;  /* 0x0000001802003986 */ /* 0x0003e8000c101916 */
[----:B------:R1:W-:Y:S04]  /*857f0*/  @P2 STG.E desc[UR22][R14.64], R25 ;  /* 0x000000190e002986 */ /* 0x0003e8000c101916 */
[----:B------:R1:W-:Y:S04]  /*85800*/  @P0 STG.E desc[UR22][R4.64], R26 ;  /* 0x0000001a04000986 */ /* 0x0003e8000c101916 */
[----:B------:R1:W-:Y:S01]  /*85810*/  @P1 STG.E desc[UR22][R8.64], R27 ;  /* 0x0000001b08001986 */ /* 0x0003e2000c101916 */
[----:B------:R-:W-:Y:S06]  /*85820*/  BAR.SYNC.DEFER_BLOCKING 0x0 ;  /* 0x0000000000007b1d */ /* 0x000fec0000010000 */
[----:B------:R-:W-:Y:S05]  /*85830*/  BRA.U UP0, `(.L_x_13) ;  /* 0x0000000100a07547 */ /* 0x000fea000b800000 */
[----:B------:R-:W2:Y:S01]  /*85840*/  S2UR UR5, SR_CgaCtaId ;  /* 0x00000000000579c3 */ /* 0x000ea20000008800 */
[----:B------:R-:W-:Y:S01]  /*85850*/  NOP ;  /* 0x0000000000007918 */ /* 0x000fe20000000000 */
[----:B------:R-:W-:Y:S01]  /*85860*/  UMOV UR4, 0x50 ;  /* 0x0000005000047882 */ /* 0x000fe20000000000 */
[----:B------:R-:W-:Y:S02]  /*85870*/  IMAD.U32 R0, RZ, RZ, UR10 ;  /* 0x0000000aff007e24 */ /* 0x000fe4000f8e00ff */
[----:B-1----:R-:W-:Y:S02]  /*85880*/  IMAD.MOV.U32 R3, RZ, RZ, 0xff ;  /* 0x000000ffff037424 */ /* 0x002fe400078e00ff */
[----:B------:R-:W-:Y:S01]  /*85890*/  IMAD.MOV.U32 R7, RZ, RZ, 0x1 ;  /* 0x00000001ff077424 */ /* 0x000fe200078e00ff */
[----:B------:R-:W-:-:S04]  /*858a0*/  LOP3.LUT R0, R0, 0xffff, RZ, 0xc0, !PT ;  /* 0x0000ffff00007812 */ /* 0x000fc800078ec0ff */
[----:B------:R-:W-:-:S05]  /*858b0*/  SHF.R.U32.HI R0, RZ, 0x5, R0 ;  /* 0x00000005ff007819 */ /* 0x000fca0000011600 */
[----:B------:R-:W-:Y:S01]  /*858c0*/  VIADD R2, R0, 0x10 ;  /* 0x0000001000027836 */ /* 0x000fe20000000000 */
[----:B------:R-:W-:Y:S01]  /*858d0*/  SHF.L.U32 R0, R3, R0, RZ ;  /* 0x0000000003007219 */ /* 0x000fe200000006ff */
[----:B--2---:R-:W-:-:S03]  /*858e0*/  ULEA UR6, UR5, UR4, 0x18 ;  /* 0x0000000405067291 */ /* 0x004fc6000f8ec0ff */
[----:B------:R-:W-:-:S04]  /*858f0*/  SHF.L.U32 R3, R7, R2, RZ ;  /* 0x0000000207037219 */ /* 0x000fc800000006ff */
[----:B------:R-:W-:Y:S02]  /*85900*/  LOP3.LUT R0, R3, R0, RZ, 0xfc, !PT ;  /* 0x0000000003007212 */ /* 0x000fe400078efcff */
[----:B------:R-:W1:Y:S02]  /*85910*/  LDS R5, [UR6] ;  /* 0x00000006ff057984 */ /* 0x000e640008000800 */
[C---:B------:R-:W-:Y:S02]  /*85920*/  LOP3.LUT R2, R0.reuse, 0xffff, RZ, 0xc0, !PT ;  /* 0x0000ffff00027812 */ /* 0x040fe400078ec0ff */
[----:B-1----:R-:W-:-:S04]  /*85930*/  LOP3.LUT R3, R0, 0xffff, R5, 0x80, !PT ;  /* 0x0000ffff00037812 */ /* 0x002fc800078e8005 */
[----:B------:R-:W-:-:S13]  /*85940*/  ISETP.NE.AND P0, PT, R3, R2, PT ;  /* 0x000000020300720c */ /* 0x000fda0003f05270 */
[----:B------:R-:W-:Y:S05]  /*85950*/  @P0 BRA `(.L_x_14) ;  /* 0x0000000000500947 */ /* 0x000fea0003800000 */
[----:B------:R-:W-:Y:S02]  /*85960*/  SHF.R.U32.HI R5, RZ, 0x10, R5 ;  /* 0x00000010ff057819 */ /* 0x000fe40000011605 */
[----:B------:R-:W-:-:S04]  /*85970*/  SHF.R.U32.HI R2, RZ, 0x10, R0 ;  /* 0x00000010ff027819 */ /* 0x000fc80000011600 */
[----:B------:R-:W-:-:S04]  /*85980*/  LOP3.LUT R5, R5, R2, RZ, 0xc0, !PT ;  /* 0x0000000205057212 */ /* 0x000fc800078ec0ff */
[----:B------:R-:W-:-:S13]  /*85990*/  ISETP.NE.AND P0, PT, R5, R2, PT ;  /* 0x000000020500720c */ /* 0x000fda0003f05270 */
[----:B------:R-:W-:Y:S05]  /*859a0*/  @P0 BRA `(.L_x_15) ;  /* 0x0000000000300947 */ /* 0x000fea0003800000 */
[----:B------:R-:W-:Y:S01]  /*859b0*/  R2UR UR4, R0 ;  /* 0x00000000000472ca */ /* 0x000fe200000e0000 */
[----:B------:R-:W-:Y:S01]  /*859c0*/  VOTEU.ANY UR5, UPT, PT ;  /* 0x0000000000057886 */ /* 0x000fe200038e0100 */
[----:B------:R-:W1:Y:S01]  /*859d0*/  S2R R0, SR_LANEID ;  /* 0x0000000000007919 */ /* 0x000e620000000000 */
[----:B------:R-:W-:-:S10]  /*859e0*/  UFLO.U32 UR5, UR5 ;  /* 0x00000005000572bd */ /* 0x000fd400080e0000 */
[----:B------:R-:W-:-:S06]  /*859f0*/  ULOP3.LUT UR4, URZ, UR4, URZ, 0x33, !UPT ;  /* 0x00000004ff047292 */ /* 0x000fcc000f8e33ff */
[----:B------:R-:W-:-:S04]  /*85a00*/  IMAD.U32 R2, RZ, RZ, UR4 ;  /* 0x00000004ff027e24 */ /* 0x000fc8000f8e00ff */
[----:B------:R-:W2:Y:S02]  /*85a10*/  REDUX UR7, R2 ;  /* 0x00000000020773c4 */ /* 0x000ea40000000000 */
[----:B------:R3:W-:Y:S01]  /*85a20*/  UTCATOMSWS.AND URZ, UR4 ;  /* 0x0000000400ff79e3 */ /* 0x0007e20008000000 */
[----:B-1----:R-:W-:Y:S01]  /*85a30*/  ISETP.EQ.U32.AND P0, PT, R0, UR5, PT ;  /* 0x0000000500007c0c */ /* 0x002fe2000bf02070 */
[----:B--2---:R-:W-:-:S12]  /*85a40*/  IMAD.U32 R0, RZ, RZ, UR7 ;  /* 0x00000007ff007e24 */ /* 0x004fd8000f8e00ff */
[----:B------:R3:W-:Y:S01]  /*85a50*/  @P0 ATOMS.AND RZ, [UR6], R0 ;  /* 0x00000000ffff098c */ /* 0x0007e2000a800006 */
[----:B------:R-:W-:Y:S05]  /*85a60*/  BRA `(.L_x_13) ;  /* 0x0000000000147947 */ /* 0x000fea0003800000 */
.L_x_15:
[----:B------:R-:W-:-:S07]  /*85a70*/  MOV R2, 0x85a90 ;  /* 0x00085a9000027802 */ /* 0x000fce0000000f00 */
[----:B------:R-:W-:Y:S05]  /*85a80*/  CALL.REL.NOINC `($__internal_0_$__cuda_sm10x_tcgen05_guardrail_trap_col_being_dealloced_not_returned_by_alloc) ;  /* 0x00000000002c7944 */ /* 0x000fea0003c00000 */
[----:B------:R-:W-:Y:S05]  /*85a90*/  BRA `(.L_x_13) ;  /* 0x0000000000087947 */ /* 0x000fea0003800000 */
.L_x_14:
[----:B------:R-:W-:-:S07]  /*85aa0*/  MOV R2, 0x85ac0 ;  /* 0x00085ac000027802 */ /* 0x000fce0000000f00 */
[----:B------:R-:W-:Y:S05]  /*85ab0*/  CALL.REL.NOINC `($__internal_2_$__cuda_sm10x_tcgen05_guardrail_trap_unallocated_columns_being_dealloced) ;  /* 0x0000000000387944 */ /* 0x000fea0003c00000 */
.L_x_13:
[----:B------:R-:W-:Y:S01]  /*85ac0*/  NOP ;  /* 0x0000000000007918 */ /* 0x000fe20000000000 */
[----:B---3--:R-:W-:Y:S05]  /*85ad0*/  EXIT ;  /* 0x000000000000794d */ /* 0x008fea0003800000 */
.L_x_9:
[----:B------:R-:W1:Y:S02]  /*85ae0*/  SYNCS.PHASECHK.TRANS64.TRYWAIT P4, [UR16], R124 ;  /* 0x0000007cff0075a7 */ /* 0x000e640008081110 */
[----:B-1----:R-:W-:Y:S05]  /*85af0*/  @!P4 BRA `(.L_x_9) ;  /* 0xfffffffc00f8c947 */ /* 0x002fea000383ffff */
[----:B------:R-:W-:Y:S05]  /*85b00*/  BRA `(.L_x_16) ;  /* 0xfffffe2800d47947 */ /* 0x000fea000383ffff */
.L_x_12:
[----:B------:R-:W2:Y:S02]  /*85b10*/  SYNCS.PHASECHK.TRANS64.TRYWAIT P1, [UR8], R2 ;  /* 0x00000002ff0075a7 */ /* 0x000ea40008021108 */
[----:B--2---:R-:W-:Y:S05]  /*85b20*/  @!P1 BRA `(.L_x_12) ;  /* 0xfffffffc00f89947 */ /* 0x004fea000383ffff */
[----:B------:R-:W-:Y:S05]  /*85b30*/  BRA `(.L_x_11) ;  /* 0xffffff6c00087947 */ /* 0x000fea000383ffff */
        .weak           $__internal_0_$__cuda_sm10x_tcgen05_guardrail_trap_col_being_dealloced_not_returned_by_alloc
        .type           $__internal_0_$__cuda_sm10x_tcgen05_guardrail_trap_col_being_dealloced_not_returned_by_alloc,@function
        .size           $__internal_0_$__cuda_sm10x_tcgen05_guardrail_trap_col_being_dealloced_not_returned_by_alloc,($__internal_1_$__cuda_sm10x_tcgen05_guardrail_trap_phase_invalid_during_alloc - $__internal_0_$__cuda_sm10x_tcgen05_guardrail_trap_col_being_dealloced_not_returned_by_alloc)
$__internal_0_$__cuda_sm10x_tcgen05_guardrail_trap_col_being_dealloced_not_returned_by_alloc:
[----:B------:R-:W-:Y:S05]  /*85b40*/  BPT.TRAP 0x1 ;  /* 0x000000040000795c */ /* 0x000fea0000300000 */
[----:B------:R-:W-:-:S04]  /*85b50*/  IMAD.MOV.U32 R3, RZ, RZ, 0x0 ;  /* 0x00000000ff037424 */ /* 0x000fc800078e00ff */
[----:B------:R-:W-:Y:S05]  /*85b60*/  RET.REL.NODEC R2 `(matmul_kernel) ;  /* 0xfffff7a402247950 */ /* 0x000fea0003c3ffff */
        .weak           $__internal_1_$__cuda_sm10x_tcgen05_guardrail_trap_phase_invalid_during_alloc
        .type           $__internal_1_$__cuda_sm10x_tcgen05_guardrail_trap_phase_invalid_during_alloc,@function
        .size           $__internal_1_$__cuda_sm10x_tcgen05_guardrail_trap_phase_invalid_during_alloc,($__internal_2_$__cuda_sm10x_tcgen05_guardrail_trap_unallocated_columns_being_dealloced - $__internal_1_$__cuda_sm10x_tcgen05_guardrail_trap_phase_invalid_during_alloc)
$__internal_1_$__cuda_sm10x_tcgen05_guardrail_trap_phase_invalid_during_alloc:
[----:B------:R-:W-:Y:S05]  /*85b70*/  BPT.TRAP 0x1 ;  /* 0x000000040000795c */ /* 0x000fea0000300000 */
[----:B------:R-:W-:-:S04]  /*85b80*/  IMAD.MOV.U32 R3, RZ, RZ, 0x0 ;  /* 0x00000000ff037424 */ /* 0x000fc800078e00ff */
[----:B------:R-:W-:Y:S05]  /*85b90*/  RET.REL.NODEC R2 `(matmul_kernel) ;  /* 0xfffff7a402187950 */ /* 0x000fea0003c3ffff */
        .weak           $__internal_2_$__cuda_sm10x_tcgen05_guardrail_trap_unallocated_columns_being_dealloced
        .type           $__internal_2_$__cuda_sm10x_tcgen05_guardrail_trap_unallocated_columns_being_dealloced,@function
        .size           $__internal_2_$__cuda_sm10x_tcgen05_guardrail_trap_unallocated_columns_being_dealloced,(.L_x_20 - $__internal_2_$__cuda_sm10x_tcgen05_guardrail_trap_unallocated_columns_being_dealloced)
$__internal_2_$__cuda_sm10x_tcgen05_guardrail_trap_unallocated_columns_being_dealloced:
[----:B------:R-:W-:Y:S05]  /*85ba0*/  BPT.TRAP 0x1 ;  /* 0x000000040000795c */ /* 0x000fea0000300000 */
[----:B------:R-:W-:-:S04]  /*85bb0*/  IMAD.MOV.U32 R3, RZ, RZ, 0x0 ;  /* 0x00000000ff037424 */ /* 0x000fc800078e00ff */
[----:B------:R-:W-:Y:S05]  /*85bc0*/  RET.REL.NODEC R2 `(matmul_kernel) ;  /* 0xfffff7a4020c7950 */ /* 0x000fea0003c3ffff */
.L_x_17:
[----:B------:R-:W-:-:S00]  /*85bd0*/  BRA `(.L_x_17) ;  /* 0xfffffffc00fc7947 */ /* 0x000fc0000383ffff */
[----:B------:R-:W-:-:S00]  /*85be0*/  NOP ;  /* 0x0000000000007918 */ /* 0x000fc00000000000 */
        /* <DEDUP_REMOVED lines=9> */
.L_x_20:


//--------------------- .nv.shared.matmul_kernel  --------------------------
	.section	.nv.shared.matmul_kernel,"aw",@nobits
	.sectionflags	@""
	.align	16
	.zero		1024


//--------------------- .nv.shared.reserved.0     --------------------------
	.section	.nv.shared.reserved.0,"aw",@nobits
	.align	8
	.weak		__nv_reservedSMEM_offset_0_alias
	.size		__nv_reservedSMEM_offset_0_alias, 0, 64
	.other		__nv_reservedSMEM_offset_0_alias,@"STO_CUDA_RESERVED_SHARED STV_DEFAULT"
__nv_reservedSMEM_offset_0_alias:
	.zero		0
.nv.shared.reserved.0:
	.zero		64
	.weak		__nv_reservedSMEM_allocation_phase
	.type		__nv_reservedSMEM_allocation_phase,@object
	.size		__nv_reservedSMEM_allocation_phase,(.L_0 - __nv_reservedSMEM_allocation_phase)
__nv_reservedSMEM_allocation_phase:
	.zero		1
.L_0:
	.zero		7
	.weak		__nv_reservedSMEM_devtool_atexit_pc
	.type		__nv_reservedSMEM_devtool_atexit_pc,@object
	.size		__nv_reservedSMEM_devtool_atexit_pc,(__nv_reservedSMEM_allocation_mask - __nv_reservedSMEM_devtool_atexit_pc)
__nv_reservedSMEM_devtool_atexit_pc:
	.zero		8
	.weak		__nv_reservedSMEM_allocation_mask
	.type		__nv_reservedSMEM_allocation_mask,@object
	.size		__nv_reservedSMEM_allocation_mask,(.L_2 - __nv_reservedSMEM_allocation_mask)
__nv_reservedSMEM_allocation_mask:
	.zero		4
.L_2:


//--------------------- .nv.constant0.matmul_kernel --------------------------
	.section	.nv.constant0.matmul_kernel,"a",@progbits
	.sectionflags	@""
	.align	4
.nv.constant0.matmul_kernel:
	.zero		976


//--------------------- SYMBOLS --------------------------

	.type		.nv.reservedSmem.offset0,@object
	.size		.nv.reservedSmem.offset0,0x4
	.type		.nv.reservedSmem.cap,@object
	.size		.nv.reservedSmem.cap,0x4
